def matmul_kernel(
    a_ptr,
    b_ptr,
    c_ptr,
    M,
    N,
    K,
    stride_am,
    stride_ak,
    stride_bk,
    stride_bn,
    stride_cm,
    stride_cn,
    BLOCK_M: tl.constexpr,
    BLOCK_N: tl.constexpr,
    BLOCK_K: tl.constexpr,
    GROUP_M: tl.constexpr,
):
    pid = tl.program_id(axis=0)
    num_pid_m = tl.cdiv(M, BLOCK_M)
    num_pid_n = tl.cdiv(N, BLOCK_N)
    num_pid_in_group = GROUP_M * num_pid_n
    group_id = pid // num_pid_in_group
    first_pid_m = group_id * GROUP_M
    group_size_m = min(num_pid_m - first_pid_m, GROUP_M)
    pid_m = first_pid_m + ((pid % num_pid_in_group) % group_size_m)
    pid_n = (pid % num_pid_in_group) // group_size_m

    offs_am = (pid_m * BLOCK_M + tl.arange(0, BLOCK_M)) % M
    offs_bn = (pid_n * BLOCK_N + tl.arange(0, BLOCK_N)) % N
    offs_k = tl.arange(0, BLOCK_K)
    a_ptrs = a_ptr + offs_am[:, None] * stride_am + offs_k[None, :] * stride_ak
    b_ptrs = b_ptr + offs_k[:, None] * stride_bk + offs_bn[None, :] * stride_bn

    acc = tl.zeros((BLOCK_M, BLOCK_N), dtype=tl.float32)
    for kk in range(0, tl.cdiv(K, BLOCK_K)):
        a = tl.load(a_ptrs, mask=offs_k[None, :] < K - kk * BLOCK_K, other=0.0)
        b = tl.load(b_ptrs, mask=offs_k[:, None] < K - kk * BLOCK_K, other=0.0)
        acc = tl.dot(a, b, acc)
        a_ptrs += BLOCK_K * stride_ak
        b_ptrs += BLOCK_K * stride_bk

    c = acc.to(c_ptr.dtype.element_ty)
    offs_cm = pid_m * BLOCK_M + tl.arange(0, BLOCK_M)
    offs_cn = pid_n * BLOCK_N + tl.arange(0, BLOCK_N)
    c_ptrs = c_ptr + offs_cm[:, None] * stride_cm + offs_cn[None, :] * stride_cn
    mask = (offs_cm[:, None] < M) & (offs_cn[None, :] < N)
    tl.store(c_ptrs, c, mask=mask)

# config = {"BLOCK_K": 128, "BLOCK_M": 256, "BLOCK_N": 128, "GROUP_M": 8, "arch": "sm_100", "dtype": "fp8e5m2", "num_ctas": 1, "num_stages": 3, "num_warps": 1}
# arch = sm_100


// ===== COMPILED SASS (sm_100a) =====

	.target	sm_100a

	.elftype	@"ET_EXEC"


//--------------------- .note.nv.tkinfo           --------------------------
	.section	.note.nv.tkinfo,"",@"SHT_NOTE"
	.sectionflags	@"SHF_NOTE_NV_TKINFO"
	.tkinfo
        /*0018*/ 	.word	0x00000081
        /*0030*/ 	.string	""
        /*0030*/ 	.string	"ptxas-blackwell"
        /*0030*/ 	.string	"Cuda compilation tools, release 12.9, V12.9.86"
        /*0030*/ 	.string	"Build cuda_12.9.r12.9/compiler.36037853_0"
        /*0030*/ 	.string	"-v  -suppress-debug-info  -lineinfo  -arch sm_100a "



//--------------------- .note.nv.cuver            --------------------------
	.section	.note.nv.cuver,"",@"SHT_NOTE"
	.sectionflags	@"SHF_NOTE_NV_CUVER"
        /*0018*/ 	.short	0x0001
        /*001a*/ 	.short	0x0064
        /*001c*/ 	.short	0x0001
        /*001e*/ 	.short	0x0000
        /*0020*/ 	.short	0x0001
        /*0022*/ 	.short	0x0000


//--------------------- .nv.info                  --------------------------
	.section	.nv.info,"",@"SHT_CUDA_INFO"
	.align	4


	//----- nvinfo : EIATTR_REGCOUNT
	.align		4
        /*0000*/ 	.byte	0x04, 0x2f
        /*0002*/ 	.short	(.L_1 - .L_0)
	.align		4
.L_0:
        /*0004*/ 	.word	index@(matmul_kernel)
        /*0008*/ 	.word	0x00000040


	//----- nvinfo : EIATTR_FRAME_SIZE
	.align		4
.L_1:
        /*000c*/ 	.byte	0x04, 0x11
        /*000e*/ 	.short	(.L_3 - .L_2)
	.align		4
.L_2:
        /*0010*/ 	.word	index@(matmul_kernel)
        /*0014*/ 	.word	0x00009098


	//----- nvinfo : EIATTR_MIN_STACK_SIZE
	.align		4
.L_3:
        /*0018*/ 	.byte	0x04, 0x12
        /*001a*/ 	.short	(.L_5 - .L_4)
	.align		4
.L_4:
        /*001c*/ 	.word	index@(matmul_kernel)
        /*0020*/ 	.word	0x00009098
.L_5:


//--------------------- .nv.info.matmul_kernel    --------------------------
	.section	.nv.info.matmul_kernel,"",@"SHT_CUDA_INFO"
	.sectionflags	@""
	.align	4


	//----- nvinfo : EIATTR_CUDA_API_VERSION
	.align		4
        /*0000*/ 	.byte	0x04, 0x37
        /*0002*/ 	.short	(.L_7 - .L_6)
.L_6:
        /*0004*/ 	.word	0x00000081


	//----- nvinfo : EIATTR_KPARAM_INFO
	.align		4
.L_7:
        /*0008*/ 	.byte	0x04, 0x17
        /*000a*/ 	.short	(.L_9 - .L_8)
.L_8:
        /*000c*/ 	.word	0x00000000
        /*0010*/ 	.short	0x000d
        /*0012*/ 	.short	0x0048
        /*0014*/ 	.byte	0x00, 0xf4, 0x21, 0x00


	//----- nvinfo : EIATTR_KPARAM_INFO
	.align		4
.L_9:
        /*0018*/ 	.byte	0x04, 0x17
        /*001a*/ 	.short	(.L_11 - .L_10)
.L_10:
        /*001c*/ 	.word	0x00000000
        /*0020*/ 	.short	0x000c
        /*0022*/ 	.short	0x0040
        /*0024*/ 	.byte	0x00, 0xf4, 0x21, 0x00


	//----- nvinfo : EIATTR_KPARAM_INFO
	.align		4
.L_11:
        /*0028*/ 	.byte	0x04, 0x17
        /*002a*/ 	.short	(.L_13 - .L_12)
.L_12:
        /*002c*/ 	.word	0x00000000
        /*0030*/ 	.short	0x000b
        /*0032*/ 	.short	0x0038
        /*0034*/ 	.byte	0x00, 0xf0, 0x11, 0x00


	//----- nvinfo : EIATTR_KPARAM_INFO
	.align		4
.L_13:
        /*0038*/ 	.byte	0x04, 0x17
        /*003a*/ 	.short	(.L_15 - .L_14)
.L_14:
        /*003c*/ 	.word	0x00000000
        /*0040*/ 	.short	0x000a
        /*0042*/ 	.short	0x0034
        /*0044*/ 	.byte	0x00, 0xf0, 0x11, 0x00


	//----- nvinfo : EIATTR_KPARAM_INFO
	.align		4
.L_15:
        /*0048*/ 	.byte	0x04, 0x17
        /*004a*/ 	.short	(.L_17 - .L_16)
.L_16:
        /*004c*/ 	.word	0x00000000
        /*0050*/ 	.short	0x0009
        /*0052*/ 	.short	0x0030
        /*0054*/ 	.byte	0x00, 0xf0, 0x11, 0x00


	//----- nvinfo : EIATTR_KPARAM_INFO
	.align		4
.L_17:
        /*0058*/ 	.byte	0x04, 0x17
        /*005a*/ 	.short	(.L_19 - .L_18)
.L_18:
        /*005c*/ 	.word	0x00000000
        /*0060*/ 	.short	0x0008
        /*0062*/ 	.short	0x002c
        /*0064*/ 	.byte	0x00, 0xf0, 0x11, 0x00


	//----- nvinfo : EIATTR_KPARAM_INFO
	.align		4
.L_19:
        /*0068*/ 	.byte	0x04, 0x17
        /*006a*/ 	.short	(.L_21 - .L_20)
.L_20:
        /*006c*/ 	.word	0x00000000
        /*0070*/ 	.short	0x0007
        /*0072*/ 	.short	0x0028
        /*0074*/ 	.byte	0x00, 0xf0, 0x11, 0x00


	//----- nvinfo : EIATTR_KPARAM_INFO
	.align		4
.L_21:
        /*0078*/ 	.byte	0x04, 0x17
        /*007a*/ 	.short	(.L_23 - .L_22)
.L_22:
        /*007c*/ 	.word	0x00000000
        /*0080*/ 	.short	0x0006
        /*0082*/ 	.short	0x0024
        /*0084*/ 	.byte	0x00, 0xf0, 0x11, 0x00


	//----- nvinfo : EIATTR_KPARAM_INFO
	.align		4
.L_23:
        /*0088*/ 	.byte	0x04, 0x17
        /*008a*/ 	.short	(.L_25 - .L_24)
.L_24:
        /*008c*/ 	.word	0x00000000
        /*0090*/ 	.short	0x0005
        /*0092*/ 	.short	0x0020
        /*0094*/ 	.byte	0x00, 0xf0, 0x11, 0x00


	//----- nvinfo : EIATTR_KPARAM_INFO
	.align		4
.L_25:
        /*0098*/ 	.byte	0x04, 0x17
        /*009a*/ 	.short	(.L_27 - .L_26)
.L_26:
        /*009c*/ 	.word	0x00000000
        /*00a0*/ 	.short	0x0004
        /*00a2*/ 	.short	0x001c
        /*00a4*/ 	.byte	0x00, 0xf0, 0x11, 0x00


	//----- nvinfo : EIATTR_KPARAM_INFO
	.align		4
.L_27:
        /*00a8*/ 	.byte	0x04, 0x17
        /*00aa*/ 	.short	(.L_29 - .L_28)
.L_28:
        /*00ac*/ 	.word	0x00000000
        /*00b0*/ 	.short	0x0003
        /*00b2*/ 	.short	0x0018
        /*00b4*/ 	.byte	0x00, 0xf0, 0x11, 0x00


	//----- nvinfo : EIATTR_KPARAM_INFO
	.align		4
.L_29:
        /*00b8*/ 	.byte	0x04, 0x17
        /*00ba*/ 	.short	(.L_31 - .L_30)
.L_30:
        /*00bc*/ 	.word	0x00000000
        /*00c0*/ 	.short	0x0002
        /*00c2*/ 	.short	0x0010
        /*00c4*/ 	.byte	0x00, 0xf4, 0x21, 0x00


	//----- nvinfo : EIATTR_KPARAM_INFO
	.align		4
.L_31:
        /*00c8*/ 	.byte	0x04, 0x17
        /*00ca*/ 	.short	(.L_33 - .L_32)
.L_32:
        /*00cc*/ 	.word	0x00000000
        /*00d0*/ 	.short	0x0001
        /*00d2*/ 	.short	0x0008
        /*00d4*/ 	.byte	0x00, 0xf4, 0x21, 0x00


	//----- nvinfo : EIATTR_KPARAM_INFO
	.align		4
.L_33:
        /*00d8*/ 	.byte	0x04, 0x17
        /*00da*/ 	.short	(.L_35 - .L_34)
.L_34:
        /*00dc*/ 	.word	0x00000000
        /*00e0*/ 	.short	0x0000
        /*00e2*/ 	.short	0x0000
        /*00e4*/ 	.byte	0x00, 0xf4, 0x21, 0x00


	//----- nvinfo : EIATTR_SPARSE_MMA_MASK
	.align		4
.L_35:
        /*00e8*/ 	.byte	0x03, 0x50
        /*00ea*/ 	.short	0x0000


	//----- nvinfo : EIATTR_MAXREG_COUNT
	.align		4
        /*00ec*/ 	.byte	0x03, 0x1b
        /*00ee*/ 	.short	0x00ff


	//----- nvinfo : EIATTR_NUM_BARRIERS
	.align		4
        /*00f0*/ 	.byte	0x02, 0x4c
        /*00f2*/ 	.byte	0x01
	.zero		1


	//----- nvinfo : EIATTR_ANNOTATIONS
	.align		4
        /*00f4*/ 	.byte	0x04, 0x55
        /*00f6*/ 	.short	(.L_37 - .L_36)


	//   ....[0]....
.L_36:
        /*00f8*/ 	.word	0x00000001
        /*00fc*/ 	.byte	0x50, 0x00, 0x00, 0x00, 0x01, 0x00, 0x00, 0x00, 0x90, 0x00, 0x00, 0x00, 0x01, 0x00, 0x00, 0x00
        /* <DEDUP_REMOVED lines=1715> */
        /*6c3c*/ 	.byte	0x70, 0xad, 0x01, 0x00


	//----- nvinfo : EIATTR_COOP_GROUP_MASK_REGIDS
	.align		4
.L_37:
        /*6c40*/ 	.byte	0x04, 0x29
        /*6c42*/ 	.short	(.L_39 - .L_38)


	//   ....[0]....
.L_38:
        /*6c44*/ 	.word	0xffffffff


	//   ....[1]....
        /*6c48*/ 	.word	0xffffffff


	//   ....[2]....
        /*6c4c*/ 	.word	0xffffffff


	//   ....[3]....
        /*6c50*/ 	.word	0xffffffff


	//   ....[4]....
        /*6c54*/ 	.word	0xffffffff


	//   ....[5]....
        /*6c58*/ 	.word	0xffffffff


	//   ....[6]....
        /*6c5c*/ 	.word	0xffffffff


	//   ....[7]....
        /*6c60*/ 	.word	0xffffffff


	//   ....[8]....
        /*6c64*/ 	.word	0xffffffff


	//   ....[9]....
        /*6c68*/ 	.word	0xffffffff


	//   ....[10]....
        /*6c6c*/ 	.word	0xffffffff


	//   ....[11]....
        /*6c70*/ 	.word	0xffffffff


	//   ....[12]....
        /*6c74*/ 	.word	0xffffffff


	//   ....[13]....
        /*6c78*/ 	.word	0xffffffff


	//   ....[14]....
        /*6c7c*/ 	.word	0xffffffff


	//   ....[15]....
        /*6c80*/ 	.word	0xffffffff


	//   ....[16]....
        /*6c84*/ 	.word	0xffffffff


	//   ....[17]....
        /*6c88*/ 	.word	0xffffffff


	//   ....[18]....
        /*6c8c*/ 	.word	0xffffffff


	//   ....[19]....
        /*6c90*/ 	.word	0xffffffff


	//   ....[20]....
        /*6c94*/ 	.word	0xffffffff


	//   ....[21]....
        /*6c98*/ 	.word	0xffffffff


	//   ....[22]....
        /*6c9c*/ 	.word	0xffffffff


	//   ....[23]....
        /*6ca0*/ 	.word	0xffffffff


	//   ....[24]....
        /*6ca4*/ 	.word	0xffffffff


	//   ....[25]....
        /*6ca8*/ 	.word	0xffffffff


	//   ....[26]....
        /*6cac*/ 	.word	0xffffffff


	//   ....[27]....
        /*6cb0*/ 	.word	0xffffffff


	//   ....[28]....
        /*6cb4*/ 	.word	0xffffffff


	//   ....[29]....
        /*6cb8*/ 	.word	0xffffffff


	//   ....[30]....
        /*6cbc*/ 	.word	0xffffffff


	//   ....[31]....
        /*6cc0*/ 	.word	0xffffffff


	//   ....[32]....
        /*6cc4*/ 	.word	0xffffffff


	//   ....[33]....
        /*6cc8*/ 	.word	0xffffffff


	//   ....[34]....
        /*6ccc*/ 	.word	0xffffffff


	//   ....[35]....
        /*6cd0*/ 	.word	0xffffffff


	//   ....[36]....
        /*6cd4*/ 	.word	0xffffffff


	//   ....[37]....
        /*6cd8*/ 	.word	0xffffffff


	//   ....[38]....
        /*6cdc*/ 	.word	0xffffffff


	//   ....[39]....
        /*6ce0*/ 	.word	0xffffffff


	//   ....[40]....
        /*6ce4*/ 	.word	0xffffffff


	//   ....[41]....
        /*6ce8*/ 	.word	0xffffffff


	//   ....[42]....
        /*6cec*/ 	.word	0xffffffff


	//   ....[43]....
        /*6cf0*/ 	.word	0xffffffff


	//   ....[44]....
        /*6cf4*/ 	.word	0xffffffff


	//   ....[45]....
        /*6cf8*/ 	.word	0xffffffff


	//   ....[46]....
        /*6cfc*/ 	.word	0xffffffff


	//   ....[47]....
        /*6d00*/ 	.word	0xffffffff


	//   ....[48]....
        /*6d04*/ 	.word	0xffffffff


	//   ....[49]....
        /*6d08*/ 	.word	0xffffffff


	//   ....[50]....
        /*6d0c*/ 	.word	0xffffffff


	//   ....[51]....
        /*6d10*/ 	.word	0xffffffff


	//   ....[52]....
        /*6d14*/ 	.word	0xffffffff


	//   ....[53]....
        /*6d18*/ 	.word	0xffffffff


	//   ....[54]....
        /*6d1c*/ 	.word	0xffffffff


	//   ....[55]....
        /*6d20*/ 	.word	0xffffffff


	//   ....[56]....
        /*6d24*/ 	.word	0xffffffff


	//   ....[57]....
        /*6d28*/ 	.word	0xffffffff


	//   ....[58]....
        /*6d2c*/ 	.word	0xffffffff


	//   ....[59]....
        /*6d30*/ 	.word	0xffffffff


	//   ....[60]....
        /*6d34*/ 	.word	0xffffffff


	//   ....[61]....
        /*6d38*/ 	.word	0xffffffff


	//   ....[62]....
        /*6d3c*/ 	.word	0xffffffff


	//   ....[63]....
        /*6d40*/ 	.word	0xffffffff


	//   ....[64]....
        /*6d44*/ 	.word	0xffffffff


	//   ....[65]....
        /*6d48*/ 	.word	0xffffffff


	//   ....[66]....
        /*6d4c*/ 	.word	0xffffffff


	//   ....[67]....
        /*6d50*/ 	.word	0xffffffff


	//   ....[68]....
        /*6d54*/ 	.word	0xffffffff


	//   ....[69]....
        /*6d58*/ 	.word	0xffffffff


	//   ....[70]....
        /*6d5c*/ 	.word	0xffffffff


	//   ....[71]....
        /*6d60*/ 	.word	0xffffffff


	//   ....[72]....
        /*6d64*/ 	.word	0xffffffff


	//   ....[73]....
        /*6d68*/ 	.word	0xffffffff


	//   ....[74]....
        /*6d6c*/ 	.word	0xffffffff


	//   ....[75]....
        /*6d70*/ 	.word	0xffffffff


	//   ....[76]....
        /*6d74*/ 	.word	0xffffffff


	//   ....[77]....
        /*6d78*/ 	.word	0xffffffff


	//   ....[78]....
        /*6d7c*/ 	.word	0xffffffff


	//   ....[79]....
        /*6d80*/ 	.word	0xffffffff


	//   ....[80]....
        /*6d84*/ 	.word	0xffffffff


	//   ....[81]....
        /*6d88*/ 	.word	0xffffffff


	//   ....[82]....
        /*6d8c*/ 	.word	0xffffffff


	//   ....[83]....
        /*6d90*/ 	.word	0xffffffff


	//   ....[84]....
        /*6d94*/ 	.word	0xffffffff


	//   ....[85]....
        /*6d98*/ 	.word	0xffffffff


	//   ....[86]....
        /*6d9c*/ 	.word	0xffffffff


	//   ....[87]....
        /*6da0*/ 	.word	0xffffffff


	//   ....[88]....
        /*6da4*/ 	.word	0xffffffff


	//   ....[89]....
        /*6da8*/ 	.word	0xffffffff


	//   ....[90]....
        /*6dac*/ 	.word	0xffffffff


	//   ....[91]....
        /*6db0*/ 	.word	0xffffffff


	//   ....[92]....
        /*6db4*/ 	.word	0xffffffff


	//   ....[93]....
        /*6db8*/ 	.word	0xffffffff


	//   ....[94]....
        /*6dbc*/ 	.word	0xffffffff


	//   ....[95]....
        /*6dc0*/ 	.word	0xffffffff


	//   ....[96]....
        /*6dc4*/ 	.word	0xffffffff


	//   ....[97]....
        /*6dc8*/ 	.word	0xffffffff


	//   ....[98]....
        /*6dcc*/ 	.word	0xffffffff


	//   ....[99]....
        /*6dd0*/ 	.word	0xffffffff


	//   ....[100]....
        /*6dd4*/ 	.word	0xffffffff


	//   ....[101]....
        /*6dd8*/ 	.word	0xffffffff


	//   ....[102]....
        /*6ddc*/ 	.word	0xffffffff


	//   ....[103]....
        /*6de0*/ 	.word	0xffffffff


	//   ....[104]....
        /*6de4*/ 	.word	0xffffffff


	//   ....[105]....
        /*6de8*/ 	.word	0xffffffff


	//   ....[106]....
        /*6dec*/ 	.word	0xffffffff


	//   ....[107]....
        /*6df0*/ 	.word	0xffffffff


	//   ....[108]....
        /*6df4*/ 	.word	0xffffffff


	//   ....[109]....
        /*6df8*/ 	.word	0xffffffff


	//   ....[110]....
        /*6dfc*/ 	.word	0xffffffff


	//   ....[111]....
        /*6e00*/ 	.word	0xffffffff


	//   ....[112]....
        /*6e04*/ 	.word	0xffffffff


	//   ....[113]....
        /*6e08*/ 	.word	0xffffffff


	//   ....[114]....
        /*6e0c*/ 	.word	0xffffffff


	//   ....[115]....
        /*6e10*/ 	.word	0xffffffff


	//   ....[116]....
        /*6e14*/ 	.word	0xffffffff


	//   ....[117]....
        /*6e18*/ 	.word	0xffffffff


	//   ....[118]....
        /*6e1c*/ 	.word	0xffffffff


	//   ....[119]....
        /*6e20*/ 	.word	0xffffffff


	//   ....[120]....
        /*6e24*/ 	.word	0xffffffff


	//   ....[121]....
        /*6e28*/ 	.word	0xffffffff


	//   ....[122]....
        /*6e2c*/ 	.word	0xffffffff


	//   ....[123]....
        /*6e30*/ 	.word	0xffffffff


	//   ....[124]....
        /*6e34*/ 	.word	0xffffffff


	//   ....[125]....
        /*6e38*/ 	.word	0xffffffff


	//   ....[126]....
        /*6e3c*/ 	.word	0xffffffff


	//----- nvinfo : EIATTR_COOP_GROUP_INSTR_OFFSETS
	.align		4
.L_39:
        /*6e40*/ 	.byte	0x04, 0x28
        /*6e42*/ 	.short	(.L_41 - .L_40)


	//   ....[0]....
.L_40:
        /*6e44*/ 	.word	0x0010dfe0


	//   ....[1]....
        /*6e48*/ 	.word	0x00119610


	//   ....[2]....
        /*6e4c*/ 	.word	0x00119670


	//   ....[3]....
        /*6e50*/ 	.word	0x00119690


	//   ....[4]....
        /*6e54*/ 	.word	0x001196d0


	//   ....[5]....
        /*6e58*/ 	.word	0x001196f0


	//   ....[6]....
        /*6e5c*/ 	.word	0x00119730


	//   ....[7]....
        /*6e60*/ 	.word	0x00119750


	//   ....[8]....
        /*6e64*/ 	.word	0x001197a0


	//   ....[9]....
        /*6e68*/ 	.word	0x00119800


	//   ....[10]....
        /*6e6c*/ 	.word	0x00119890


	//   ....[11]....
        /*6e70*/ 	.word	0x001198b0


	//   ....[12]....
        /*6e74*/ 	.word	0x00119990


	//   ....[13]....
        /*6e78*/ 	.word	0x001199b0


	//   ....[14]....
        /*6e7c*/ 	.word	0x00119a30


	//   ....[15]....
        /*6e80*/ 	.word	0x00119a50


	//   ....[16]....
        /*6e84*/ 	.word	0x00119a90


	//   ....[17]....
        /*6e88*/ 	.word	0x00119ab0


	//   ....[18]....
        /*6e8c*/ 	.word	0x00119b00


	//   ....[19]....
        /*6e90*/ 	.word	0x00119b30


	//   ....[20]....
        /*6e94*/ 	.word	0x00119be0


	//   ....[21]....
        /*6e98*/ 	.word	0x00119c00


	//   ....[22]....
        /*6e9c*/ 	.word	0x00119c20


	//   ....[23]....
        /*6ea0*/ 	.word	0x00119c40


	//   ....[24]....
        /*6ea4*/ 	.word	0x00119ce0


	//   ....[25]....
        /*6ea8*/ 	.word	0x00119d10


	//   ....[26]....
        /*6eac*/ 	.word	0x00119d70


	//   ....[27]....
        /*6eb0*/ 	.word	0x00119de0


	//   ....[28]....
        /*6eb4*/ 	.word	0x00119eb0


	//   ....[29]....
        /*6eb8*/ 	.word	0x00119ee0


	//   ....[30]....
        /*6ebc*/ 	.word	0x00119f40


	//   ....[31]....
        /*6ec0*/ 	.word	0x00119f60


	//   ....[32]....
        /*6ec4*/ 	.word	0x00119fe0


	//   ....[33]....
        /*6ec8*/ 	.word	0x0011a000


	//   ....[34]....
        /*6ecc*/ 	.word	0x0011a070


	//   ....[35]....
        /*6ed0*/ 	.word	0x0011a170


	//   ....[36]....
        /*6ed4*/ 	.word	0x0011a190


	//   ....[37]....
        /*6ed8*/ 	.word	0x0011a1b0


	//   ....[38]....
        /*6edc*/ 	.word	0x0011a270


	//   ....[39]....
        /*6ee0*/ 	.word	0x0011a2e0


	//   ....[40]....
        /*6ee4*/ 	.word	0x0011a300


	//   ....[41]....
        /*6ee8*/ 	.word	0x0011a330


	//   ....[42]....
        /*6eec*/ 	.word	0x0011a420


	//   ....[43]....
        /*6ef0*/ 	.word	0x0011a450


	//   ....[44]....
        /*6ef4*/ 	.word	0x0011a500


	//   ....[45]....
        /*6ef8*/ 	.word	0x0011a530


	//   ....[46]....
        /*6efc*/ 	.word	0x0011a610


	//   ....[47]....
        /*6f00*/ 	.word	0x0011a640


	//   ....[48]....
        /*6f04*/ 	.word	0x0011a6e0


	//   ....[49]....
        /*6f08*/ 	.word	0x0011a760


	//   ....[50]....
        /*6f0c*/ 	.word	0x0011a780


	//   ....[51]....
        /*6f10*/ 	.word	0x0011a7a0


	//   ....[52]....
        /*6f14*/ 	.word	0x0011a870


	//   ....[53]....
        /*6f18*/ 	.word	0x0011a8f0


	//   ....[54]....
        /*6f1c*/ 	.word	0x0011a950


	//   ....[55]....
        /*6f20*/ 	.word	0x0011a970


	//   ....[56]....
        /*6f24*/ 	.word	0x0011a990


	//   ....[57]....
        /*6f28*/ 	.word	0x0011a9b0


	//   ....[58]....
        /*6f2c*/ 	.word	0x0011a9d0


	//   ....[59]....
        /*6f30*/ 	.word	0x0011aa00


	//   ....[60]....
        /*6f34*/ 	.word	0x0011aae0


	//   ....[61]....
        /*6f38*/ 	.word	0x0011ab20


	//   ....[62]....
        /*6f3c*/ 	.word	0x0011ac20


	//   ....[63]....
        /*6f40*/ 	.word	0x0011ac40


	//   ....[64]....
        /*6f44*/ 	.word	0x0011aca0


	//   ....[65]....
        /*6f48*/ 	.word	0x0011acc0


	//   ....[66]....
        /*6f4c*/ 	.word	0x0011ad00


	//   ....[67]....
        /*6f50*/ 	.word	0x0011ad20


	//   ....[68]....
        /*6f54*/ 	.word	0x0011ad40


	//   ....[69]....
        /*6f58*/ 	.word	0x0011ad60


	//   ....[70]....
        /*6f5c*/ 	.word	0x0011aea0


	//   ....[71]....
        /*6f60*/ 	.word	0x0011aed0


	//   ....[72]....
        /*6f64*/ 	.word	0x0011af90


	//   ....[73]....
        /*6f68*/ 	.word	0x0011b080


	//   ....[74]....
        /*6f6c*/ 	.word	0x0011b0a0


	//   ....[75]....
        /*6f70*/ 	.word	0x0011b0d0


	//   ....[76]....
        /*6f74*/ 	.word	0x0011e530


	//   ....[77]....
        /*6f78*/ 	.word	0x0011f680


	//   ....[78]....
        /*6f7c*/ 	.word	0x0011f6a0


	//   ....[79]....
        /*6f80*/ 	.word	0x0011f6c0


	//   ....[80]....
        /*6f84*/ 	.word	0x0011f740


	//   ....[81]....
        /*6f88*/ 	.word	0x0011f7a0


	//   ....[82]....
        /*6f8c*/ 	.word	0x0011f8f0


	//   ....[83]....
        /*6f90*/ 	.word	0x0011f910


	//   ....[84]....
        /*6f94*/ 	.word	0x0011f960


	//   ....[85]....
        /*6f98*/ 	.word	0x0011f990


	//   ....[86]....
        /*6f9c*/ 	.word	0x0011fa40


	//   ....[87]....
        /*6fa0*/ 	.word	0x0011fae0


	//   ....[88]....
        /*6fa4*/ 	.word	0x0011fb70


	//   ....[89]....
        /*6fa8*/ 	.word	0x0011fc50


	//   ....[90]....
        /*6fac*/ 	.word	0x0011fd30


	//   ....[91]....
        /*6fb0*/ 	.word	0x0011fd90


	//   ....[92]....
        /*6fb4*/ 	.word	0x0011fdb0


	//   ....[93]....
        /*6fb8*/ 	.word	0x0011fdd0


	//   ....[94]....
        /*6fbc*/ 	.word	0x0011fed0


	//   ....[95]....
        /*6fc0*/ 	.word	0x0011fff0


	//   ....[96]....
        /*6fc4*/ 	.word	0x00120050


	//   ....[97]....
        /*6fc8*/ 	.word	0x001200a0


	//   ....[98]....
        /*6fcc*/ 	.word	0x001200c0


	//   ....[99]....
        /*6fd0*/ 	.word	0x001200e0


	//   ....[100]....
        /*6fd4*/ 	.word	0x00120120


	//   ....[101]....
        /*6fd8*/ 	.word	0x00120140


	//   ....[102]....
        /*6fdc*/ 	.word	0x001202c0


	//   ....[103]....
        /*6fe0*/ 	.word	0x001203b0


	//   ....[104]....
        /*6fe4*/ 	.word	0x001203f0


	//   ....[105]....
        /*6fe8*/ 	.word	0x00120440


	//   ....[106]....
        /*6fec*/ 	.word	0x001204f0


	//   ....[107]....
        /*6ff0*/ 	.word	0x00120510


	//   ....[108]....
        /*6ff4*/ 	.word	0x001205a0


	//   ....[109]....
        /*6ff8*/ 	.word	0x001205d0


	//   ....[110]....
        /*6ffc*/ 	.word	0x00120730


	//   ....[111]....
        /*7000*/ 	.word	0x00120770


	//   ....[112]....
        /*7004*/ 	.word	0x00120790


	//   ....[113]....
        /*7008*/ 	.word	0x001207e0


	//   ....[114]....
        /*700c*/ 	.word	0x00120920


	//   ....[115]....
        /*7010*/ 	.word	0x00120960


	//   ....[116]....
        /*7014*/ 	.word	0x00120980


	//   ....[117]....
        /*7018*/ 	.word	0x001209e0


	//   ....[118]....
        /*701c*/ 	.word	0x00120a00


	//   ....[119]....
        /*7020*/ 	.word	0x00120b50


	//   ....[120]....
        /*7024*/ 	.word	0x00120bc0


	//   ....[121]....
        /*7028*/ 	.word	0x00120c40


	//   ....[122]....
        /*702c*/ 	.word	0x00120c60


	//   ....[123]....
        /*7030*/ 	.word	0x00120ce0


	//   ....[124]....
        /*7034*/ 	.word	0x00120d50


	//   ....[125]....
        /*7038*/ 	.word	0x00120de0


	//   ....[126]....
        /*703c*/ 	.word	0x00120e90


	//----- nvinfo : EIATTR_VRC_CTA_INIT_COUNT
	.align		4
.L_41:
        /*7040*/ 	.byte	0x02, 0x4a
	.zero		1
	.zero		1


	//----- nvinfo : EIATTR_EXIT_INSTR_OFFSETS
	.align		4
        /*7044*/ 	.byte	0x04, 0x1c
        /*7046*/ 	.short	(.L_43 - .L_42)


	//   ....[0]....
.L_42:
        /*7048*/ 	.word	0x00136ab0


	//   ....[1]....
        /*704c*/ 	.word	0x00136ae0


	//----- nvinfo : EIATTR_REQNTID
	.align		4
.L_43:
        /*7050*/ 	.byte	0x04, 0x10
        /*7052*/ 	.short	(.L_45 - .L_44)
.L_44:
        /*7054*/ 	.word	0x00000020
        /*7058*/ 	.word	0x00000001
        /*705c*/ 	.word	0x00000001


	//----- nvinfo : EIATTR_CBANK_PARAM_SIZE
	.align		4
.L_45:
        /*7060*/ 	.byte	0x03, 0x19
        /*7062*/ 	.short	0x0050


	//----- nvinfo : EIATTR_PARAM_CBANK
	.align		4
        /*7064*/ 	.byte	0x04, 0x0a
        /*7066*/ 	.short	(.L_47 - .L_46)
	.align		4
.L_46:
        /*7068*/ 	.word	index@(.nv.constant0.matmul_kernel)
        /*706c*/ 	.short	0x0380
        /*706e*/ 	.short	0x0050


	//----- nvinfo : EIATTR_SW_WAR
	.align		4
.L_47:
        /*7070*/ 	.byte	0x04, 0x36
        /*7072*/ 	.short	(.L_49 - .L_48)
.L_48:
        /*7074*/ 	.word	0x00000008
.L_49:


//--------------------- .nv.compat                --------------------------
	.section	.nv.compat,"",@"SHT_CUDA_COMPAT_INFO"
	.align	4
        /*0000*/ 	.byte	0x02, 0x02, 0x02, 0x00, 0x02, 0x05, 0x05, 0x00, 0x02, 0x03, 0x00, 0x00, 0x02, 0x06, 0x01, 0x00


//--------------------- .nv.callgraph             --------------------------
	.section	.nv.callgraph,"",@"SHT_CUDA_CALLGRAPH"
	.align	4
	.sectionentsize	8
	.align		4
        /*0000*/ 	.word	0x00000000
	.align		4
        /*0004*/ 	.word	0xffffffff
	.align		4
        /*0008*/ 	.word	0x00000000
	.align		4
        /*000c*/ 	.word	0xfffffffe
	.align		4
        /*0010*/ 	.word	0x00000000
	.align		4
        /*0014*/ 	.word	0xfffffffd
	.align		4
        /*0018*/ 	.word	0x00000000
	.align		4
        /*001c*/ 	.word	0xfffffffc


//--------------------- .text.matmul_kernel       --------------------------
	.section	.text.matmul_kernel,"ax",@progbits
	.align	128
        .global         matmul_kernel
        .type           matmul_kernel,@function
        .size           matmul_kernel,(.L_x_3 - matmul_kernel)
        .other          matmul_kernel,@"STO_CUDA_ENTRY STV_DEFAULT"
matmul_kernel:
.text.matmul_kernel:
[----:B------:R-:W0:Y:S02]  /*0000*/  LDC R1, c[0x0][0x37c] ;  /* 0x0000df00ff017b82 */ /* 0x000e240000000800 */
[----:B0-----:R-:W-:-:S06]  /*0010*/  VIADD R1, R1, 0xffff6f68 ;  /* 0xffff6f6801017836 */ /* 0x001fcc0000000000 */
[----:B------:R-:W0:Y:S01]  /*0020*/  LDC.64 R4, c[0x0][0x398] ;  /* 0x0000e600ff047b82 */ /* 0x000e220000000a00 */
[----:B------:R-:W1:Y:S01]  /*0030*/  S2R R7, SR_CTAID.X ;  /* 0x0000000000077919 */ /* 0x000e620000002500 */
[----:B------:R-:W2:Y:S01]  /*0040*/  LDCU UR50, c[0x0][0x3a0] ;  /* 0x00007400ff3277ac */ /* 0x000ea20008000800 */
[----:B------:R-:W-:Y:S01]  /*0050*/  STL [R1+0xf90], RZ ;  /* 0x000f90ff01007387 */ /* 0x000fe20000100800 */
[----:B------:R-:W-:Y:S01]  /*0060*/  UMOV UR4, 0x400 ;  /* 0x0000040000047882 */ /* 0x000fe20000000000 */
[----:B------:R-:W3:Y:S03]  /*0070*/  LDCU.64 UR36, c[0x0][0x358] ;  /* 0x00006b00ff2477ac */ /* 0x000ee60008000a00 */
[----:B------:R-:W4:Y:S01]  /*0080*/  S2UR UR5, SR_CgaCtaId ;  /* 0x00000000000579c3 */ /* 0x000f220000008800 */
[----:B------:R-:W-:Y:S04]  /*0090*/  STL [R1+0xf94], RZ ;  /* 0x000f94ff01007387 */ /* 0x000fe80000100800 */
[----:B------:R-:W-:Y:S04]  /*00a0*/  STL [R1+0xf98], RZ ;  /* 0x000f98ff01007387 */ /* 0x000fe80000100800 */
[----:B------:R-:W-:Y:S01]  /*00b0*/  STL [R1+0xf9c], RZ ;  /* 0x000f9cff01007387 */ /* 0x000fe20000100800 */
[----:B--2---:R-:W-:-:S03]  /*00c0*/  UIADD3 UR50, UPT, UPT, UR50, 0x7f, URZ ;  /* 0x0000007f32327890 */ /* 0x004fc6000fffe0ff */
[----:B------:R-:W-:Y:S01]  /*00d0*/  STL [R1+0xf80], RZ ;  /* 0x000f80ff01007387 */ /* 0x000fe20000100800 */
[----:B0-----:R-:W-:-:S03]  /*00e0*/  VIADD R0, R5, 0x7f ;  /* 0x0000007f05007836 */ /* 0x001fc60000000000 */
[----:B------:R-:W-:Y:S01]  /*00f0*/  STL [R1+0xf84], RZ ;  /* 0x000f84ff01007387 */ /* 0x000fe20000100800 */
[----:B------:R-:W-:-:S03]  /*0100*/  UISETP.GE.AND UP0, UPT, UR50, 0x80, UPT ;  /* 0x000000803200788c */ /* 0x000fc6000bf06270 */
[----:B------:R-:W-:Y:S01]  /*0110*/  STL [R1+0xf88], RZ ;  /* 0x000f88ff01007387 */ /* 0x000fe20000100800 */
[----:B------:R-:W-:Y:S01]  /*0120*/  SHF.R.S32.HI R3, RZ, 0x1f, R0 ;  /* 0x0000001fff037819 */ /* 0x000fe20000011400 */
[----:B----4-:R-:W-:Y:S02]  /*0130*/  ULEA UR4, UR5, UR4, 0x18 ;  /* 0x0000000405047291 */ /* 0x010fe4000f8ec0ff */
[----:B------:R-:W-:Y:S01]  /*0140*/  STL [R1+0xf8c], RZ ;  /* 0x000f8cff01007387 */ /* 0x000fe20000100800 */
[----:B------:R-:W-:Y:S02]  /*0150*/  LEA.HI R3, R3, R0, RZ, 0x7 ;  /* 0x0000000003037211 */ /* 0x000fe400078f38ff */
[----:B-1----:R-:W-:Y:S01]  /*0160*/  IABS R10, R7 ;  /* 0x00000007000a7213 */ /* 0x002fe20000000000 */
[----:B------:R-:W-:Y:S01]  /*0170*/  STL [R1+0xf70], RZ ;  /* 0x000f70ff01007387 */ /* 0x000fe20000100800 */
[----:B------:R-:W-:-:S03]  /*0180*/  SHF.R.S32.HI R3, RZ, 0x7, R3 ;  /* 0x00000007ff037819 */ /* 0x000fc60000011403 */
[----:B------:R-:W-:Y:S02]  /*0190*/  STL [R1+0xf74], RZ ;  /* 0x000f74ff01007387 */ /* 0x000fe40000100800 */
[----:B------:R-:W-:Y:S02]  /*01a0*/  IMAD.SHL.U32 R6, R3, 0x8, RZ ;  /* 0x0000000803067824 */ /* 0x000fe400078e00ff */
[----:B------:R-:W-:Y:S03]  /*01b0*/  STL [R1+0xf78], RZ ;  /* 0x000f78ff01007387 */ /* 0x000fe60000100800 */
[-C--:B------:R-:W-:Y:S01]  /*01c0*/  IABS R9, R6.reuse ;  /* 0x0000000600097213 */ /* 0x080fe20000000000 */
[----:B------:R-:W-:Y:S01]  /*01d0*/  STL [R1+0xf7c], RZ ;  /* 0x000f7cff01007387 */ /* 0x000fe20000100800 */
[----:B------:R-:W-:Y:S02]  /*01e0*/  IABS R12, R6 ;  /* 0x00000006000c7213 */ /* 0x000fe40000000000 */
[----:B------:R-:W0:Y:S01]  /*01f0*/  I2F.RP R0, R9 ;  /* 0x0000000900007306 */ /* 0x000e220000209400 */
[----:B------:R-:W-:Y:S04]  /*0200*/  STL [R1+0xf60], RZ ;  /* 0x000f60ff01007387 */ /* 0x000fe80000100800 */
[----:B------:R-:W-:Y:S04]  /*0210*/  STL [R1+0xf64], RZ ;  /* 0x000f64ff01007387 */ /* 0x000fe80000100800 */
[----:B------:R-:W-:Y:S04]  /*0220*/  STL [R1+0xf68], RZ ;  /* 0x000f68ff01007387 */ /* 0x000fe80000100800 */
[----:B------:R-:W-:Y:S01]  /*0230*/  STL [R1+0xf6c], RZ ;  /* 0x000f6cff01007387 */ /* 0x000fe20000100800 */
[----:B0-----:R-:W0:Y:S03]  /*0240*/  MUFU.RCP R0, R0 ;  /* 0x0000000000007308 */ /* 0x001e260000001000 */
[----:B------:R-:W-:Y:S04]  /*0250*/  STL [R1+0xf50], RZ ;  /* 0x000f50ff01007387 */ /* 0x000fe80000100800 */
[----:B------:R-:W-:Y:S04]  /*0260*/  STL [R1+0xf54], RZ ;  /* 0x000f54ff01007387 */ /* 0x000fe80000100800 */
[----:B------:R-:W-:Y:S04]  /*0270*/  STL [R1+0xf58], RZ ;  /* 0x000f58ff01007387 */ /* 0x000fe80000100800 */
[----:B------:R-:W-:Y:S01]  /*0280*/  STL [R1+0xf5c], RZ ;  /* 0x000f5cff01007387 */ /* 0x000fe20000100800 */
[----:B0-----:R-:W-:-:S03]  /*0290*/  VIADD R2, R0, 0xffffffe ;  /* 0x0ffffffe00027836 */ /* 0x001fc60000000000 */
[----:B------:R-:W-:Y:S01]  /*02a0*/  STL [R1+0xf40], RZ ;  /* 0x000f40ff01007387 */ /* 0x000fe20000100800 */
[----:B------:R-:W-:Y:S01]  /*02b0*/  IMAD.MOV R0, RZ, RZ, -R12 ;  /* 0x000000ffff007224 */ /* 0x000fe200078e0a0c */
[----:B------:R0:W1:Y:S02]  /*02c0*/  F2I.FTZ.U32.TRUNC.NTZ R3, R2 ;  /* 0x0000000200037305 */ /* 0x000064000021f000 */
[----:B------:R-:W-:Y:S04]  /*02d0*/  STL [R1+0xf44], RZ ;  /* 0x000f44ff01007387 */ /* 0x000fe80000100800 */
[----:B------:R-:W-:Y:S04]  /*02e0*/  STL [R1+0xf48], RZ ;  /* 0x000f48ff01007387 */ /* 0x000fe80000100800 */
[----:B------:R-:W-:Y:S01]  /*02f0*/  STL [R1+0xf4c], RZ ;  /* 0x000f4cff01007387 */ /* 0x000fe20000100800 */
[----:B0-----:R-:W-:-:S03]  /*0300*/  IMAD.MOV.U32 R2, RZ, RZ, RZ ;  /* 0x000000ffff027224 */ /* 0x001fc600078e00ff */
[----:B------:R-:W-:Y:S01]  /*0310*/  STL [R1+0xf30], RZ ;  /* 0x000f30ff01007387 */ /* 0x000fe20000100800 */
[----:B-1----:R-:W-:-:S03]  /*0320*/  IMAD.MOV R8, RZ, RZ, -R3 ;  /* 0x000000ffff087224 */ /* 0x002fc600078e0a03 */
[----:B------:R-:W-:Y:S01]  /*0330*/  STL [R1+0xf34], RZ ;  /* 0x000f34ff01007387 */ /* 0x000fe20000100800 */
[----:B------:R-:W-:-:S03]  /*0340*/  IMAD R11, R8, R9, RZ ;  /* 0x00000009080b7224 */ /* 0x000fc600078e02ff */
[----:B------:R-:W-:Y:S01]  /*0350*/  STL [R1+0xf38], RZ ;  /* 0x000f38ff01007387 */ /* 0x000fe20000100800 */
[----:B------:R-:W-:Y:S02]  /*0360*/  IMAD.MOV.U32 R8, RZ, RZ, R10 ;  /* 0x000000ffff087224 */ /* 0x000fe400078e000a */
[----:B------:R-:W-:Y:S01]  /*0370*/  IMAD.HI.U32 R3, R3, R11, R2 ;  /* 0x0000000b03037227 */ /* 0x000fe200078e0002 */
[----:B------:R-:W-:Y:S04]  /*0380*/  STL [R1+0xf3c], RZ ;  /* 0x000f3cff01007387 */ /* 0x000fe80000100800 */
[----:B------:R-:W-:Y:S01]  /*0390*/  STL [R1+0xf20], RZ ;  /* 0x000f20ff01007387 */ /* 0x000fe20000100800 */
[----:B------:R-:W-:-:S03]  /*03a0*/  IMAD.HI.U32 R3, R3, R8, RZ ;  /* 0x0000000803037227 */ /* 0x000fc600078e00ff */
[----:B------:R-:W-:Y:S01]  /*03b0*/  STL [R1+0xf24], RZ ;  /* 0x000f24ff01007387 */ /* 0x000fe20000100800 */
[----:B------:R-:W-:-:S03]  /*03c0*/  IMAD R0, R3, R0, R8 ;  /* 0x0000000003007224 */ /* 0x000fc600078e0208 */
[----:B------:R-:W-:Y:S02]  /*03d0*/  STL [R1+0xf28], RZ ;  /* 0x000f28ff01007387 */ /* 0x000fe40000100800 */
[----:B------:R-:W-:Y:S02]  /*03e0*/  ISETP.GT.U32.AND P1, PT, R9, R0, PT ;  /* 0x000000000900720c */ /* 0x000fe40003f24070 */
[----:B------:R-:W-:Y:S04]  /*03f0*/  STL [R1+0xf2c], RZ ;  /* 0x000f2cff01007387 */ /* 0x000fe80000100800 */
[----:B------:R-:W-:Y:S04]  /*0400*/  STL [R1+0xf10], RZ ;  /* 0x000f10ff01007387 */ /* 0x000fe80000100800 */
[----:B------:R-:W-:Y:S03]  /*0410*/  STL [R1+0xf14], RZ ;  /* 0x000f14ff01007387 */ /* 0x000fe60000100800 */
[----:B------:R-:W-:Y:S01]  /*0420*/  @!P1 IMAD.IADD R0, R0, 0x1, -R9 ;  /* 0x0000000100009824 */ /* 0x000fe200078e0a09 */
[----:B------:R-:W-:Y:S01]  /*0430*/  STL [R1+0xf18], RZ ;  /* 0x000f18ff01007387 */ /* 0x000fe20000100800 */
[----:B------:R-:W-:Y:S01]  /*0440*/  @!P1 VIADD R3, R3, 0x1 ;  /* 0x0000000103039836 */ /* 0x000fe20000000000 */
[----:B------:R-:W-:-:S02]  /*0450*/  ISETP.NE.AND P1, PT, R6, RZ, PT ;  /* 0x000000ff0600720c */ /* 0x000fc40003f25270 */
[----:B------:R-:W-:Y:S01]  /*0460*/  STL [R1+0xf1c], RZ ;  /* 0x000f1cff01007387 */ /* 0x000fe20000100800 */
[----:B------:R-:W-:Y:S02]  /*0470*/  ISETP.GE.U32.AND P0, PT, R0, R9, PT ;  /* 0x000000090000720c */ /* 0x000fe40003f06070 */
[----:B------:R-:W-:Y:S01]  /*0480*/  LOP3.LUT R0, R7, R6, RZ, 0x3c, !PT ;  /* 0x0000000607007212 */ /* 0x000fe200078e3cff */
[----:B------:R-:W-:Y:S03]  /*0490*/  STL [R1+0xf00], RZ ;  /* 0x000f00ff01007387 */ /* 0x000fe60000100800 */
[----:B------:R-:W-:Y:S01]  /*04a0*/  ISETP.GE.AND P2, PT, R0, RZ, PT ;  /* 0x000000ff0000720c */ /* 0x000fe20003f46270 */
[----:B------:R-:W-:Y:S01]  /*04b0*/  STL [R1+0xf04], RZ ;  /* 0x000f04ff01007387 */ /* 0x000fe20000100800 */
[----:B------:R-:W-:-:S03]  /*04c0*/  VIADD R0, R4, 0xff ;  /* 0x000000ff04007836 */ /* 0x000fc60000000000 */
[----:B------:R-:W-:Y:S02]  /*04d0*/  STL [R1+0xf08], RZ ;  /* 0x000f08ff01007387 */ /* 0x000fe40000100800 */
[----:B------:R-:W-:Y:S02]  /*04e0*/  @P0 VIADD R3, R3, 0x1 ;  /* 0x0000000103030836 */ /* 0x000fe40000000000 */
[----:B------:R-:W-:Y:S02]  /*04f0*/  STL [R1+0xf0c], RZ ;  /* 0x000f0cff01007387 */ /* 0x000fe40000100800 */
[----:B------:R-:W-:Y:S01]  /*0500*/  IMAD.MOV.U32 R2, RZ, RZ, R3 ;  /* 0x000000ffff027224 */ /* 0x000fe200078e0003 */
[----:B------:R-:W-:Y:S01]  /*0510*/  SHF.R.S32.HI R3, RZ, 0x1f, R0 ;  /* 0x0000001fff037819 */ /* 0x000fe20000011400 */
[----:B------:R-:W-:Y:S02]  /*0520*/  STL [R1+0xef0], RZ ;  /* 0x000ef0ff01007387 */ /* 0x000fe40000100800 */
[----:B------:R-:W-:Y:S01]  /*0530*/  @!P2 IMAD.MOV R2, RZ, RZ, -R2 ;  /* 0x000000ffff02a224 */ /* 0x000fe200078e0a02 */
[----:B------:R-:W-:Y:S01]  /*0540*/  @!P1 LOP3.LUT R2, RZ, R6, RZ, 0x33, !PT ;  /* 0x00000006ff029212 */ /* 0x000fe200078e33ff */
[----:B------:R-:W-:Y:S01]  /*0550*/  STL [R1+0xef4], RZ ;  /* 0x000ef4ff01007387 */ /* 0x000fe20000100800 */
[----:B------:R-:W-:-:S03]  /*0560*/  LEA.HI R3, R3, R0, RZ, 0x8 ;  /* 0x0000000003037211 */ /* 0x000fc600078f40ff */
[----:B------:R-:W-:Y:S01]  /*0570*/  STL [R1+0xef8], RZ ;  /* 0x000ef8ff01007387 */ /* 0x000fe20000100800 */
[----:B------:R-:W-:Y:S02]  /*0580*/  IMAD.SHL.U32 R8, R2, 0x8, RZ ;  /* 0x0000000802087824 */ /* 0x000fe400078e00ff */
[----:B------:R-:W-:Y:S01]  /*0590*/  IMAD.MOV R2, RZ, RZ, -R2 ;  /* 0x000000ffff027224 */ /* 0x000fe200078e0a02 */
[----:B------:R-:W-:Y:S02]  /*05a0*/  STL [R1+0xefc], RZ ;  /* 0x000efcff01007387 */ /* 0x000fe40000100800 */
[----:B------:R-:W-:Y:S01]  /*05b0*/  LEA.HI.SX32 R3, R3, -R8, 0x18 ;  /* 0x8000000803037211 */ /* 0x000fe200078fc2ff */
[----:B------:R-:W-:Y:S01]  /*05c0*/  IMAD R6, R6, R2, R7 ;  /* 0x0000000206067224 */ /* 0x000fe200078e0207 */
[----:B------:R-:W-:Y:S02]  /*05d0*/  STL [R1+0xee0], RZ ;  /* 0x000ee0ff01007387 */ /* 0x000fe40000100800 */
[----:B------:R-:W-:-:S02]  /*05e0*/  VIMNMX R13, PT, PT, R3, 0x8, PT ;  /* 0x00000008030d7848 */ /* 0x000fc40003fe0100 */
[----:B------:R-:W-:Y:S01]  /*05f0*/  STL [R1+0xee4], RZ ;  /* 0x000ee4ff01007387 */ /* 0x000fe20000100800 */
[----:B------:R-:W-:Y:S02]  /*0600*/  IABS R11, R6 ;  /* 0x00000006000b7213 */ /* 0x000fe40000000000 */
[----:B------:R-:W-:Y:S01]  /*0610*/  IABS R9, R13 ;  /* 0x0000000d00097213 */ /* 0x000fe20000000000 */
[----:B------:R-:W-:Y:S03]  /*0620*/  STL [R1+0xee8], RZ ;  /* 0x000ee8ff01007387 */ /* 0x000fe60000100800 */
        /* <DEDUP_REMOVED lines=11> */
[----:B------:R-:W-:Y:S04]  /*06e0*/  STL [R1+0xecc], RZ ;  /* 0x000eccff01007387 */ /* 0x000fe80000100800 */
[----:B------:R-:W-:Y:S01]  /*06f0*/  STL [R1+0xfa0], RZ ;  /* 0x000fa0ff01007387 */ /* 0x000fe20000100800 */
[----:B------:R-:W0:Y:S03]  /*0700*/  F2I.FTZ.U32.TRUNC.NTZ R3, R3 ;  /* 0x0000000300037305 */ /* 0x000e26000021f000 */
[----:B------:R-:W-:Y:S04]  /*0710*/  STL [R1+0xfa4], RZ ;  /* 0x000fa4ff01007387 */ /* 0x000fe80000100800 */
[----:B------:R-:W-:Y:S04]  /*0720*/  STL [R1+0xfa8], RZ ;  /* 0x000fa8ff01007387 */ /* 0x000fe80000100800 */
[----:B------:R-:W-:Y:S04]  /*0730*/  STL [R1+0xfac], RZ ;  /* 0x000facff01007387 */ /* 0x000fe80000100800 */
[----:B------:R-:W-:Y:S01]  /*0740*/  STL [R1+0xfb0], RZ ;  /* 0x000fb0ff01007387 */ /* 0x000fe20000100800 */
[----:B0-----:R-:W-:-:S03]  /*0750*/  IMAD.MOV R10, RZ, RZ, -R3 ;  /* 0x000000ffff0a7224 */ /* 0x001fc600078e0a03 */
[----:B------:R-:W-:Y:S01]  /*0760*/  STL [R1+0xfb4], RZ ;  /* 0x000fb4ff01007387 */ /* 0x000fe20000100800 */
[----:B------:R-:W-:Y:S01]  /*0770*/  IMAD.MOV.U32 R2, RZ, RZ, R10 ;  /* 0x000000ffff027224 */ /* 0x000fe200078e000a */
[----:B------:R-:W-:Y:S02]  /*0780*/  IABS R10, R13 ;  /* 0x0000000d000a7213 */ /* 0x000fe40000000000 */
[----:B------:R-:W-:Y:S01]  /*0790*/  STL [R1+0xfb8], RZ ;  /* 0x000fb8ff01007387 */ /* 0x000fe20000100800 */
[----:B------:R-:W-:Y:S02]  /*07a0*/  IMAD R7, R2, R9, RZ ;  /* 0x0000000902077224 */ /* 0x000fe400078e02ff */
[----:B------:R-:W-:Y:S01]  /*07b0*/  IMAD.MOV.U32 R2, RZ, RZ, RZ ;  /* 0x000000ffff027224 */ /* 0x000fe200078e00ff */
[----:B------:R-:W-:Y:S03]  /*07c0*/  STL [R1+0xfbc], RZ ;  /* 0x000fbcff01007387 */ /* 0x000fe60000100800 */
[----:B------:R-:W-:Y:S01]  /*07d0*/  IMAD.HI.U32 R2, R3, R7, R2 ;  /* 0x0000000703027227 */ /* 0x000fe200078e0002 */
[----:B------:R-:W-:Y:S03]  /*07e0*/  STL [R1+0xeb0], RZ ;  /* 0x000eb0ff01007387 */ /* 0x000fe60000100800 */
[----:B------:R-:W-:Y:S01]  /*07f0*/  IMAD.MOV R3, RZ, RZ, -R10 ;  /* 0x000000ffff037224 */ /* 0x000fe200078e0a0a */
        /* <DEDUP_REMOVED lines=18> */
[----:B------:R-:W-:Y:S04]  /*0920*/  STL [R1+0xe98], RZ ;  /* 0x000e98ff01007387 */ /* 0x000fe80000100800 */
[----:B------:R-:W-:Y:S02]  /*0930*/  STL [R1+0xe9c], RZ ;  /* 0x000e9cff01007387 */ /* 0x000fe40000100800 */
[----:B------:R-:W-:-:S02]  /*0940*/  @P0 VIADD R0, R0, 0x1 ;  /* 0x0000000100000836 */ /* 0x000fc40000000000 */
[----:B------:R-:W-:Y:S04]  /*0950*/  STL [R1+0xe80], RZ ;  /* 0x000e80ff01007387 */ /* 0x000fe80000100800 */
[----:B------:R-:W-:Y:S01]  /*0960*/  STL [R1+0xe84], RZ ;  /* 0x000e84ff01007387 */ /* 0x000fe20000100800 */
[----:B------:R-:W-:Y:S01]  /*0970*/  @!P2 IMAD.MOV R0, RZ, RZ, -R0 ;  /* 0x000000ffff00a224 */ /* 0x000fe200078e0a00 */
[----:B------:R-:W-:Y:S02]  /*0980*/  @!P1 LOP3.LUT R0, RZ, R13, RZ, 0x33, !PT ;  /* 0x0000000dff009212 */ /* 0x000fe400078e33ff */
[----:B------:R-:W-:Y:S03]  /*0990*/  STL [R1+0xe88], RZ ;  /* 0x000e88ff01007387 */ /* 0x000fe60000100800 */
[----:B------:R-:W-:Y:S01]  /*09a0*/  IMAD.MOV R2, RZ, RZ, -R0 ;  /* 0x000000ffff027224 */ /* 0x000fe200078e0a00 */
[----:B------:R-:W-:Y:S01]  /*09b0*/  STL [R1+0xe8c], RZ ;  /* 0x000e8cff01007387 */ /* 0x000fe20000100800 */
[----:B------:R-:W-:-:S02]  /*09c0*/  IMAD.SHL.U32 R3, R0, 0x80, RZ ;  /* 0x0000008000037824 */ /* 0x000fc400078e00ff */
[----:B------:R-:W-:Y:S01]  /*09d0*/  IMAD R2, R13, R2, R6 ;  /* 0x000000020d027224 */ /* 0x000fe200078e0206 */
[----:B------:R-:W-:Y:S01]  /*09e0*/  STL [R1+0xe70], RZ ;  /* 0x000e70ff01007387 */ /* 0x000fe20000100800 */
[C---:B------:R-:W-:Y:S02]  /*09f0*/  VIADD R7, R3.reuse, 0x1 ;  /* 0x0000000103077836 */ /* 0x040fe40000000000 */
[----:B------:R-:W-:Y:S01]  /*0a00*/  IMAD.IADD R2, R8, 0x1, R2 ;  /* 0x0000000108027824 */ /* 0x000fe200078e0202 */
[----:B------:R-:W-:Y:S01]  /*0a10*/  STL [R1+0xe74], RZ ;  /* 0x000e74ff01007387 */ /* 0x000fe20000100800 */
[C---:B------:R-:W-:Y:S02]  /*0a20*/  VIADD R0, R3.reuse, 0x2 ;  /* 0x0000000203007836 */ /* 0x040fe40000000000 */
[C---:B------:R-:W-:Y:S01]  /*0a30*/  VIADD R8, R3.reuse, 0x3 ;  /* 0x0000000303087836 */ /* 0x040fe20000000000 */
[----:B------:R-:W-:Y:S01]  /*0a40*/  STL [R1+0xe78], RZ ;  /* 0x000e78ff01007387 */ /* 0x000fe20000100800 */
[----:B------:R-:W-:-:S02]  /*0a50*/  VIADD R61, R3, 0x27 ;  /* 0x00000027033d7836 */ /* 0x000fc40000000000 */
[C---:B------:R-:W-:Y:S01]  /*0a60*/  VIADD R60, R3.reuse, 0x56 ;  /* 0x00000056033c7836 */ /* 0x040fe20000000000 */
[----:B------:R-:W-:Y:S01]  /*0a70*/  STL [R1+0xe7c], RZ ;  /* 0x000e7cff01007387 */ /* 0x000fe20000100800 */
[C---:B------:R-:W-:Y:S02]  /*0a80*/  VIADD R59, R3.reuse, 0x57 ;  /* 0x00000057033b7836 */ /* 0x040fe40000000000 */
[C---:B------:R-:W-:Y:S01]  /*0a90*/  VIADD R58, R3.reuse, 0x58 ;  /* 0x00000058033a7836 */ /* 0x040fe20000000000 */
        /* <DEDUP_REMOVED lines=51> */
[----:B------:R-:W-:Y:S04]  /*0dd0*/  STL [R1+0x1214], RZ ;  /* 0x001214ff01007387 */ /* 0x000fe80000100800 */
        /* <DEDUP_REMOVED lines=922> */
[----:B------:R-:W-:Y:S04]  /*4780*/  STL [R1+0x1c4c], R3 ;  /* 0x001c4c0301007387 */ /* 0x000fe80000100800 */
[----:B------:R0:W-:Y:S04]  /*4790*/  STL [R1+0x21c], R7 ;  /* 0x00021c0701007387 */ /* 0x0001e80000100800 */
[----:B------:R1:W-:Y:S04]  /*47a0*/  STL [R1+0x218], R0 ;  /* 0x0002180001007387 */ /* 0x0003e80000100800 */
[----:B------:R2:W-:Y:S01]  /*47b0*/  STL [R1+0x214], R8 ;  /* 0x0002140801007387 */ /* 0x0005e20000100800 */
[C---:B0-----:R-:W-:Y:S01]  /*47c0*/  VIADD R7, R3.reuse, 0x4 ;  /* 0x0000000403077836 */ /* 0x041fe20000000000 */
[----:B------:R-:W0:Y:S01]  /*47d0*/  S2R R14, SR_TID.X ;  /* 0x00000000000e7919 */ /* 0x000e220000002100 */
[----:B-1----:R-:W-:-:S03]  /*47e0*/  VIADD R0, R3, 0x5 ;  /* 0x0000000503007836 */ /* 0x002fc60000000000 */
[----:B------:R1:W-:Y:S01]  /*47f0*/  STL [R1+0x1fc], R7 ;  /* 0x0001fc0701007387 */ /* 0x0003e20000100800 */
[----:B--2---:R-:W-:-:S03]  /*4800*/  VIADD R8, R3, 0x6 ;  /* 0x0000000603087836 */ /* 0x004fc60000000000 */
[----:B------:R2:W-:Y:S04]  /*4810*/  STL [R1+0x1f8], R0 ;  /* 0x0001f80001007387 */ /* 0x0005e80000100800 */
[----:B------:R4:W-:Y:S01]  /*4820*/  STL [R1+0x1f4], R8 ;  /* 0x0001f40801007387 */ /* 0x0009e20000100800 */
[C---:B-1----:R-:W-:Y:S02]  /*4830*/  VIADD R7, R3.reuse, 0x7 ;  /* 0x0000000703077836 */ /* 0x042fe40000000000 */
[----:B--2---:R-:W-:-:S03]  /*4840*/  VIADD R0, R3, 0x8 ;  /* 0x0000000803007836 */ /* 0x004fc60000000000 */
[----:B------:R1:W-:Y:S01]  /*4850*/  STL [R1+0x1ec], R7 ;  /* 0x0001ec0701007387 */ /* 0x0003e20000100800 */
[----:B----4-:R-:W-:-:S03]  /*4860*/  VIADD R8, R3, 0x9 ;  /* 0x0000000903087836 */ /* 0x010fc60000000000 */
[----:B------:R2:W-:Y:S04]  /*4870*/  STL [R1+0x1e8], R0 ;  /* 0x0001e80001007387 */ /* 0x0005e80000100800 */
[----:B------:R4:W-:Y:S01]  /*4880*/  STL [R1+0x1e4], R8 ;  /* 0x0001e40801007387 */ /* 0x0009e20000100800 */
[C---:B-1----:R-:W-:Y:S01]  /*4890*/  VIADD R7, R3.reuse, 0xa ;  /* 0x0000000a03077836 */ /* 0x042fe20000000000 */
[----:B0-----:R-:W-:Y:S01]  /*48a0*/  LOP3.LUT R6, R14, 0x1f, RZ, 0xc0, !PT ;  /* 0x0000001f0e067812 */ /* 0x001fe200078ec0ff */
[----:B--2---:R-:W-:-:S03]  /*48b0*/  VIADD R0, R3, 0xb ;  /* 0x0000000b03007836 */ /* 0x004fc60000000000 */
[----:B------:R0:W-:Y:S01]  /*48c0*/  STL [R1+0x1e0], R7 ;  /* 0x0001e00701007387 */ /* 0x0001e20000100800 */
[C---:B------:R-:W-:Y:S01]  /*48d0*/  VIADD R14, R3.reuse, 0x77 ;  /* 0x00000077030e7836 */ /* 0x040fe20000000000 */
[----:B------:R-:W-:Y:S01]  /*48e0*/  PRMT R43, R6, 0x6540, R2 ;  /* 0x00006540062b7816 */ /* 0x000fe20000000002 */
[----:B----4-:R-:W-:Y:S01]  /*48f0*/  VIADD R8, R3, 0xc ;  /* 0x0000000c03087836 */ /* 0x010fe20000000000 */
[----:B------:R1:W-:Y:S02]  /*4900*/  STL [R1+0x1dc], R0 ;  /* 0x0001dc0001007387 */ /* 0x0003e40000100800 */
[----:B------:R-:W-:Y:S02]  /*4910*/  LOP3.LUT R11, R43, 0xa0, RZ, 0xfc, !PT ;  /* 0x000000a02b0b7812 */ /* 0x000fe400078efcff */
[----:B------:R2:W-:Y:S01]  /*4920*/  STL [R1+0x1d8], R8 ;  /* 0x0001d80801007387 */ /* 0x0005e20000100800 */
[C---:B0-----:R-:W-:Y:S02]  /*4930*/  VIADD R7, R3.reuse, 0xd ;  /* 0x0000000d03077836 */ /* 0x041fe40000000000 */
[----:B-1----:R-:W-:-:S03]  /*4940*/  VIADD R0, R3, 0xe ;  /* 0x0000000e03007836 */ /* 0x002fc60000000000 */
[----:B------:R0:W-:Y:S01]  /*4950*/  STL [R1+0x1d4], R7 ;  /* 0x0001d40701007387 */ /* 0x0001e20000100800 */
[----:B--2---:R-:W-:-:S03]  /*4960*/  VIADD R8, R3, 0xf ;  /* 0x0000000f03087836 */ /* 0x004fc60000000000 */
[----:B------:R1:W-:Y:S04]  /*4970*/  STL [R1+0x1d0], R0 ;  /* 0x0001d00001007387 */ /* 0x0003e80000100800 */
        /* <DEDUP_REMOVED lines=53> */
[----:B------:R1:W-:Y:S01]  /*4cd0*/  STL [R1+0x158], R0 ;  /* 0x0001580001007387 */ /* 0x0003e20000100800 */
[C---:B0-----:R-:W-:Y:S02]  /*4ce0*/  VIADD R7, R3.reuse, 0x2b ;  /* 0x0000002b03077836 */ /* 0x041fe40000000000 */
[----:B-1----:R-:W-:-:S03]  /*4cf0*/  VIADD R0, R3, 0x2d ;  /* 0x0000002d03007836 */ /* 0x002fc60000000000 */
[----:B------:R0:W-:Y:S04]  /*4d00*/  STL [R1+0x154], R7 ;  /* 0x0001540701007387 */ /* 0x0001e80000100800 */
        /* <DEDUP_REMOVED lines=35> */
[----:B--2---:R-:W-:-:S03]  /*4f40*/  IMAD.SHL.U32 R0, R2, 0x100, RZ ;  /* 0x0000010002007824 */ /* 0x004fc600078e00ff */
[----:B------:R1:W-:Y:S02]  /*4f50*/  STL [R1+0x7c], R8 ;  /* 0x00007c0801007387 */ /* 0x0003e40000100800 */
[----:B------:R-:W-:Y:S01]  /*4f60*/  LOP3.LUT R2, R0, 0x40, R6, 0xfe, !PT ;  /* 0x0000004000027812 */ /* 0x000fe200078efe06 */
[C---:B0-----:R-:W-:Y:S02]  /*4f70*/  VIADD R7, R3.reuse, 0x3f ;  /* 0x0000003f03077836 */ /* 0x041fe40000000000 */
[----:B-1----:R-:W-:-:S03]  /*4f80*/  VIADD R8, R3, 0x40 ;  /* 0x0000004003087836 */ /* 0x002fc60000000000 */
[----:B------:R0:W-:Y:S04]  /*4f90*/  STL [R1+0x78], R7 ;  /* 0x0000780701007387 */ /* 0x0001e80000100800 */
[----:B------:R1:W-:Y:S01]  /*4fa0*/  STL [R1+0x74], R8 ;  /* 0x0000740801007387 */ /* 0x0003e20000100800 */
[C-C-:B0-----:R-:W-:Y:S02]  /*4fb0*/  LOP3.LUT R7, R0.reuse, 0x20, R6.reuse, 0xfe, !PT ;  /* 0x0000002000077812 */ /* 0x141fe400078efe06 */
[----:B------:R-:W-:Y:S01]  /*4fc0*/  LOP3.LUT R0, R0, 0x60, R6, 0xfe, !PT ;  /* 0x0000006000007812 */ /* 0x000fe200078efe06 */
[C---:B------:R-:W-:Y:S02]  /*4fd0*/  VIADD R6, R3.reuse, 0x41 ;  /* 0x0000004103067836 */ /* 0x040fe40000000000 */
[----:B------:R0:W-:Y:S01]  /*4fe0*/  STL [R1+0x1fa0], R7 ;  /* 0x001fa00701007387 */ /* 0x0001e20000100800 */
[----:B-1----:R-:W-:-:S03]  /*4ff0*/  VIADD R8, R3, 0x7c ;  /* 0x0000007c03087836 */ /* 0x002fc60000000000 */
[----:B------:R-:W-:Y:S04]  /*5000*/  STL [R1+0x1f94], R43 ;  /* 0x001f942b01007387 */ /* 0x000fe80000100800 */
[----:B------:R1:W-:Y:S01]  /*5010*/  STL [R1+0x1f9c], R2 ;  /* 0x001f9c0201007387 */ /* 0x0003e20000100800 */
[----:B0-----:R-:W-:-:S03]  /*5020*/  VIADD R7, R3, 0x7d ;  /* 0x0000007d03077836 */ /* 0x001fc60000000000 */
[----:B------:R0:W-:Y:S04]  /*5030*/  STL [R1+0x1f98], R0 ;  /* 0x001f980001007387 */ /* 0x0001e80000100800 */
[----:B------:R2:W-:Y:S01]  /*5040*/  STL [R1+0x70], R6 ;  /* 0x0000700601007387 */ /* 0x0005e20000100800 */
[C---:B-1----:R-:W-:Y:S02]  /*5050*/  VIADD R2, R3.reuse, 0x42 ;  /* 0x0000004203027836 */ /* 0x042fe40000000000 */
[----:B0-----:R-:W-:-:S03]  /*5060*/  VIADD R0, R3, 0x43 ;  /* 0x0000004303007836 */ /* 0x001fc60000000000 */
        /* <DEDUP_REMOVED lines=39> */
[----:B------:R-:W-:Y:S01]  /*52e0*/  VIADD R3, R3, 0x7f ;  /* 0x0000007f03037836 */ /* 0x000fe20000000000 */
[C---:B0-----:R-:W-:Y:S02]  /*52f0*/  LOP3.LUT R2, R43.reuse, 0xc0, RZ, 0xfc, !PT ;  /* 0x000000c02b027812 */ /* 0x041fe400078efcff */
[----:B-1----:R-:W-:-:S05]  /*5300*/  LOP3.LUT R0, R43, 0x80, RZ, 0xfc, !PT ;  /* 0x000000802b007812 */ /* 0x002fca00078efcff */
[----:B------:R0:W-:Y:S04]  /*5310*/  STL [R1+0x1fb0], R0 ;  /* 0x001fb00001007387 */ /* 0x0001e80000100800 */
[----:B------:R1:W-:Y:S01]  /*5320*/  STL [R1+0x1fac], R11 ;  /* 0x001fac0b01007387 */ /* 0x0003e20000100800 */
[----:B0-----:R-:W-:-:S05]  /*5330*/  LOP3.LUT R0, R43, 0xe0, RZ, 0xfc, !PT ;  /* 0x000000e02b007812 */ /* 0x001fca00078efcff */
[----:B------:R1:W-:Y:S04]  /*5340*/  STL [R1+0x1fa4], R0 ;  /* 0x001fa40001007387 */ /* 0x0003e80000100800 */
[----:B------:R1:W-:Y:S01]  /*5350*/  STL [R1+0x1fa8], R2 ;  /* 0x001fa80201007387 */ /* 0x0003e20000100800 */
[----:B---3--:R-:W-:Y:S05]  /*5360*/  BRA.U !UP0, `(.L_x_0) ;  /* 0x00000ec508c07547 */ /* 0x008fea000b800000 */
[----:B------:R0:W-:Y:S01]  /*5370*/  STL [R1+0x5acc], R53 ;  /* 0x005acc3501007387 */ /* 0x0001e20000100800 */
[----:B-1----:R-:W-:Y:S02]  /*5380*/  IABS R11, R4 ;  /* 0x00000004000b7213 */ /* 0x002fe40000000000 */
[----:B------:R-:W-:Y:S01]  /*5390*/  IABS R0, R5 ;  /* 0x0000000500007213 */ /* 0x000fe20000000000 */
[----:B------:R-:W-:Y:S01]  /*53a0*/  IMAD.MOV.U32 R22, RZ, RZ, RZ ;  /* 0x000000ffff167224 */ /* 0x000fe200078e00ff */
[----:B------:R-:W-:Y:S01]  /*53b0*/  IABS R51, R43 ;  /* 0x0000002b00337213 */ /* 0x000fe20000000000 */
[----:B------:R-:W1:Y:S01]  /*53c0*/  LDCU.128 UR20, c[0x0][0x380] ;  /* 0x00007000ff1477ac */ /* 0x000e620008000c00 */
[----:B0-----:R-:W2:Y:S01]  /*53d0*/  LDL R53, [R1+0x1fa0] ;  /* 0x001fa00001357983 */ /* 0x001ea20000100800 */
[----:B------:R-:W-:Y:S01]  /*53e0*/  ISETP.GE.AND P4, PT, R3, RZ, PT ;  /* 0x000000ff0300720c */ /* 0x000fe20003f86270 */
[----:B------:R-:W0:Y:S02]  /*53f0*/  LDCU UR77, c[0x0][0x3a4] ;  /* 0x00007480ff4d77ac */ /* 0x000e240008000800 */
[----:B------:R3:W-:Y:S01]  /*5400*/  STL [R1+0x5ac8], R54 ;  /* 0x005ac83601007387 */ /* 0x0007e20000100800 */
[----:B------:R-:W4:Y:S01]  /*5410*/  LDCU UR76, c[0x0][0x3b0] ;  /* 0x00007600ff4c77ac */ /* 0x000f220008000800 */
[----:B------:R-:W5:Y:S02]  /*5420*/  LDCU UR51, c[0x0][0x3a8] ;  /* 0x00007500ff3377ac */ /* 0x000f640008000800 */
[----:B---3--:R-:W3:Y:S01]  /*5430*/  LDL R54, [R1+0x1f9c] ;  /* 0x001f9c0001367983 */ /* 0x008ee20000100800 */
[----:B------:R-:W0:Y:S03]  /*5440*/  LDCU UR53, c[0x0][0x3a8] ;  /* 0x00007500ff3577ac */ /* 0x000e260008000800 */
[----:B------:R1:W-:Y:S01]  /*5450*/  STL [R1+0x5ac4], R55 ;  /* 0x005ac43701007387 */ /* 0x0003e20000100800 */
[----:B------:R-:W0:Y:S01]  /*5460*/  LDCU UR55, c[0x0][0x3a8] ;  /* 0x00007500ff3777ac */ /* 0x000e220008000800 */
[----:B------:R-:W0:Y:S01]  /*5470*/  LDCU UR57, c[0x0][0x3a8] ;  /* 0x00007500ff3977ac */ /* 0x000e220008000800 */
[----:B------:R-:W0:Y:S01]  /*5480*/  LDCU UR59, c[0x0][0x3a8] ;  /* 0x00007500ff3b77ac */ /* 0x000e220008000800 */
[----:B-1----:R-:W4:Y:S01]  /*5490*/  LDL R55, [R1+0x1f98] ;  /* 0x001f980001377983 */ /* 0x002f220000100800 */
[----:B------:R-:W1:Y:S03]  /*54a0*/  LDCU UR61, c[0x0][0x3a8] ;  /* 0x00007500ff3d77ac */ /* 0x000e660008000800 */
[----:B------:R0:W-:Y:S01]  /*54b0*/  STL [R1+0x5ac0], R56 ;  /* 0x005ac03801007387 */ /* 0x0001e20000100800 */
[----:B------:R-:W1:Y:S01]  /*54c0*/  LDCU UR63, c[0x0][0x3a8] ;  /* 0x00007500ff3f77ac */ /* 0x000e620008000800 */
[----:B------:R-:W1:Y:S02]  /*54d0*/  LDCU UR65, c[0x0][0x3a8] ;  /* 0x00007500ff4177ac */ /* 0x000e640008000800 */
[----:B0-----:R-:W5:Y:S01]  /*54e0*/  LDL R56, [R1+0x1fb0] ;  /* 0x001fb00001387983 */ /* 0x001f620000100800 */
[----:B------:R-:W0:Y:S03]  /*54f0*/  LDCU UR67, c[0x0][0x3a8] ;  /* 0x00007500ff4377ac */ /* 0x000e260008000800 */
[----:B------:R1:W-:Y:S01]  /*5500*/  STL [R1+0x5abc], R57 ;  /* 0x005abc3901007387 */ /* 0x0003e20000100800 */
[----:B------:R-:W0:Y:S01]  /*5510*/  LDCU UR68, c[0x0][0x3a8] ;  /* 0x00007500ff4477ac */ /* 0x000e220008000800 */
[----:B------:R-:W0:Y:S01]  /*5520*/  LDCU UR70, c[0x0][0x3a8] ;  /* 0x00007500ff4677ac */ /* 0x000e220008000800 */
[----:B------:R-:W0:Y:S01]  /*5530*/  LDCU UR71, c[0x0][0x3a8] ;  /* 0x00007500ff4777ac */ /* 0x000e220008000800 */
[----:B-1----:R-:W5:Y:S01]  /*5540*/  LDL R57, [R1+0x1fac] ;  /* 0x001fac0001397983 */ /* 0x002f620000100800 */
        /* <DEDUP_REMOVED lines=16> */
[----:B------:R-:W0:Y:S01]  /*5650*/  I2F.RP R2, R11 ;  /* 0x0000000b00027306 */ /* 0x000e220000209400 */
[----:B------:R-:W1:Y:S01]  /*5660*/  LDCU UR26, c[0x0][0x3a8] ;  /* 0x00007500ff1a77ac */ /* 0x000e620008000800 */
[----:B------:R-:W1:Y:S06]  /*5670*/  LDCU UR27, c[0x0][0x3a8] ;  /* 0x00007500ff1b77ac */ /* 0x000e6c0008000800 */
[----:B------:R-:W1:Y:S01]  /*5680*/  I2F.RP R24, R0 ;  /* 0x0000000000187306 */ /* 0x000e620000209400 */
[----:B------:R-:W2:Y:S01]  /*5690*/  LDCU UR28, c[0x0][0x3a8] ;  /* 0x00007500ff1c77ac */ /* 0x000ea20008000800 */
[----:B------:R-:W2:Y:S06]  /*56a0*/  LDCU UR29, c[0x0][0x3a8] ;  /* 0x00007500ff1d77ac */ /* 0x000eac0008000800 */
[----:B0-----:R-:W0:Y:S01]  /*56b0*/  MUFU.RCP R2, R2 ;  /* 0x0000000200027308 */ /* 0x001e220000001000 */
[----:B------:R-:W2:Y:S01]  /*56c0*/  LDCU UR30, c[0x0][0x3a8] ;  /* 0x00007500ff1e77ac */ /* 0x000ea20008000800 */
[----:B------:R-:W2:Y:S06]  /*56d0*/  LDCU UR31, c[0x0][0x3a8] ;  /* 0x00007500ff1f77ac */ /* 0x000eac0008000800 */
[----:B-1----:R-:W1:Y:S01]  /*56e0*/  MUFU.RCP R24, R24 ;  /* 0x0000001800187308 */ /* 0x002e620000001000 */
[----:B------:R-:W2:Y:S01]  /*56f0*/  LDCU UR32, c[0x0][0x3a8] ;  /* 0x00007500ff2077ac */ /* 0x000ea20008000800 */
[----:B------:R-:W2:Y:S01]  /*5700*/  LDCU UR33, c[0x0][0x3a8] ;  /* 0x00007500ff2177ac */ /* 0x000ea20008000800 */
[----:B0-----:R-:W-:Y:S01]  /*5710*/  VIADD R2, R2, 0xffffffe ;  /* 0x0ffffffe02027836 */ /* 0x001fe20000000000 */
[----:B------:R-:W0:Y:S04]  /*5720*/  LDCU UR34, c[0x0][0x3a8] ;  /* 0x00007500ff2277ac */ /* 0x000e280008000800 */
[----:B------:R-:W0:Y:S01]  /*5730*/  F2I.FTZ.U32.TRUNC.NTZ R23, R2 ;  /* 0x0000000200177305 */ /* 0x000e22000021f000 */
[----:B------:R-:W2:Y:S01]  /*5740*/  LDCU UR35, c[0x0][0x3a8] ;  /* 0x00007500ff2377ac */ /* 0x000ea20008000800 */
[----:B-1----:R-:W-:Y:S01]  /*5750*/  VIADD R24, R24, 0xffffffe ;  /* 0x0ffffffe18187836 */ /* 0x002fe20000000000 */
[----:B------:R-:W1:Y:S05]  /*5760*/  LDCU UR38, c[0x0][0x3a8] ;  /* 0x00007500ff2677ac */ /* 0x000e6a0008000800 */
[----:B------:R0:W1:Y:S01]  /*5770*/  F2I.FTZ.U32.TRUNC.NTZ R25, R24 ;  /* 0x0000001800197305 */ /* 0x000062000021f000 */
[----:B------:R-:W1:Y:S01]  /*5780*/  LDCU UR39, c[0x0][0x3a8] ;  /* 0x00007500ff2777ac */ /* 0x000e620008000800 */
[----:B------:R-:W2:Y:S01]  /*5790*/  LDCU UR40, c[0x0][0x3a8] ;  /* 0x00007500ff2877ac */ /* 0x000ea20008000800 */
[----:B0-----:R-:W-:-:S02]  /*57a0*/  IMAD.MOV R2, RZ, RZ, -R23 ;  /* 0x000000ffff027224 */ /* 0x001fc400078e0a17 */
[----:B------:R-:W-:Y:S01]  /*57b0*/  IMAD.MOV.U32 R24, RZ, RZ, RZ ;  /* 0x000000ffff187224 */ /* 0x000fe200078e00ff */
[----:B------:R-:W0:Y:S01]  /*57c0*/  LDCU UR41, c[0x0][0x3a8] ;  /* 0x00007500ff2977ac */ /* 0x000e220008000800 */
[----:B------:R-:W-:Y:S01]  /*57d0*/  IMAD R2, R2, R11, RZ ;  /* 0x0000000b02027224 */ /* 0x000fe200078e02ff */
[----:B------:R-:W0:Y:S03]  /*57e0*/  LDCU UR42, c[0x0][0x3a8] ;  /* 0x00007500ff2a77ac */ /* 0x000e260008000800 */
[----:B------:R-:W-:Y:S01]  /*57f0*/  IMAD.HI.U32 R22, R23, R2, R22 ;  /* 0x0000000217167227 */ /* 0x000fe200078e0016 */
[----:B------:R-:W0:Y:S03]  /*5800*/  LDCU UR43, c[0x0][0x3a8] ;  /* 0x00007500ff2b77ac */ /* 0x000e260008000800 */
[----:B-1----:R-:W-:-:S02]  /*5810*/  IMAD.MOV R2, RZ, RZ, -R25 ;  /* 0x000000ffff027224 */ /* 0x002fc400078e0a19 */
[----:B------:R-:W-:Y:S01]  /*5820*/  IMAD.HI.U32 R44, R22, R51, RZ ;  /* 0x00000033162c7227 */ /* 0x000fe200078e00ff */
[----:B------:R-:W1:Y:S03]  /*5830*/  LDCU UR44, c[0x0][0x3a8] ;  /* 0x00007500ff2c77ac */ /* 0x000e660008000800 */
[----:B------:R-:W-:Y:S01]  /*5840*/  IMAD R2, R2, R0, RZ ;  /* 0x0000000002027224 */ /* 0x000fe200078e02ff */
[----:B------:R-:W0:Y:S01]  /*5850*/  LDCU UR45, c[0x0][0x3a8] ;  /* 0x00007500ff2d77ac */ /* 0x000e220008000800 */
[----:B------:R-:W-:Y:S02]  /*5860*/  IMAD.MOV R44, RZ, RZ, -R44 ;  /* 0x000000ffff2c7224 */ /* 0x000fe400078e0a2c */
[----:B------:R-:W-:Y:S01]  /*5870*/  IMAD.HI.U32 R2, R25, R2, R24 ;  /* 0x0000000219027227 */ /* 0x000fe200078e0018 */
[----:B------:R-:W0:Y:S03]  /*5880*/  LDCU UR46, c[0x0][0x3a8] ;  /* 0x00007500ff2e77ac */ /* 0x000e260008000800 */
[----:B------:R-:W-:Y:S01]  /*5890*/  IMAD R51, R11, R44, R51 ;  /* 0x0000002c0b337224 */ /* 0x000fe200078e0233 */
[----:B------:R-:W0:Y:S01]  /*58a0*/  LDCU UR47, c[0x0][0x3a8] ;  /* 0x00007500ff2f77ac */ /* 0x000e220008000800 */
        /* <DEDUP_REMOVED lines=22> */
[----:B--2---:R-:W-:-:S05]  /*5a10*/  IABS R50, R53 ;  /* 0x0000003500327213 */ /* 0x004fca0000000000 */
[----:B------:R-:W-:-:S04]  /*5a20*/  IMAD.HI.U32 R43, R22, R50, RZ ;  /* 0x00000032162b7227 */ /* 0x000fc800078e00ff */
[----:B------:R-:W-:-:S04]  /*5a30*/  IMAD.MOV R43, RZ, RZ, -R43 ;  /* 0x000000ffff2b7224 */ /* 0x000fc800078e0a2b */
[----:B------:R-:W-:Y:S01]  /*5a40*/  IMAD R50, R11, R43, R50 ;  /* 0x0000002b0b327224 */ /* 0x000fe200078e0232 */
[----:B---3--:R-:W-:-:S05]  /*5a50*/  IABS R49, R54 ;  /* 0x0000003600317213 */ /* 0x008fca0000000000 */
[----:B------:R-:W-:-:S04]  /*5a60*/  IMAD.HI.U32 R23, R22, R49, RZ ;  /* 0x0000003116177227 */ /* 0x000fc800078e00ff */
[----:B------:R-:W-:-:S04]  /*5a70*/  IMAD.MOV R23, RZ, RZ, -R23 ;  /* 0x000000ffff177224 */ /* 0x000fc800078e0a17 */
[----:B------:R-:W-:Y:S01]  /*5a80*/  IMAD R49, R11, R23, R49 ;  /* 0x000000170b317224 */ /* 0x000fe200078e0231 */
[----:B----4-:R-:W-:-:S05]  /*5a90*/  IABS R48, R55 ;  /* 0x0000003700307213 */ /* 0x010fca0000000000 */
[----:B------:R-:W-:-:S04]  /*5aa0*/  IMAD.HI.U32 R43, R22, R48, RZ ;  /* 0x00000030162b7227 */ /* 0x000fc800078e00ff */
[----:B------:R-:W-:-:S04]  /*5ab0*/  IMAD.MOV R43, RZ, RZ, -R43 ;  /* 0x000000ffff2b7224 */ /* 0x000fc800078e0a2b */
[----:B------:R-:W-:Y:S01]  /*5ac0*/  IMAD R43, R11, R43, R48 ;  /* 0x0000002b0b2b7224 */ /* 0x000fe200078e0230 */
[----:B-----5:R-:W-:Y:S01]  /*5ad0*/  IABS R47, R56 ;  /* 0x00000038002f7213 */ /* 0x020fe20000000000 */
[----:B------:R-:W2:Y:S04]  /*5ae0*/  LDL.LU R48, [R1+0x198] ;  /* 0x0001980001307983 */ /* 0x000ea80000300800 */
[----:B------:R-:W-:-:S04]  /*5af0*/  IMAD.HI.U32 R25, R22, R47, RZ ;  /* 0x0000002f16197227 */ /* 0x000fc800078e00ff */
[----:B------:R-:W-:Y:S01]  /*5b00*/  IMAD.MOV R25, RZ, RZ, -R25 ;  /* 0x000000ffff197224 */ /* 0x000fe200078e0a19 */
[----:B------:R-:W-:Y:S02]  /*5b10*/  IABS R46, R57 ;  /* 0x00000039002e7213 */ /* 0x000fe40000000000 */
[----:B------:R-:W-:Y:S01]  /*5b20*/  IABS R45, R58 ;  /* 0x0000003a002d7213 */ /* 0x000fe20000000000 */
[----:B------:R-:W-:Y:S02]  /*5b30*/  IMAD R25, R11, R25, R47 ;  /* 0x000000190b197224 */ /* 0x000fe400078e022f */
[----:B------:R-:W-:-:S04]  /*5b40*/  IMAD.HI.U32 R24, R22, R46, RZ ;  /* 0x0000002e16187227 */ /* 0x000fc800078e00ff */
[----:B------:R-:W-:-:S04]  /*5b50*/  IMAD.HI.U32 R23, R22, R45, RZ ;  /* 0x0000002d16177227 */ /* 0x000fc800078e00ff */
[----:B------:R-:W-:Y:S01]  /*5b60*/  IMAD.MOV R23, RZ, RZ, -R23 ;  /* 0x000000ffff177224 */ /* 0x000fe200078e0a17 */
[----:B------:R-:W-:-:S03]  /*5b70*/  IABS R44, R59 ;  /* 0x0000003b002c7213 */ /* 0x000fc60000000000 */
[C---:B------:R-:W-:Y:S01]  /*5b80*/  IMAD R23, R11.reuse, R23, R45 ;  /* 0x000000170b177224 */ /* 0x040fe200078e022d */
[C---:B------:R-:W-:Y:S01]  /*5b90*/  ISETP.GT.U32.AND P2, PT, R11.reuse, R51, PT ;  /* 0x000000330b00720c */ /* 0x040fe20003f44070 */
[----:B------:R-:W-:Y:S01]  /*5ba0*/  IMAD.MOV R24, RZ, RZ, -R24 ;  /* 0x000000ffff187224 */ /* 0x000fe200078e0a18 */
[C---:B------:R-:W-:Y:S01]  /*5bb0*/  ISETP.GT.U32.AND P1, PT, R11.reuse, R50, PT ;  /* 0x000000320b00720c */ /* 0x040fe20003f24070 */
[----:B------:R-:W-:Y:S01]  /*5bc0*/  IMAD.HI.U32 R22, R22, R44, RZ ;  /* 0x0000002c16167227 */ /* 0x000fe200078e00ff */
[C---:B------:R-:W-:Y:S02]  /*5bd0*/  ISETP.GT.U32.AND P6, PT, R11.reuse, R43, PT ;  /* 0x0000002b0b00720c */ /* 0x040fe40003fc4070 */
[----:B------:R-:W-:Y:S01]  /*5be0*/  ISETP.GT.U32.AND P5, PT, R11, R49, PT ;  /* 0x000000310b00720c */ /* 0x000fe20003fa4070 */
[----:B------:R-:W-:Y:S01]  /*5bf0*/  IMAD.MOV R22, RZ, RZ, -R22 ;  /* 0x000000ffff167224 */ /* 0x000fe200078e0a16 */
[----:B------:R-:W-:-:S05]  /*5c00*/  IABS R45, R60 ;  /* 0x0000003c002d7213 */ /* 0x000fca0000000000 */
[----:B------:R-:W-:-:S04]  /*5c10*/  IMAD.HI.U32 R47, R2, R45, RZ ;  /* 0x0000002d022f7227 */ /* 0x000fc800078e00ff */
[----:B------:R-:W-:-:S04]  /*5c20*/  IMAD.MOV R47, RZ, RZ, -R47 ;  /* 0x000000ffff2f7224 */ /* 0x000fc800078e0a2f */
[----:B------:R-:W-:Y:S02]  /*5c30*/  IMAD R45, R0, R47, R45 ;  /* 0x0000002f002d7224 */ /* 0x000fe400078e022d */
[----:B------:R-:W3:Y:S01]  /*5c40*/  LDL R47, [R1+0x1f94] ;  /* 0x001f9400012f7983 */ /* 0x000ee20000100800 */
[C---:B------:R-:W-:Y:S02]  /*5c50*/  IMAD R24, R11.reuse, R24, R46 ;  /* 0x000000180b187224 */ /* 0x040fe400078e022e */
[----:B------:R-:W-:-:S03]  /*5c60*/  IMAD R22, R11, R22, R44 ;  /* 0x000000160b167224 */ /* 0x000fc600078e022c */
[----:B------:R-:W-:Y:S01]  /*5c70*/  ISETP.GT.U32.AND P3, PT, R11, R24, PT ;  /* 0x000000180b00720c */ /* 0x000fe20003f64070 */
[--C-:B------:R-:W-:Y:S01]  /*5c80*/  @!P2 IMAD.IADD R51, R51, 0x1, -R11.reuse ;  /* 0x000000013333a824 */ /* 0x100fe200078e0a0b */
[C---:B------:R-:W-:Y:S01]  /*5c90*/  ISETP.GT.U32.AND P0, PT, R11.reuse, R25, PT ;  /* 0x000000190b00720c */ /* 0x040fe20003f04070 */
[--C-:B------:R-:W-:Y:S01]  /*5ca0*/  @!P1 IMAD.IADD R50, R50, 0x1, -R11.reuse ;  /* 0x0000000132329824 */ /* 0x100fe200078e0a0b */
[----:B------:R-:W-:Y:S01]  /*5cb0*/  ISETP.GT.U32.AND P1, PT, R11, R22, PT ;  /* 0x000000160b00720c */ /* 0x000fe20003f24070 */
[--C-:B------:R-:W-:Y:S01]  /*5cc0*/  @!P6 IMAD.IADD R43, R43, 0x1, -R11.reuse ;  /* 0x000000012b2be824 */ /* 0x100fe200078e0a0b */
[----:B------:R-:W-:Y:S01]  /*5cd0*/  ISETP.GT.U32.AND P6, PT, R11, R51, PT ;  /* 0x000000330b00720c */ /* 0x000fe20003fc4070 */
[----:B------:R-:W-:Y:S01]  /*5ce0*/  @!P5 IMAD.IADD R49, R49, 0x1, -R11 ;  /* 0x000000013131d824 */ /* 0x000fe200078e0a0b */
[----:B------:R-:W-:-:S05]  /*5cf0*/  ISETP.GT.U32.AND P2, PT, R11, R23, PT ;  /* 0x000000170b00720c */ /* 0x000fca0003f44070 */
[--C-:B------:R-:W-:Y:S01]  /*5d00*/  @!P3 IMAD.IADD R24, R24, 0x1, -R11.reuse ;  /* 0x000000011818b824 */ /* 0x100fe200078e0a0b */
[----:B------:R-:W-:Y:S01]  /*5d10*/  ISETP.GT.U32.AND P3, PT, R11, R49, PT ;  /* 0x000000310b00720c */ /* 0x000fe20003f64070 */
[--C-:B------:R-:W-:Y:S01]  /*5d20*/  @!P0 IMAD.IADD R25, R25, 0x1, -R11.reuse ;  /* 0x0000000119198824 */ /* 0x100fe200078e0a0b */
[----:B------:R-:W-:Y:S01]  /*5d30*/  ISETP.GT.U32.AND P0, PT, R11, R50, PT ;  /* 0x000000320b00720c */ /* 0x000fe20003f04070 */
[--C-:B------:R-:W-:Y:S02]  /*5d40*/  @!P1 IMAD.IADD R22, R22, 0x1, -R11.reuse ;  /* 0x0000000116169824 */ /* 0x100fe400078e0a0b */
[--C-:B------:R-:W-:Y:S02]  /*5d50*/  @!P6 IMAD.IADD R51, R51, 0x1, -R11.reuse ;  /* 0x000000013333e824 */ /* 0x100fe400078e0a0b */
[----:B------:R-:W-:Y:S01]  /*5d60*/  @!P2 IMAD.IADD R23, R23, 0x1, -R11 ;  /* 0x000000011717a824 */ /* 0x000fe200078e0a0b */
[----:B------:R-:W-:-:S05]  /*5d70*/  ISETP.GT.U32.AND P6, PT, R11, R22, PT ;  /* 0x000000160b00720c */ /* 0x000fca0003fc4070 */
[--C-:B------:R-:W-:Y:S01]  /*5d80*/  @!P3 IMAD.IADD R49, R49, 0x1, -R11.reuse ;  /* 0x000000013131b824 */ /* 0x100fe200078e0a0b */
[C---:B------:R-:W-:Y:S01]  /*5d90*/  ISETP.GT.U32.AND P3, PT, R11.reuse, R23, PT ;  /* 0x000000170b00720c */ /* 0x040fe20003f64070 */
[--C-:B------:R-:W-:Y:S01]  /*5da0*/  @!P0 IMAD.IADD R50, R50, 0x1, -R11.reuse ;  /* 0x0000000132328824 */ /* 0x100fe200078e0a0b */
[----:B------:R-:W-:Y:S02]  /*5db0*/  IABS R44, R3 ;  /* 0x00000003002c7213 */ /* 0x000fe40000000000 */
[C---:B------:R-:W-:Y:S02]  /*5dc0*/  ISETP.GT.U32.AND P1, PT, R11.reuse, R25, PT ;  /* 0x000000190b00720c */ /* 0x040fe40003f24070 */
[----:B------:R-:W-:Y:S01]  /*5dd0*/  ISETP.GT.U32.AND P0, PT, R11, R24, PT ;  /* 0x000000180b00720c */ /* 0x000fe20003f04070 */
[----:B------:R-:W-:Y:S01]  /*5de0*/  @!P6 IMAD.IADD R22, R22, 0x1, -R11 ;  /* 0x000000011616e824 */ /* 0x000fe200078e0a0b */
[----:B------:R-:W-:Y:S02]  /*5df0*/  IABS R3, R6 ;  /* 0x0000000600037213 */ /* 0x000fe40000000000 */
[----:B------:R-:W-:Y:S01]  /*5e00*/  ISETP.GE.AND P5, PT, R6, RZ, PT ;  /* 0x000000ff0600720c */ /* 0x000fe20003fa6270 */
[----:B------:R-:W-:Y:S01]  /*5e10*/  IMAD.HI.U32 R6, R2, R44, RZ ;  /* 0x0000002c02067227 */ /* 0x000fe200078e00ff */
[----:B------:R-:W-:-:S02]  /*5e20*/  ISETP.GE.AND P6, PT, R56, RZ, PT ;  /* 0x000000ff3800720c */ /* 0x000fc40003fc6270 */
[----:B------:R-:W-:Y:S01]  /*5e30*/  ISETP.GT.U32.AND P2, PT, R11, R43, PT ;  /* 0x0000002b0b00720c */ /* 0x000fe20003f44070 */
[----:B------:R-:W-:Y:S02]  /*5e40*/  IMAD.MOV R6, RZ, RZ, -R6 ;  /* 0x000000ffff067224 */ /* 0x000fe400078e0a06 */
[--C-:B------:R-:W-:Y:S01]  /*5e50*/  @!P3 IMAD.IADD R23, R23, 0x1, -R11.reuse ;  /* 0x000000011717b824 */ /* 0x100fe200078e0a0b */
[----:B------:R-:W-:Y:S01]  /*5e60*/  ISETP.GE.AND P3, PT, R55, RZ, PT ;  /* 0x000000ff3700720c */ /* 0x000fe20003f66270 */
[----:B------:R-:W-:Y:S02]  /*5e70*/  IMAD R6, R0, R6, R44 ;  /* 0x0000000600067224 */ /* 0x000fe400078e022c */
[--C-:B------:R-:W-:Y:S02]  /*5e80*/  @!P1 IMAD.IADD R25, R25, 0x1, -R11.reuse ;  /* 0x0000000119199824 */ /* 0x100fe400078e0a0b */
[----:B------:R-:W-:Y:S01]  /*5e90*/  @!P0 IMAD.IADD R24, R24, 0x1, -R11 ;  /* 0x0000000118188824 */ /* 0x000fe200078e0a0b */
[----:B------:R-:W-:Y:S01]  /*5ea0*/  ISETP.GE.AND P0, PT, R54, RZ, PT ;  /* 0x000000ff3600720c */ /* 0x000fe20003f06270 */
[----:B------:R-:W-:Y:S01]  /*5eb0*/  @!P6 IMAD.MOV R25, RZ, RZ, -R25 ;  /* 0x000000ffff19e224 */ /* 0x000fe200078e0a19 */
[----:B------:R-:W-:Y:S01]  /*5ec0*/  ISETP.GE.AND P1, PT, R53, RZ, PT ;  /* 0x000000ff3500720c */ /* 0x000fe20003f26270 */
[----:B------:R-:W-:Y:S01]  /*5ed0*/  @!P2 IMAD.IADD R43, R43, 0x1, -R11 ;  /* 0x000000012b2ba824 */ /* 0x000fe200078e0a0b */
[----:B------:R-:W-:Y:S01]  /*5ee0*/  ISETP.GT.U32.AND P6, PT, R0, R6, PT ;  /* 0x000000060000720c */ /* 0x000fe20003fc4070 */
[----:B------:R-:W-:Y:S01]  /*5ef0*/  IMAD.HI.U32 R46, R2, R3, RZ ;  /* 0x00000003022e7227 */ /* 0x000fe200078e00ff */
[----:B------:R-:W4:Y:S03]  /*5f00*/  LDL.LU R53, [R1+0x5acc] ;  /* 0x005acc0001357983 */ /* 0x000f260000300800 */
[----:B------:R-:W-:Y:S01]  /*5f10*/  @!P3 IMAD.MOV R43, RZ, RZ, -R43 ;  /* 0x000000ffff2bb224 */ /* 0x000fe200078e0a2b */
[----:B------:R-:W-:Y:S01]  /*5f20*/  ISETP.GT.U32.AND P3, PT, R0, R45, PT ;  /* 0x0000002d0000720c */ /* 0x000fe20003f64070 */
[----:B------:R-:W-:-:S02]  /*5f30*/  IMAD.MOV R46, RZ, RZ, -R46 ;  /* 0x000000ffff2e7224 */ /* 0x000fc400078e0a2e */
[----:B------:R-:W-:Y:S01]  /*5f40*/  @!P0 IMAD.MOV R49, RZ, RZ, -R49 ;  /* 0x000000ffff318224 */ /* 0x000fe200078e0a31 */
[----:B------:R-:W-:Y:S01]  /*5f50*/  ISETP.GE.AND P0, PT, R59, RZ, PT ;  /* 0x000000ff3b00720c */ /* 0x000fe20003f06270 */
[----:B------:R-:W-:Y:S01]  /*5f60*/  IMAD R3, R0, R46, R3 ;  /* 0x0000002e00037224 */ /* 0x000fe200078e0203 */
[----:B------:R-:W-:Y:S01]  /*5f70*/  IABS R46, R8 ;  /* 0x00000008002e7213 */ /* 0x000fe20000000000 */
[----:B------:R-:W-:Y:S01]  /*5f80*/  @!P1 IMAD.MOV R50, RZ, RZ, -R50 ;  /* 0x000000ffff329224 */ /* 0x000fe200078e0a32 */
[----:B------:R-:W-:Y:S01]  /*5f90*/  ISETP.GE.AND P1, PT, R58, RZ, PT ;  /* 0x000000ff3a00720c */ /* 0x000fe20003f26270 */
[----:B------:R-:W-:Y:S01]  /*5fa0*/  @!P6 IMAD.IADD R6, R6, 0x1, -R0 ;  /* 0x000000010606e824 */ /* 0x000fe200078e0a00 */
[----:B------:R-:W-:Y:S01]  /*5fb0*/  IABS R11, R7 ;  /* 0x00000007000b7213 */ /* 0x000fe20000000000 */
[----:B------:R-:W-:Y:S01]  /*5fc0*/  IMAD.MOV.U32 R44, RZ, RZ, R24 ;  /* 0x000000ffff2c7224 */ /* 0x000fe200078e0018 */
[----:B------:R-:W5:Y:S01]  /*5fd0*/  LDL.LU R54, [R1+0x5ac8] ;  /* 0x005ac80001367983 */ /* 0x000f620000300800 */
[----:B------:R-:W-:Y:S01]  /*5fe0*/  IMAD.MOV.U32 R24, RZ, RZ, R46 ;  /* 0x000000ffff187224 */ /* 0x000fe200078e002e */
[----:B------:R-:W-:Y:S01]  /*5ff0*/  ISETP.GT.U32.AND P6, PT, R0, R6, PT ;  /* 0x000000060000720c */ /* 0x000fe20003fc4070 */
[----:B------:R-:W-:Y:S01]  /*6000*/  IMAD.HI.U32 R46, R2, R11, RZ ;  /* 0x0000000b022e7227 */ /* 0x000fe200078e00ff */
[----:B------:R-:W2:Y:S03]  /*6010*/  LDL.LU R55, [R1+0x5ac4] ;  /* 0x005ac40001377983 */ /* 0x000ea60000300800 */
[----:B------:R-:W-:-:S02]  /*6020*/  @!P3 IMAD.IADD R45, R45, 0x1, -R0 ;  /* 0x000000012d2db824 */ /* 0x000fc400078e0a00 */
[----:B------:R-:W-:Y:S01]  /*6030*/  IMAD.MOV R46, RZ, RZ, -R46 ;  /* 0x000000ffff2e7224 */ /* 0x000fe200078e0a2e */
[----:B------:R-:W2:Y:S01]  /*6040*/  LDL.LU R56, [R1+0x5ac0] ;  /* 0x005ac00001387983 */ /* 0x000ea20000300800 */
[----:B------:R-:W-:Y:S01]  /*6050*/  @!P0 IMAD.MOV R22, RZ, RZ, -R22 ;  /* 0x000000ffff168224 */ /* 0x000fe200078e0a16 */
[C---:B------:R-:W-:Y:S01]  /*6060*/  ISETP.GT.U32.AND P0, PT, R0.reuse, R45, PT ;  /* 0x0000002d0000720c */ /* 0x040fe20003f04070 */
[----:B------:R-:W-:Y:S01]  /*6070*/  @!P1 IMAD.MOV R23, RZ, RZ, -R23 ;  /* 0x000000ffff179224 */ /* 0x000fe200078e0a17 */
[C---:B------:R-:W-:Y:S01]  /*6080*/  ISETP.GT.U32.AND P1, PT, R0.reuse, R3, PT ;  /* 0x000000030000720c */ /* 0x040fe20003f24070 */
[----:B------:R-:W-:Y:S01]  /*6090*/  IMAD R46, R0, R46, R11 ;  /* 0x0000002e002e7224 */ /* 0x000fe200078e020b */
[----:B------:R-:W-:Y:S01]  /*60a0*/  ISETP.GE.AND P3, PT, R60, RZ, PT ;  /* 0x000000ff3c00720c */ /* 0x000fe20003f66270 */
[----:B------:R-:W-:-:S03]  /*60b0*/  @!P6 IMAD.IADD R6, R6, 0x1, -R0 ;  /* 0x000000010606e824 */ /* 0x000fc600078e0a00 */
[----:B------:R-:W-:-:S05]  /*60c0*/  ISETP.GT.U32.AND P6, PT, R0, R46, PT ;  /* 0x0000002e0000720c */ /* 0x000fca0003fc4070 */
[--C-:B------:R-:W-:Y:S02]  /*60d0*/  @!P0 IMAD.IADD R45, R45, 0x1, -R0.reuse ;  /* 0x000000012d2d8824 */ /* 0x100fe400078e0a00 */
[----:B------:R-:W-:Y:S02]  /*60e0*/  @!P1 IMAD.IADD R3, R3, 0x1, -R0 ;  /* 0x0000000103039824 */ /* 0x000fe400078e0a00 */
[----:B------:R-:W-:-:S04]  /*60f0*/  IMAD.MOV.U32 R11, RZ, RZ, R45 ;  /* 0x000000ffff0b7224 */ /* 0x000fc800078e002d */
[----:B------:R-:W-:Y:S01]  /*6100*/  @!P3 IMAD.MOV R11, RZ, RZ, -R11 ;  /* 0x000000ffff0bb224 */ /* 0x000fe200078e0a0b */
[----:B------:R-:W-:Y:S01]  /*6110*/  ISETP.GT.U32.AND P3, PT, R0, R3, PT ;  /* 0x000000030000720c */ /* 0x000fe20003f64070 */
[----:B------:R-:W-:-:S05]  /*6120*/  @!P6 IMAD.IADD R46, R46, 0x1, -R0 ;  /* 0x000000012e2ee824 */ /* 0x000fca00078e0a00 */
[----:B------:R-:W-:-:S07]  /*6130*/  ISETP.GT.U32.AND P6, PT, R0, R46, PT ;  /* 0x0000002e0000720c */ /* 0x000fce0003fc4070 */
[----:B------:R-:W-:Y:S01]  /*6140*/  @!P3 IMAD.IADD R3, R3, 0x1, -R0 ;  /* 0x000000010303b824 */ /* 0x000fe200078e0a00 */
[----:B------:R-:W-:-:S05]  /*6150*/  ISETP.GE.AND P1, PT, R9, RZ, PT ;  /* 0x000000ff0900720c */ /* 0x000fca0003f26270 */
[----:B------:R-:W-:Y:S01]  /*6160*/  @!P6 IMAD.IADD R46, R46, 0x1, -R0 ;  /* 0x000000012e2ee824 */ /* 0x000fe200078e0a00 */
[----:B------:R-:W-:Y:S02]  /*6170*/  ISETP.GE.AND P0, PT, R8, RZ, PT ;  /* 0x000000ff0800720c */ /* 0x000fe40003f06270 */
[----:B------:R-:W-:Y:S02]  /*6180*/  IABS R8, R13 ;  /* 0x0000000d00087213 */ /* 0x000fe40000000000 */
[----:B---3--:R-:W-:-:S13]  /*6190*/  ISETP.GE.AND P2, PT, R47, RZ, PT ;  /* 0x000000ff2f00720c */ /* 0x008fda0003f46270 */
[----:B------:R-:W-:Y:S01]  /*61a0*/  @!P2 IMAD.MOV R51, RZ, RZ, -R51 ;  /* 0x000000ffff33a224 */ /* 0x000fe200078e0a33 */
[----:B------:R-:W-:Y:S02]  /*61b0*/  ISETP.GE.AND P2, PT, R57, RZ, PT ;  /* 0x000000ff3900720c */ /* 0x000fe40003f46270 */
[----:B------:R-:W-:Y:S01]  /*61c0*/  LOP3.LUT R47, RZ, R4, RZ, 0x33, !PT ;  /* 0x00000004ff2f7212 */ /* 0x000fe200078e33ff */
[----:B------:R-:W3:Y:S04]  /*61d0*/  LDL.LU R57, [R1+0x5abc] ;  /* 0x005abc0001397983 */ /* 0x000ee80000300800 */
[----:B------:R-:W2:Y:S04]  /*61e0*/  LDL.LU R58, [R1+0x5ab8] ;  /* 0x005ab800013a7983 */ /* 0x000ea80000300800 */
[----:B------:R-:W2:Y:S02]  /*61f0*/  LDL.LU R59, [R1+0x5ab4] ;  /* 0x005ab400013b7983 */ /* 0x000ea40000300800 */
[----:B------:R-:W-:Y:S01]  /*6200*/  @!P2 IMAD.MOV R44, RZ, RZ, -R44 ;  /* 0x000000ffff2ca224 */ /* 0x000fe200078e0a2c */
[----:B------:R-:W-:Y:S01]  /*6210*/  ISETP.NE.AND P2, PT, R4, RZ, PT ;  /* 0x000000ff0400720c */ /* 0x000fe20003f45270 */
[----:B------:R-:W2:Y:S03]  /*6220*/  LDL.LU R60, [R1+0x5ab0] ;  /* 0x005ab000013c7983 */ /* 0x000ea60000300800 */
[----:B------:R-:W-:Y:S01]  /*6230*/  SEL R51, R47, R51, !P2 ;  /* 0x000000332f337207 */ /* 0x000fe20005000000 */
[----:B------:R-:W-:-:S04]  /*6240*/  IMAD.HI.U32 R4, R2, R24, RZ ;  /* 0x0000001802047227 */ /* 0x000fc800078e00ff */
[----:B------:R0:W-:Y:S01]  /*6250*/  STL [R1+0x210], R51 ;  /* 0x0002103301007387 */ /* 0x0001e20000100800 */
[C---:B------:R-:W-:Y:S02]  /*6260*/  SEL R23, R47.reuse, R23, !P2 ;  /* 0x000000172f177207 */ /* 0x040fe40005000000 */
[C---:B------:R-:W-:Y:S01]  /*6270*/  SEL R22, R47.reuse, R22, !P2 ;  /* 0x000000162f167207 */ /* 0x040fe20005000000 */
[----:B------:R-:W-:Y:S01]  /*6280*/  IMAD.MOV R4, RZ, RZ, -R4 ;  /* 0x000000ffff047224 */ /* 0x000fe200078e0a04 */
[C---:B0-----:R-:W-:Y:S02]  /*6290*/  SEL R51, R47.reuse, R50, !P2 ;  /* 0x000000322f337207 */ /* 0x041fe40005000000 */
[C---:B------:R-:W-:Y:S02]  /*62a0*/  SEL R50, R47.reuse, R49, !P2 ;  /* 0x000000312f327207 */ /* 0x040fe40005000000 */
[C---:B------:R-:W-:Y:S02]  /*62b0*/  SEL R49, R47.reuse, R43, !P2 ;  /* 0x0000002b2f317207 */ /* 0x040fe40005000000 */
[----:B------:R-:W-:-:S02]  /*62c0*/  SEL R43, R47, R25, !P2 ;  /* 0x000000192f2b7207 */ /* 0x000fc40005000000 */
[----:B------:R-:W-:Y:S02]  /*62d0*/  SEL R25, R47, R44, !P2 ;  /* 0x0000002c2f197207 */ /* 0x000fe40005000000 */
[----:B------:R-:W-:Y:S02]  /*62e0*/  ISETP.GE.AND P2, PT, R7, RZ, PT ;  /* 0x000000ff0700720c */ /* 0x000fe40003f46270 */
[----:B------:R-:W-:Y:S01]  /*62f0*/  IABS R7, R9 ;  /* 0x0000000900077213 */ /* 0x000fe20000000000 */
[----:B------:R-:W-:-:S04]  /*6300*/  IMAD R24, R0, R4, R24 ;  /* 0x0000000400187224 */ /* 0x000fc800078e0218 */
[----:B------:R-:W-:Y:S01]  /*6310*/  IMAD.HI.U32 R4, R2, R7, RZ ;  /* 0x0000000702047227 */ /* 0x000fe200078e00ff */
[----:B------:R-:W-:Y:S03]  /*6320*/  STL [R1+0x20c], R51 ;  /* 0x00020c3301007387 */ /* 0x000fe60000100800 */
[----:B------:R-:W-:Y:S01]  /*6330*/  IMAD.MOV R4, RZ, RZ, -R4 ;  /* 0x000000ffff047224 */ /* 0x000fe200078e0a04 */
[----:B------:R-:W-:Y:S01]  /*6340*/  STL [R1+0x208], R50 ;  /* 0x0002083201007387 */ /* 0x000fe20000100800 */
[C---:B------:R-:W-:Y:S02]  /*6350*/  ISETP.GT.U32.AND P3, PT, R0.reuse, R24, PT ;  /* 0x000000180000720c */ /* 0x040fe40003f64070 */
[C---:B------:R-:W-:Y:S01]  /*6360*/  IMAD R7, R0.reuse, R4, R7 ;  /* 0x0000000400077224 */ /* 0x040fe200078e0207 */
[----:B------:R-:W-:Y:S04]  /*6370*/  STL [R1+0x204], R49 ;  /* 0x0002043101007387 */ /* 0x000fe80000100800 */
[----:B------:R-:W-:Y:S01]  /*6380*/  STL [R1+0x200], R43 ;  /* 0x0002002b01007387 */ /* 0x000fe20000100800 */
[----:B------:R-:W-:-:S03]  /*6390*/  ISETP.GT.U32.AND P6, PT, R0, R7, PT ;  /* 0x000000070000720c */ /* 0x000fc60003fc4070 */
[----:B------:R-:W-:Y:S04]  /*63a0*/  STL [R1+0x1f0], R25 ;  /* 0x0001f01901007387 */ /* 0x000fe80000100800 */
[----:B------:R0:W-:Y:S01]  /*63b0*/  STL [R1+0x1c4], R23 ;  /* 0x0001c41701007387 */ /* 0x0001e20000100800 */
[----:B------:R-:W-:Y:S01]  /*63c0*/  IABS R9, R12 ;  /* 0x0000000c00097213 */ /* 0x000fe20000000000 */
[----:B0-----:R-:W-:-:S04]  /*63d0*/  IMAD.MOV.U32 R23, RZ, RZ, R6 ;  /* 0x000000ffff177224 */ /* 0x001fc800078e0006 */
[----:B------:R-:W-:Y:S01]  /*63e0*/  @!P4 IMAD.MOV R23, RZ, RZ, -R23 ;  /* 0x000000ffff17c224 */ /* 0x000fe200078e0a17 */
[----:B------:R-:W-:Y:S02]  /*63f0*/  ISETP.GE.AND P4, PT, R10, RZ, PT ;  /* 0x000000ff0a00720c */ /* 0x000fe40003f86270 */
[----:B------:R-:W-:Y:S01]  /*6400*/  IABS R10, R10 ;  /* 0x0000000a000a7213 */ /* 0x000fe20000000000 */
[----:B------:R0:W-:Y:S01]  /*6410*/  STL [R1+0x178], R22 ;  /* 0x0001781601007387 */ /* 0x0001e20000100800 */
[----:B------:R-:W-:-:S03]  /*6420*/  @!P3 IMAD.IADD R24, R24, 0x1, -R0 ;  /* 0x000000011818b824 */ /* 0x000fc600078e0a00 */
[----:B------:R1:W-:Y:S01]  /*6430*/  STL [R1+0x1c], R23 ;  /* 0x00001c1701007387 */ /* 0x0003e20000100800 */
[----:B------:R-:W-:Y:S02]  /*6440*/  @!P6 IMAD.IADD R7, R7, 0x1, -R0 ;  /* 0x000000010707e824 */ /* 0x000fe400078e0a00 */
[----:B0-----:R-:W-:-:S04]  /*6450*/  IMAD.HI.U32 R22, R2, R9, RZ ;  /* 0x0000000902167227 */ /* 0x001fc800078e00ff */
[----:B-1----:R-:W-:Y:S01]  /*6460*/  IMAD.HI.U32 R23, R2, R10, RZ ;  /* 0x0000000a02177227 */ /* 0x002fe200078e00ff */
[----:B------:R-:W-:-:S03]  /*6470*/  ISETP.GT.U32.AND P6, PT, R0, R24, PT ;  /* 0x000000180000720c */ /* 0x000fc60003fc4070 */
[----:B------:R-:W-:Y:S02]  /*6480*/  IMAD.MOV R22, RZ, RZ, -R22 ;  /* 0x000000ffff167224 */ /* 0x000fe400078e0a16 */
[----:B------:R-:W-:Y:S02]  /*6490*/  IMAD.MOV R23, RZ, RZ, -R23 ;  /* 0x000000ffff177224 */ /* 0x000fe400078e0a17 */
[----:B------:R-:W-:Y:S02]  /*64a0*/  IMAD.MOV.U32 R25, RZ, RZ, R3 ;  /* 0x000000ffff197224 */ /* 0x000fe400078e0003 */
[C---:B------:R-:W-:Y:S02]  /*64b0*/  IMAD R9, R0.reuse, R22, R9 ;  /* 0x0000001600097224 */ /* 0x040fe400078e0209 */
[----:B------:R-:W-:Y:S01]  /*64c0*/  IMAD.MOV.U32 R51, RZ, RZ, R61 ;  /* 0x000000ffff337224 */ /* 0x000fe200078e003d */
[----:B------:R-:W-:Y:S01]  /*64d0*/  IABS R61, R14 ;  /* 0x0000000e003d7213 */ /* 0x000fe20000000000 */
[----:B------:R-:W-:-:S02]  /*64e0*/  IMAD R10, R0, R23, R10 ;  /* 0x00000017000a7224 */ /* 0x000fc400078e020a */
[----:B------:R-:W-:Y:S01]  /*64f0*/  @!P5 IMAD.MOV R25, RZ, RZ, -R25 ;  /* 0x000000ffff19d224 */ /* 0x000fe200078e0a19 */
[----:B------:R-:W-:Y:S01]  /*6500*/  ISETP.GT.U32.AND P5, PT, R0, R7, PT ;  /* 0x000000070000720c */ /* 0x000fe20003fa4070 */
[----:B------:R-:W-:Y:S02]  /*6510*/  IMAD.MOV.U32 R22, RZ, RZ, R46 ;  /* 0x000000ffff167224 */ /* 0x000fe400078e002e */
[----:B------:R-:W-:Y:S01]  /*6520*/  IMAD.HI.U32 R6, R2, R8, RZ ;  /* 0x0000000802067227 */ /* 0x000fe200078e00ff */
[----:B------:R-:W-:-:S03]  /*6530*/  ISETP.GE.AND P3, PT, R12, RZ, PT ;  /* 0x000000ff0c00720c */ /* 0x000fc60003f66270 */
[----:B------:R-:W-:Y:S01]  /*6540*/  @!P2 IMAD.MOV R22, RZ, RZ, -R22 ;  /* 0x000000ffff16a224 */ /* 0x000fe200078e0a16 */
[----:B------:R-:W-:Y:S01]  /*6550*/  ISETP.GT.U32.AND P2, PT, R0, R10, PT ;  /* 0x0000000a0000720c */ /* 0x000fe20003f44070 */
[----:B------:R-:W-:Y:S01]  /*6560*/  IMAD.HI.U32 R4, R2, R61, RZ ;  /* 0x0000003d02047227 */ /* 0x000fe200078e00ff */
[----:B------:R-:W-:-:S03]  /*6570*/  IABS R12, R15 ;  /* 0x0000000f000c7213 */ /* 0x000fc60000000000 */
[----:B------:R-:W-:Y:S01]  /*6580*/  IMAD.MOV R6, RZ, RZ, -R6 ;  /* 0x000000ffff067224 */ /* 0x000fe200078e0a06 */
[----:B------:R-:W-:Y:S01]  /*6590*/  STL [R1+0x18], R25 ;  /* 0x0000181901007387 */ /* 0x000fe20000100800 */
[----:B------:R-:W-:Y:S01]  /*65a0*/  @!P6 IMAD.IADD R24, R24, 0x1, -R0 ;  /* 0x000000011818e824 */ /* 0x000fe200078e0a00 */
[C---:B------:R-:W-:Y:S01]  /*65b0*/  ISETP.GT.U32.AND P6, PT, R0.reuse, R9, PT ;  /* 0x000000090000720c */ /* 0x040fe20003fc4070 */
[----:B------:R-:W-:Y:S01]  /*65c0*/  IMAD.MOV R4, RZ, RZ, -R4 ;  /* 0x000000ffff047224 */ /* 0x000fe200078e0a04 */
[----:B------:R0:W-:Y:S01]  /*65d0*/  STL [R1+0x14], R22 ;  /* 0x0000141601007387 */ /* 0x0001e20000100800 */
[C---:B------:R-:W-:Y:S02]  /*65e0*/  IMAD R8, R0.reuse, R6, R8 ;  /* 0x0000000600087224 */ /* 0x040fe400078e0208 */
[C---:B------:R-:W-:Y:S02]  /*65f0*/  IMAD R61, R0.reuse, R4, R61 ;  /* 0x00000004003d7224 */ /* 0x040fe400078e023d */
[----:B------:R-:W-:Y:S01]  /*6600*/  @!P5 IMAD.IADD R7, R7, 0x1, -R0 ;  /* 0x000000010707d824 */ /* 0x000fe200078e0a00 */
[----:B------:R-:W-:Y:S01]  /*6610*/  ISETP.GT.U32.AND P5, PT, R0, R8, PT ;  /* 0x000000080000720c */ /* 0x000fe20003fa4070 */
[----:B0-----:R-:W-:-:S04]  /*6620*/  IMAD.HI.U32 R22, R2, R12, RZ ;  /* 0x0000000c02167227 */ /* 0x001fc800078e00ff */
[----:B------:R-:W-:Y:S02]  /*6630*/  IMAD.MOV R22, RZ, RZ, -R22 ;  /* 0x000000ffff167224 */ /* 0x000fe400078e0a16 */
[----:B------:R-:W-:Y:S01]  /*6640*/  @!P2 IMAD.IADD R10, R10, 0x1, -R0 ;  /* 0x000000010a0aa824 */ /* 0x000fe200078e0a00 */
[C---:B------:R-:W-:Y:S01]  /*6650*/  ISETP.GT.U32.AND P2, PT, R0.reuse, R61, PT ;  /* 0x0000003d0000720c */ /* 0x040fe20003f44070 */
[----:B------:R-:W-:Y:S02]  /*6660*/  IMAD R12, R0, R22, R12 ;  /* 0x00000016000c7224 */ /* 0x000fe400078e020c */
[----:B------:R-:W-:-:S03]  /*6670*/  @!P6 IMAD.IADD R9, R9, 0x1, -R0 ;  /* 0x000000010909e824 */ /* 0x000fc600078e0a00 */
[----:B------:R-:W-:Y:S01]  /*6680*/  ISETP.GT.U32.AND P6, PT, R0, R12, PT ;  /* 0x0000000c0000720c */ /* 0x000fe20003fc4070 */
[----:B------:R-:W-:Y:S01]  /*6690*/  @!P5 IMAD.IADD R8, R8, 0x1, -R0 ;  /* 0x000000010808d824 */ /* 0x000fe200078e0a00 */
[----:B------:R-:W-:Y:S01]  /*66a0*/  IABS R6, R16 ;  /* 0x0000001000067213 */ /* 0x000fe20000000000 */
[----:B------:R-:W-:Y:S01]  /*66b0*/  IMAD.MOV.U32 R43, RZ, RZ, R24 ;  /* 0x000000ffff2b7224 */ /* 0x000fe200078e0018 */
[----:B------:R-:W-:-:S03]  /*66c0*/  IABS R4, R17 ;  /* 0x0000001100047213 */ /* 0x000fc60000000000 */
[--C-:B------:R-:W-:Y:S01]  /*66d0*/  @!P2 IMAD.IADD R61, R61, 0x1, -R0.reuse ;  /* 0x000000013d3da824 */ /* 0x100fe200078e0a00 */
[----:B------:R-:W-:Y:S01]  /*66e0*/  ISETP.GT.U32.AND P2, PT, R0, R8, PT ;  /* 0x000000080000720c */ /* 0x000fe20003f44070 */
[----:B------:R-:W-:Y:S01]  /*66f0*/  IMAD.HI.U32 R25, R2, R6, RZ ;  /* 0x0000000602197227 */ /* 0x000fe200078e00ff */
[----:B------:R-:W-:Y:S02]  /*6700*/  IABS R3, R18 ;  /* 0x0000001200037213 */ /* 0x000fe40000000000 */
[C---:B------:R-:W-:Y:S01]  /*6710*/  ISETP.GT.U32.AND P5, PT, R0.reuse, R10, PT ;  /* 0x0000000a0000720c */ /* 0x040fe20003fa4070 */
[----:B------:R-:W-:Y:S01]  /*6720*/  @!P0 IMAD.MOV R43, RZ, RZ, -R43 ;  /* 0x000000ffff2b8224 */ /* 0x000fe200078e0a2b */
[----:B------:R-:W-:Y:S01]  /*6730*/  ISETP.GT.U32.AND P0, PT, R0, R9, PT ;  /* 0x000000090000720c */ /* 0x000fe20003f04070 */
[----:B------:R-:W-:Y:S01]  /*6740*/  @!P6 IMAD.IADD R12, R12, 0x1, -R0 ;  /* 0x000000010c0ce824 */ /* 0x000fe200078e0a00 */
[----:B------:R-:W-:Y:S01]  /*6750*/  ISETP.GT.U32.AND P6, PT, R0, R61, PT ;  /* 0x0000003d0000720c */ /* 0x000fe20003fc4070 */
[----:B------:R-:W-:-:S04]  /*6760*/  IMAD.HI.U32 R23, R2, R4, RZ ;  /* 0x0000000402177227 */ /* 0x000fc800078e00ff */
[----:B------:R-:W-:Y:S02]  /*6770*/  IMAD.MOV R25, RZ, RZ, -R25 ;  /* 0x000000ffff197224 */ /* 0x000fe400078e0a19 */
[----:B------:R-:W-:-:S04]  /*6780*/  IMAD.HI.U32 R22, R2, R3, RZ ;  /* 0x0000000302167227 */ /* 0x000fc800078e00ff */
[----:B------:R-:W-:Y:S02]  /*6790*/  IMAD.MOV R23, RZ, RZ, -R23 ;  /* 0x000000ffff177224 */ /* 0x000fe400078e0a17 */
[----:B------:R-:W-:Y:S02]  /*67a0*/  IMAD R6, R0, R25, R6 ;  /* 0x0000001900067224 */ /* 0x000fe400078e0206 */
[----:B------:R-:W-:Y:S02]  /*67b0*/  IMAD.MOV R22, RZ, RZ, -R22 ;  /* 0x000000ffff167224 */ /* 0x000fe400078e0a16 */
[----:B------:R-:W-:Y:S01]  /*67c0*/  @!P2 IMAD.IADD R8, R8, 0x1, -R0 ;  /* 0x000000010808a824 */ /* 0x000fe200078e0a00 */
[----:B------:R-:W-:Y:S01]  /*67d0*/  ISETP.GE.AND P2, PT, R13, RZ, PT ;  /* 0x000000ff0d00720c */ /* 0x000fe20003f46270 */
[C---:B------:R-:W-:Y:S02]  /*67e0*/  IMAD R4, R0.reuse, R23, R4 ;  /* 0x0000001700047224 */ /* 0x040fe400078e0204 */
[----:B------:R-:W-:-:S02]  /*67f0*/  IMAD R3, R0, R22, R3 ;  /* 0x0000001600037224 */ /* 0x000fc400078e0203 */
[--C-:B------:R-:W-:Y:S01]  /*6800*/  @!P5 IMAD.IADD R10, R10, 0x1, -R0.reuse ;  /* 0x000000010a0ad824 */ /* 0x100fe200078e0a00 */
[C---:B------:R-:W-:Y:S01]  /*6810*/  ISETP.GT.U32.AND P5, PT, R0.reuse, R6, PT ;  /* 0x000000060000720c */ /* 0x040fe20003fa4070 */
[--C-:B------:R-:W-:Y:S01]  /*6820*/  @!P0 IMAD.IADD R9, R9, 0x1, -R0.reuse ;  /* 0x0000000109098824 */ /* 0x100fe200078e0a00 */
[C---:B------:R-:W-:Y:S01]  /*6830*/  ISETP.GT.U32.AND P0, PT, R0.reuse, R4, PT ;  /* 0x000000040000720c */ /* 0x040fe20003f04070 */
[----:B------:R-:W-:Y:S01]  /*6840*/  @!P6 IMAD.IADD R61, R61, 0x1, -R0 ;  /* 0x000000013d3de824 */ /* 0x000fe200078e0a00 */
[C---:B------:R-:W-:Y:S01]  /*6850*/  ISETP.GT.U32.AND P6, PT, R0.reuse, R3, PT ;  /* 0x000000030000720c */ /* 0x040fe20003fc4070 */
[----:B------:R-:W-:Y:S01]  /*6860*/  @!P1 IMAD.MOV R7, RZ, RZ, -R7 ;  /* 0x000000ffff079224 */ /* 0x000fe200078e0a07 */
[----:B------:R-:W-:Y:S01]  /*6870*/  IABS R22, R19 ;  /* 0x0000001300167213 */ /* 0x000fe20000000000 */
[----:B------:R-:W-:Y:S01]  /*6880*/  IMAD.MOV.U32 R25, RZ, RZ, R10 ;  /* 0x000000ffff197224 */ /* 0x000fe200078e000a */
[----:B------:R-:W-:Y:S01]  /*6890*/  ISETP.GT.U32.AND P1, PT, R0, R12, PT ;  /* 0x0000000c0000720c */ /* 0x000fe20003f24070 */
[----:B------:R-:W-:Y:S01]  /*68a0*/  IMAD.MOV.U32 R24, RZ, RZ, R9 ;  /* 0x000000ffff187224 */ /* 0x000fe200078e0009 */
[----:B------:R-:W-:Y:S01]  /*68b0*/  STL [R1+0x10], R43 ;  /* 0x0000102b01007387 */ /* 0x000fe20000100800 */
[----:B------:R-:W-:-:S02]  /*68c0*/  @!P4 IMAD.MOV R25, RZ, RZ, -R25 ;  /* 0x000000ffff19c224 */ /* 0x000fc400078e0a19 */
[----:B------:R-:W-:Y:S01]  /*68d0*/  @!P3 IMAD.MOV R24, RZ, RZ, -R24 ;  /* 0x000000ffff18b224 */ /* 0x000fe200078e0a18 */
[----:B------:R0:W-:Y:S01]  /*68e0*/  STL [R1+0xc], R7 ;  /* 0x00000c0701007387 */ /* 0x0001e20000100800 */
[----:B------:R-:W-:-:S04]  /*68f0*/  IMAD.HI.U32 R23, R2, R22, RZ ;  /* 0x0000001602177227 */ /* 0x000fc800078e00ff */
[----:B------:R-:W-:Y:S01]  /*6900*/  @!P2 IMAD.MOV R8, RZ, RZ, -R8 ;  /* 0x000000ffff08a224 */ /* 0x000fe200078e0a08 */
[----:B------:R-:W-:Y:S01]  /*6910*/  STL [R1+0x8], R25 ;  /* 0x0000081901007387 */ /* 0x000fe20000100800 */
[--C-:B------:R-:W-:Y:S01]  /*6920*/  @!P5 IMAD.IADD R6, R6, 0x1, -R0.reuse ;  /* 0x000000010606d824 */ /* 0x100fe200078e0a00 */
[----:B0-----:R-:W-:Y:S01]  /*6930*/  IABS R7, R20 ;  /* 0x0000001400077213 */ /* 0x001fe20000000000 */
[----:B------:R-:W-:Y:S01]  /*6940*/  IMAD.MOV R23, RZ, RZ, -R23 ;  /* 0x000000ffff177224 */ /* 0x000fe200078e0a17 */
[----:B------:R0:W-:Y:S01]  /*6950*/  STL [R1+0x4], R24 ;  /* 0x0000041801007387 */ /* 0x0001e20000100800 */
[----:B------:R-:W-:Y:S01]  /*6960*/  ISETP.GE.AND P5, PT, R15, RZ, PT ;  /* 0x000000ff0f00720c */ /* 0x000fe20003fa6270 */
[----:B------:R-:W-:Y:S02]  /*6970*/  @!P0 IMAD.IADD R4, R4, 0x1, -R0 ;  /* 0x0000000104048824 */ /* 0x000fe400078e0a00 */
[----:B------:R-:W2:Y:S01]  /*6980*/  LDL.LU R44, [R1+0x20] ;  /* 0x00002000012c7983 */ /* 0x000ea20000300800 */
[----:B------:R-:W-:Y:S01]  /*6990*/  IMAD.HI.U32 R13, R2, R7, RZ ;  /* 0x00000007020d7227 */ /* 0x000fe200078e00ff */
[----:B------:R-:W-:-:S02]  /*69a0*/  ISETP.GE.AND P0, PT, R16, RZ, PT ;  /* 0x000000ff1000720c */ /* 0x000fc40003f06270 */
[----:B------:R1:W-:Y:S01]  /*69b0*/  STL [R1], R8 ;  /* 0x0000000801007387 */ /* 0x0003e20000100800 */
[--C-:B------:R-:W-:Y:S01]  /*69c0*/  @!P6 IMAD.IADD R3, R3, 0x1, -R0.reuse ;  /* 0x000000010303e824 */ /* 0x100fe200078e0a00 */
[----:B------:R-:W-:Y:S01]  /*69d0*/  ISETP.GT.U32.AND P6, PT, R0, R6, PT ;  /* 0x000000060000720c */ /* 0x000fe20003fc4070 */
[----:B------:R-:W-:Y:S01]  /*69e0*/  @!P1 IMAD.IADD R12, R12, 0x1, -R0 ;  /* 0x000000010c0c9824 */ /* 0x000fe200078e0a00 */
[----:B------:R-:W2:Y:S01]  /*69f0*/  LDL.LU R50, [R1+0x24] ;  /* 0x0000240001327983 */ /* 0x000ea20000300800 */
[----:B------:R-:W-:Y:S01]  /*6a00*/  IMAD R16, R0, R23, R22 ;  /* 0x0000001700107224 */ /* 0x000fe200078e0216 */
[----:B------:R-:W-:Y:S01]  /*6a10*/  ISETP.GE.AND P1, PT, R14, RZ, PT ;  /* 0x000000ff0e00720c */ /* 0x000fe20003f26270 */
[----:B------:R-:W-:Y:S01]  /*6a20*/  IMAD.MOV R14, RZ, RZ, -R13 ;  /* 0x000000ffff0e7224 */ /* 0x000fe200078e0a0d */
[----:B------:R-:W-:Y:S02]  /*6a30*/  IABS R13, R21 ;  /* 0x00000015000d7213 */ /* 0x000fe40000000000 */
[C---:B------:R-:W-:Y:S01]  /*6a40*/  ISETP.GT.U32.AND P2, PT, R0.reuse, R3, PT ;  /* 0x000000030000720c */ /* 0x040fe20003f44070 */
[C---:B------:R-:W-:Y:S01]  /*6a50*/  IMAD R7, R0.reuse, R14, R7 ;  /* 0x0000000e00077224 */ /* 0x040fe200078e0207 */
[----:B------:R-:W-:-:S02]  /*6a60*/  ISETP.GT.U32.AND P3, PT, R0, R16, PT ;  /* 0x000000100000720c */ /* 0x000fc40003f64070 */
[C---:B------:R-:W-:Y:S01]  /*6a70*/  ISETP.GT.U32.AND P4, PT, R0.reuse, R4, PT ;  /* 0x000000040000720c */ /* 0x040fe20003f84070 */
[----:B------:R-:W-:Y:S01]  /*6a80*/  IMAD.MOV.U32 R10, RZ, RZ, R13 ;  /* 0x000000ffff0a7224 */ /* 0x000fe200078e000d */
[----:B0-----:R-:W-:Y:S01]  /*6a90*/  IABS R24, R31 ;  /* 0x0000001f00187213 */ /* 0x001fe20000000000 */
[----:B------:R-:W-:Y:S01]  /*6aa0*/  @!P5 IMAD.MOV R12, RZ, RZ, -R12 ;  /* 0x000000ffff0cd224 */ /* 0x000fe200078e0a0c */
[----:B------:R-:W-:Y:S01]  /*6ab0*/  ISETP.GT.U32.AND P5, PT, R0, R7, PT ;  /* 0x000000070000720c */ /* 0x000fe20003fa4070 */
[----:B------:R-:W-:Y:S01]  /*6ac0*/  @!P6 IMAD.IADD R6, R6, 0x1, -R0 ;  /* 0x000000010606e824 */ /* 0x000fe200078e0a00 */
[----:B------:R-:W-:Y:S01]  /*6ad0*/  ISETP.GE.AND P6, PT, R18, RZ, PT ;  /* 0x000000ff1200720c */ /* 0x000fe20003fc6270 */
[----:B-1----:R-:W-:Y:S01]  /*6ae0*/  IMAD.HI.U32 R8, R2, R10, RZ ;  /* 0x0000000a02087227 */ /* 0x002fe200078e00ff */
[----:B------:R-:W-:Y:S01]  /*6af0*/  IABS R25, R32 ;  /* 0x0000002000197213 */ /* 0x000fe20000000000 */
[----:B------:R-:W3:Y:S02]  /*6b00*/  LDL.LU R43, [R1+0x28] ;  /* 0x00002800012b7983 */ /* 0x000ee40000300800 */
[----:B------:R-:W-:-:S02]  /*6b10*/  IMAD.MOV R8, RZ, RZ, -R8 ;  /* 0x000000ffff087224 */ /* 0x000fc400078e0a08 */
[--C-:B------:R-:W-:Y:S01]  /*6b20*/  @!P2 IMAD.IADD R3, R3, 0x1, -R0.reuse ;  /* 0x000000010303a824 */ /* 0x100fe200078e0a00 */
[----:B------:R-:W-:Y:S01]  /*6b30*/  IABS R22, R29 ;  /* 0x0000001d00167213 */ /* 0x000fe20000000000 */
[----:B------:R-:W-:Y:S01]  /*6b40*/  @!P3 IMAD.IADD R16, R16, 0x1, -R0 ;  /* 0x000000011010b824 */ /* 0x000fe200078e0a00 */
[----:B------:R-:W-:Y:S01]  /*6b50*/  IABS R23, R30 ;  /* 0x0000001e00177213 */ /* 0x000fe20000000000 */
[----:B------:R-:W-:Y:S01]  /*6b60*/  IMAD.MOV.U32 R13, RZ, RZ, R6 ;  /* 0x000000ffff0d7224 */ /* 0x000fe200078e0006 */
[----:B-----5:R-:W-:Y:S01]  /*6b70*/  IABS R9, R54 ;  /* 0x0000003600097213 */ /* 0x020fe20000000000 */
[----:B------:R-:W-:Y:S01]  /*6b80*/  @!P4 IMAD.IADD R4, R4, 0x1, -R0 ;  /* 0x000000010404c824 */ /* 0x000fe200078e0a00 */
[----:B------:R-:W-:Y:S01]  /*6b90*/  ISETP.GE.AND P4, PT, R19, RZ, PT ;  /* 0x000000ff1300720c */ /* 0x000fe20003f86270 */
[C---:B------:R-:W-:Y:S01]  /*6ba0*/  IMAD R10, R0.reuse, R8, R10 ;  /* 0x00000008000a7224 */ /* 0x040fe200078e020a */
[----:B------:R-:W-:Y:S01]  /*6bb0*/  IABS R19, R26 ;  /* 0x0000001a00137213 */ /* 0x000fe20000000000 */
[----:B------:R-:W-:Y:S01]  /*6bc0*/  @!P0 IMAD.MOV R13, RZ, RZ, -R13 ;  /* 0x000000ffff0d8224 */ /* 0x000fe200078e0a0d */
[----:B------:R-:W-:Y:S01]  /*6bd0*/  ISETP.GT.U32.AND P0, PT, R0, R16, PT ;  /* 0x000000100000720c */ /* 0x000fe20003f04070 */
[----:B------:R-:W-:-:S02]  /*6be0*/  IMAD.MOV.U32 R15, RZ, RZ, R3 ;  /* 0x000000ffff0f7224 */ /* 0x000fc400078e0003 */
[----:B------:R-:W-:Y:S01]  /*6bf0*/  @!P5 IMAD.IADD R7, R7, 0x1, -R0 ;  /* 0x000000010707d824 */ /* 0x000fe200078e0a00 */
[----:B------:R-:W-:Y:S01]  /*6c00*/  ISETP.GE.AND P3, PT, R21, RZ, PT ;  /* 0x000000ff1500720c */ /* 0x000fe20003f66270 */
[----:B------:R-:W-:Y:S01]  /*6c10*/  @!P6 IMAD.MOV R15, RZ, RZ, -R15 ;  /* 0x000000ffff0fe224 */ /* 0x000fe200078e0a0f */
[----:B------:R-:W-:Y:S01]  /*6c20*/  ISETP.GT.U32.AND P6, PT, R0, R10, PT ;  /* 0x0000000a0000720c */ /* 0x000fe20003fc4070 */
[----:B------:R-:W-:Y:S01]  /*6c30*/  IMAD.HI.U32 R3, R2, R19, RZ ;  /* 0x0000001302037227 */ /* 0x000fe200078e00ff */
[----:B------:R-:W-:Y:S01]  /*6c40*/  IABS R21, R28 ;  /* 0x0000001c00157213 */ /* 0x000fe20000000000 */
[----:B------:R-:W5:Y:S01]  /*6c50*/  LDL.LU R49, [R1+0x2c] ;  /* 0x00002c0001317983 */ /* 0x000f620000300800 */
[----:B------:R-:W-:Y:S01]  /*6c60*/  ISETP.GT.U32.AND P5, PT, R0, R7, PT ;  /* 0x000000070000720c */ /* 0x000fe20003fa4070 */
[----:B------:R-:W-:Y:S01]  /*6c70*/  IMAD.MOV R3, RZ, RZ, -R3 ;  /* 0x000000ffff037224 */ /* 0x000fe200078e0a03 */
[----:B------:R-:W-:Y:S01]  /*6c80*/  ISETP.GE.AND P2, PT, R20, RZ, PT ;  /* 0x000000ff1400720c */ /* 0x000fe20003f46270 */
[----:B------:R-:W-:Y:S01]  /*6c90*/  IMAD.HI.U32 R6, R2, R21, RZ ;  /* 0x0000001502067227 */ /* 0x000fe200078e00ff */
[----:B------:R-:W-:-:S03]  /*6ca0*/  IABS R20, R27 ;  /* 0x0000001b00147213 */ /* 0x000fc60000000000 */
[----:B------:R-:W-:Y:S02]  /*6cb0*/  @!P0 IMAD.IADD R16, R16, 0x1, -R0 ;  /* 0x0000000110108824 */ /* 0x000fe400078e0a00 */
[----:B------:R-:W-:Y:S02]  /*6cc0*/  IMAD R19, R0, R3, R19 ;  /* 0x0000000300137224 */ /* 0x000fe400078e0213 */
[----:B------:R-:W-:Y:S02]  /*6cd0*/  IMAD.MOV.U32 R14, RZ, RZ, R4 ;  /* 0x000000ffff0e7224 */ /* 0x000fe400078e0004 */
[----:B------:R-:W-:Y:S02]  /*6ce0*/  IMAD.MOV R3, RZ, RZ, -R6 ;  /* 0x000000ffff037224 */ /* 0x000fe400078e0a06 */
[----:B------:R-:W-:-:S04]  /*6cf0*/  IMAD.HI.U32 R4, R2, R20, RZ ;  /* 0x0000001402047227 */ /* 0x000fc800078e00ff */
[----:B------:R-:W-:Y:S02]  /*6d00*/  @!P6 IMAD.IADD R10, R10, 0x1, -R0 ;  /* 0x000000010a0ae824 */ /* 0x000fe400078e0a00 */
[----:B------:R-:W-:Y:S01]  /*6d10*/  @!P4 IMAD.MOV R16, RZ, RZ, -R16 ;  /* 0x000000ffff10c224 */ /* 0x000fe200078e0a10 */
[C---:B------:R-:W-:Y:S01]  /*6d20*/  ISETP.GT.U32.AND P4, PT, R0.reuse, R19, PT ;  /* 0x000000130000720c */ /* 0x040fe20003f84070 */
[----:B------:R-:W-:Y:S02]  /*6d30*/  IMAD R21, R0, R3, R21 ;  /* 0x0000000300157224 */ /* 0x000fe400078e0215 */
[----:B------:R-:W-:Y:S02]  /*6d40*/  @!P5 IMAD.IADD R7, R7, 0x1, -R0 ;  /* 0x000000010707d824 */ /* 0x000fe400078e0a00 */
[----:B------:R-:W-:Y:S02]  /*6d50*/  IMAD.MOV R4, RZ, RZ, -R4 ;  /* 0x000000ffff047224 */ /* 0x000fe400078e0a04 */
[----:B------:R-:W-:Y:S01]  /*6d60*/  IMAD.HI.U32 R3, R2, R22, RZ ;  /* 0x0000001602037227 */ /* 0x000fe200078e00ff */
[----:B------:R-:W-:-:S03]  /*6d70*/  ISETP.GT.U32.AND P6, PT, R0, R10, PT ;  /* 0x0000000a0000720c */ /* 0x000fc60003fc4070 */
[----:B------:R-:W-:Y:S01]  /*6d80*/  @!P1 IMAD.MOV R61, RZ, RZ, -R61 ;  /* 0x000000ffff3d9224 */ /* 0x000fe200078e0a3d */
[----:B------:R-:W-:Y:S01]  /*6d90*/  ISETP.GE.AND P1, PT, R17, RZ, PT ;  /* 0x000000ff1100720c */ /* 0x000fe20003f26270 */
[C---:B------:R-:W-:Y:S02]  /*6da0*/  IMAD R20, R0.reuse, R4, R20 ;  /* 0x0000000400147224 */ /* 0x040fe400078e0214 */
[----:B------:R-:W-:Y:S02]  /*6db0*/  IMAD.MOV.U32 R17, RZ, RZ, R7 ;  /* 0x000000ffff117224 */ /* 0x000fe400078e0007 */
[----:B------:R-:W-:Y:S02]  /*6dc0*/  IMAD.MOV R3, RZ, RZ, -R3 ;  /* 0x000000ffff037224 */ /* 0x000fe400078e0a03 */
[----:B------:R-:W-:Y:S01]  /*6dd0*/  @!P2 IMAD.MOV R17, RZ, RZ, -R17 ;  /* 0x000000ffff11a224 */ /* 0x000fe200078e0a11 */
[C---:B------:R-:W-:Y:S01]  /*6de0*/  ISETP.GT.U32.AND P2, PT, R0.reuse, R20, PT ;  /* 0x000000140000720c */ /* 0x040fe20003f44070 */
[----:B------:R-:W-:-:S02]  /*6df0*/  IMAD R22, R0, R3, R22 ;  /* 0x0000000300167224 */ /* 0x000fc400078e0216 */
[----:B------:R-:W-:-:S03]  /*6e00*/  @!P4 IMAD.IADD R19, R19, 0x1, -R0 ;  /* 0x000000011313c824 */ /* 0x000fc600078e0a00 */
[----:B------:R-:W-:Y:S01]  /*6e10*/  ISETP.GT.U32.AND P4, PT, R0, R22, PT ;  /* 0x000000160000720c */ /* 0x000fe20003f84070 */
[----:B------:R-:W-:Y:S01]  /*6e20*/  @!P6 IMAD.IADD R10, R10, 0x1, -R0 ;  /* 0x000000010a0ae824 */ /* 0x000fe200078e0a00 */
[----:B------:R-:W-:Y:S01]  /*6e30*/  ISETP.GT.U32.AND P6, PT, R0, R21, PT ;  /* 0x000000150000720c */ /* 0x000fe20003fc4070 */
[----:B------:R-:W-:-:S04]  /*6e40*/  IMAD.HI.U32 R3, R2, R23, RZ ;  /* 0x0000001702037227 */ /* 0x000fc800078e00ff */
[----:B------:R-:W-:Y:S02]  /*6e50*/  @!P2 IMAD.IADD R20, R20, 0x1, -R0 ;  /* 0x000000011414a824 */ /* 0x000fe400078e0a00 */
[----:B------:R-:W-:Y:S02]  /*6e60*/  IMAD.MOV.U32 R18, RZ, RZ, R10 ;  /* 0x000000ffff127224 */ /* 0x000fe400078e000a */
[----:B------:R-:W-:Y:S02]  /*6e70*/  IMAD.MOV R3, RZ, RZ, -R3 ;  /* 0x000000ffff037224 */ /* 0x000fe400078e0a03 */
[----:B------:R-:W-:Y:S01]  /*6e80*/  @!P3 IMAD.MOV R18, RZ, RZ, -R18 ;  /* 0x000000ffff12b224 */ /* 0x000fe200078e0a12 */
[----:B------:R-:W-:Y:S01]  /*6e90*/  ISETP.GT.U32.AND P3, PT, R0, R20, PT ;  /* 0x000000140000720c */ /* 0x000fe20003f64070 */
[----:B------:R-:W-:Y:S02]  /*6ea0*/  @!P4 IMAD.IADD R22, R22, 0x1, -R0 ;  /* 0x000000011616c824 */ /* 0x000fe400078e0a00 */
[----:B------:R-:W-:-:S03]  /*6eb0*/  IMAD.HI.U32 R4, R2, R24, RZ ;  /* 0x0000001802047227 */ /* 0x000fc600078e00ff */
[C---:B------:R-:W-:Y:S01]  /*6ec0*/  ISETP.GT.U32.AND P4, PT, R0.reuse, R22, PT ;  /* 0x000000160000720c */ /* 0x040fe20003f84070 */
[----:B------:R-:W-:Y:S02]  /*6ed0*/  @!P6 IMAD.IADD R21, R21, 0x1, -R0 ;  /* 0x000000011515e824 */ /* 0x000fe400078e0a00 */
[----:B------:R-:W-:Y:S02]  /*6ee0*/  IMAD R23, R0, R3, R23 ;  /* 0x0000000300177224 */ /* 0x000fe400078e0217 */
[----:B------:R-:W-:Y:S02]  /*6ef0*/  IMAD.MOV R4, RZ, RZ, -R4 ;  /* 0x000000ffff047224 */ /* 0x000fe400078e0a04 */
[----:B------:R-:W-:Y:S01]  /*6f00*/  IMAD.HI.U32 R3, R2, R25, RZ ;  /* 0x0000001902037227 */ /* 0x000fe200078e00ff */
[----:B------:R-:W-:-:S03]  /*6f10*/  ISETP.GT.U32.AND P6, PT, R0, R21, PT ;  /* 0x000000150000720c */ /* 0x000fc60003fc4070 */
[----:B------:R-:W-:Y:S02]  /*6f20*/  IMAD R24, R0, R4, R24 ;  /* 0x0000000400187224 */ /* 0x000fe400078e0218 */
[----:B------:R-:W-:Y:S02]  /*6f30*/  IMAD.MOV R3, RZ, RZ, -R3 ;  /* 0x000000ffff037224 */ /* 0x000fe400078e0a03 */
[----:B------:R-:W-:Y:S01]  /*6f40*/  @!P3 IMAD.IADD R20, R20, 0x1, -R0 ;  /* 0x000000011414b824 */ /* 0x000fe200078e0a00 */
[C---:B------:R-:W-:Y:S01]  /*6f50*/  ISETP.GT.U32.AND P3, PT, R0.reuse, R24, PT ;  /* 0x000000180000720c */ /* 0x040fe20003f64070 */
[----:B------:R-:W-:Y:S02]  /*6f60*/  IMAD R25, R0, R3, R25 ;  /* 0x0000000300197224 */ /* 0x000fe400078e0219 */
[----:B------:R-:W-:Y:S01]  /*6f70*/  @!P1 IMAD.MOV R14, RZ, RZ, -R14 ;  /* 0x000000ffff0e9224 */ /* 0x000fe200078e0a0e */
[----:B------:R-:W-:Y:S01]  /*6f80*/  ISETP.GE.AND P1, PT, R26, RZ, PT ;  /* 0x000000ff1a00720c */ /* 0x000fe20003f26270 */
[----:B------:R-:W-:Y:S01]  /*6f90*/  @!P4 IMAD.IADD R22, R22, 0x1, -R0 ;  /* 0x000000011616c824 */ /* 0x000fe200078e0a00 */
[----:B------:R-:W-:-:S02]  /*6fa0*/  IABS R26, R33 ;  /* 0x00000021001a7213 */ /* 0x000fc40000000000 */
[----:B------:R-:W-:Y:S01]  /*6fb0*/  ISETP.GT.U32.AND P4, PT, R0, R25, PT ;  /* 0x000000190000720c */ /* 0x000fe20003f84070 */
[--C-:B------:R-:W-:Y:S01]  /*6fc0*/  @!P6 IMAD.IADD R21, R21, 0x1, -R0.reuse ;  /* 0x000000011515e824 */ /* 0x100fe200078e0a00 */
[----:B------:R-:W-:Y:S01]  /*6fd0*/  ISETP.GE.AND P6, PT, R29, RZ, PT ;  /* 0x000000ff1d00720c */ /* 0x000fe20003fc6270 */
[----:B------:R-:W-:Y:S01]  /*6fe0*/  IMAD.HI.U32 R3, R2, R26, RZ ;  /* 0x0000001a02037227 */ /* 0x000fe200078e00ff */
[----:B------:R-:W-:Y:S02]  /*6ff0*/  ISETP.GE.AND P0, PT, R27, RZ, PT ;  /* 0x000000ff1b00720c */ /* 0x000fe40003f06270 */
[----:B------:R-:W-:Y:S01]  /*7000*/  IABS R27, R34 ;  /* 0x00000022001b7213 */ /* 0x000fe20000000000 */
[----:B------:R-:W-:Y:S02]  /*7010*/  IMAD.MOV R3, RZ, RZ, -R3 ;  /* 0x000000ffff037224 */ /* 0x000fe400078e0a03 */
[----:B------:R-:W-:Y:S01]  /*7020*/  @!P3 IMAD.IADD R24, R24, 0x1, -R0 ;  /* 0x000000011818b824 */ /* 0x000fe200078e0a00 */
[----:B------:R-:W-:Y:S01]  /*7030*/  ISETP.GE.AND P5, PT, R28, RZ, PT ;  /* 0x000000ff1c00720c */ /* 0x000fe20003fa6270 */
[C---:B------:R-:W-:Y:S01]  /*7040*/  IMAD R26, R0.reuse, R3, R26 ;  /* 0x00000003001a7224 */ /* 0x040fe200078e021a */
[----:B------:R-:W-:Y:S01]  /*7050*/  ISETP.GT.U32.AND P2, PT, R0, R19, PT ;  /* 0x000000130000720c */ /* 0x000fe20003f44070 */
[----:B------:R-:W-:Y:S01]  /*7060*/  @!P4 IMAD.IADD R25, R25, 0x1, -R0 ;  /* 0x000000011919c824 */ /* 0x000fe200078e0a00 */
[----:B------:R-:W-:Y:S01]  /*7070*/  IABS R28, R35 ;  /* 0x00000023001c7213 */ /* 0x000fe20000000000 */
[----:B------:R-:W-:Y:S01]  /*7080*/  IMAD.HI.U32 R3, R2, R27, RZ ;  /* 0x0000001b02037227 */ /* 0x000fe200078e00ff */
[----:B------:R-:W-:-:S03]  /*7090*/  ISETP.GT.U32.AND P4, PT, R0, R24, PT ;  /* 0x000000180000720c */ /* 0x000fc60003f84070 */
[----:B------:R-:W-:Y:S01]  /*70a0*/  @!P6 IMAD.MOV R22, RZ, RZ, -R22 ;  /* 0x000000ffff16e224 */ /* 0x000fe200078e0a16 */
[----:B------:R-:W-:Y:S01]  /*70b0*/  ISETP.GT.U32.AND P6, PT, R0, R26, PT ;  /* 0x0000001a0000720c */ /* 0x000fe20003fc4070 */
[----:B------:R-:W-:-:S04]  /*70c0*/  IMAD.HI.U32 R4, R2, R28, RZ ;  /* 0x0000001c02047227 */ /* 0x000fc800078e00ff */
[----:B------:R-:W-:Y:S02]  /*70d0*/  IMAD.MOV R3, RZ, RZ, -R3 ;  /* 0x000000ffff037224 */ /* 0x000fe400078e0a03 */
[----:B------:R-:W-:Y:S02]  /*70e0*/  IMAD.MOV R4, RZ, RZ, -R4 ;  /* 0x000000ffff047224 */ /* 0x000fe400078e0a04 */
[C---:B------:R-:W-:Y:S02]  /*70f0*/  IMAD R27, R0.reuse, R3, R27 ;  /* 0x00000003001b7224 */ /* 0x040fe400078e021b */
[----:B------:R-:W-:Y:S01]  /*7100*/  @!P2 IMAD.IADD R19, R19, 0x1, -R0 ;  /* 0x000000011313a824 */ /* 0x000fe200078e0a00 */
[C---:B------:R-:W-:Y:S01]  /*7110*/  ISETP.GT.U32.AND P2, PT, R0.reuse, R23, PT ;  /* 0x000000170000720c */ /* 0x040fe20003f44070 */
[----:B------:R-:W-:Y:S02]  /*7120*/  IMAD R28, R0, R4, R28 ;  /* 0x00000004001c7224 */ /* 0x000fe400078e021c */
[--C-:B------:R-:W-:Y:S01]  /*7130*/  @!P4 IMAD.IADD R24, R24, 0x1, -R0.reuse ;  /* 0x000000011818c824 */ /* 0x100fe200078e0a00 */
[----:B------:R-:W-:Y:S01]  /*7140*/  ISETP.GT.U32.AND P4, PT, R0, R27, PT ;  /* 0x0000001b0000720c */ /* 0x000fe20003f84070 */
[----:B------:R-:W-:Y:S01]  /*7150*/  @!P6 IMAD.IADD R26, R26, 0x1, -R0 ;  /* 0x000000011a1ae824 */ /* 0x000fe200078e0a00 */
[----:B------:R-:W-:-:S07]  /*7160*/  ISETP.GT.U32.AND P6, PT, R0, R28, PT ;  /* 0x0000001c0000720c */ /* 0x000fce0003fc4070 */
[--C-:B------:R-:W-:Y:S01]  /*7170*/  @!P2 IMAD.IADD R23, R23, 0x1, -R0.reuse ;  /* 0x000000011717a824 */ /* 0x100fe200078e0a00 */
[----:B------:R-:W-:Y:S02]  /*7180*/  ISETP.GE.AND P2, PT, R30, RZ, PT ;  /* 0x000000ff1e00720c */ /* 0x000fe40003f46270 */
[----:B------:R-:W-:Y:S01]  /*7190*/  IABS R30, R37 ;  /* 0x00000025001e7213 */ /* 0x000fe20000000000 */
[--C-:B------:R-:W-:Y:S02]  /*71a0*/  @!P4 IMAD.IADD R27, R27, 0x1, -R0.reuse ;  /* 0x000000011b1bc824 */ /* 0x100fe400078e0a00 */
[----:B------:R-:W-:Y:S02]  /*71b0*/  @!P6 IMAD.IADD R28, R28, 0x1, -R0 ;  /* 0x000000011c1ce824 */ /* 0x000fe400078e0a00 */
[----:B------:R-:W-:Y:S01]  /*71c0*/  IMAD.HI.U32 R4, R2, R30, RZ ;  /* 0x0000001e02047227 */ /* 0x000fe200078e00ff */
[----:B------:R-:W-:-:S03]  /*71d0*/  ISETP.GT.U32.AND P6, PT, R0, R27, PT ;  /* 0x0000001b0000720c */ /* 0x000fc60003fc4070 */
[----:B------:R-:W-:-:S04]  /*71e0*/  IMAD.MOV R4, RZ, RZ, -R4 ;  /* 0x000000ffff047224 */ /* 0x000fc800078e0a04 */
[----:B------:R-:W-:Y:S01]  /*71f0*/  IMAD R30, R0, R4, R30 ;  /* 0x00000004001e7224 */ /* 0x000fe200078e021e */
[----:B------:R-:W-:Y:S02]  /*7200*/  ISETP.GE.AND P3, PT, R31, RZ, PT ;  /* 0x000000ff1f00720c */ /* 0x000fe40003f66270 */
[----:B------:R-:W-:-:S03]  /*7210*/  IABS R29, R36 ;  /* 0x00000024001d7213 */ /* 0x000fc60000000000 */
[----:B------:R-:W-:Y:S01]  /*7220*/  @!P6 IMAD.IADD R27, R27, 0x1, -R0 ;  /* 0x000000011b1be824 */ /* 0x000fe200078e0a00 */
[----:B------:R-:W-:Y:S01]  /*7230*/  ISETP.GT.U32.AND P6, PT, R0, R30, PT ;  /* 0x0000001e0000720c */ /* 0x000fe20003fc4070 */
[----:B------:R-:W-:Y:S01]  /*7240*/  IMAD.HI.U32 R3, R2, R29, RZ ;  /* 0x0000001d02037227 */ /* 0x000fe200078e00ff */
[----:B------:R-:W-:-:S03]  /*7250*/  IABS R31, R38 ;  /* 0x00000026001f7213 */ /* 0x000fc60000000000 */
[----:B------:R-:W-:Y:S02]  /*7260*/  IMAD.MOV R3, RZ, RZ, -R3 ;  /* 0x000000ffff037224 */ /* 0x000fe400078e0a03 */
[----:B------:R-:W-:Y:S01]  /*7270*/  @!P1 IMAD.MOV R19, RZ, RZ, -R19 ;  /* 0x000000ffff139224 */ /* 0x000fe200078e0a13 */
[C---:B------:R-:W-:Y:S01]  /*7280*/  ISETP.GT.U32.AND P1, PT, R0.reuse, R23, PT ;  /* 0x000000170000720c */ /* 0x040fe20003f24070 */
[----:B------:R-:W-:Y:S01]  /*7290*/  @!P0 IMAD.MOV R20, RZ, RZ, -R20 ;  /* 0x000000ffff148224 */ /* 0x000fe200078e0a14 */
[----:B------:R-:W-:Y:S01]  /*72a0*/  ISETP.GT.U32.AND P0, PT, R0, R25, PT ;  /* 0x000000190000720c */ /* 0x000fe20003f04070 */
[----:B------:R-:W-:Y:S01]  /*72b0*/  @!P5 IMAD.MOV R21, RZ, RZ, -R21 ;  /* 0x000000ffff15d224 */ /* 0x000fe200078e0a15 */
[----:B------:R-:W-:Y:S01]  /*72c0*/  ISETP.GE.AND P5, PT, R32, RZ, PT ;  /* 0x000000ff2000720c */ /* 0x000fe20003fa6270 */
[----:B------:R-:W-:Y:S01]  /*72d0*/  @!P3 IMAD.MOV R24, RZ, RZ, -R24 ;  /* 0x000000ffff18b224 */ /* 0x000fe200078e0a18 */
[----:B------:R-:W-:Y:S01]  /*72e0*/  ISETP.GT.U32.AND P3, PT, R0, R28, PT ;  /* 0x0000001c0000720c */ /* 0x000fe20003f64070 */
[----:B------:R-:W-:Y:S01]  /*72f0*/  @!P6 IMAD.IADD R30, R30, 0x1, -R0 ;  /* 0x000000011e1ee824 */ /* 0x000fe200078e0a00 */
[----:B------:R-:W-:Y:S01]  /*7300*/  IABS R32, R39 ;  /* 0x0000002700207213 */ /* 0x000fe20000000000 */
[----:B------:R-:W-:-:S02]  /*7310*/  IMAD R29, R0, R3, R29 ;  /* 0x00000003001d7224 */ /* 0x000fc400078e021d */
[----:B------:R-:W-:Y:S01]  /*7320*/  IMAD.HI.U32 R3, R2, R31, RZ ;  /* 0x0000001f02037227 */ /* 0x000fe200078e00ff */
[----:B------:R-:W-:-:S03]  /*7330*/  ISETP.GT.U32.AND P6, PT, R0, R30, PT ;  /* 0x0000001e0000720c */ /* 0x000fc60003fc4070 */
[----:B------:R-:W-:Y:S02]  /*7340*/  IMAD.MOV R3, RZ, RZ, -R3 ;  /* 0x000000ffff037224 */ /* 0x000fe400078e0a03 */
[----:B------:R-:W-:-:S04]  /*7350*/  IMAD.HI.U32 R4, R2, R32, RZ ;  /* 0x0000002002047227 */ /* 0x000fc800078e00ff */
[----:B------:R-:W-:Y:S02]  /*7360*/  IMAD R31, R0, R3, R31 ;  /* 0x00000003001f7224 */ /* 0x000fe400078e021f */
[----:B------:R-:W-:Y:S02]  /*7370*/  IMAD.MOV R4, RZ, RZ, -R4 ;  /* 0x000000ffff047224 */ /* 0x000fe400078e0a04 */
[--C-:B------:R-:W-:Y:S01]  /*7380*/  @!P1 IMAD.IADD R23, R23, 0x1, -R0.reuse ;  /* 0x0000000117179824 */ /* 0x100fe200078e0a00 */
[----:B------:R-:W-:Y:S01]  /*7390*/  ISETP.GE.AND P1, PT, R33, RZ, PT ;  /* 0x000000ff2100720c */ /* 0x000fe20003f26270 */
[--C-:B------:R-:W-:Y:S01]  /*73a0*/  @!P0 IMAD.IADD R25, R25, 0x1, -R0.reuse ;  /* 0x0000000119198824 */ /* 0x100fe200078e0a00 */
[----:B------:R-:W-:Y:S01]  /*73b0*/  ISETP.GE.AND P0, PT, R34, RZ, PT ;  /* 0x000000ff2200720c */ /* 0x000fe20003f06270 */
[----:B------:R-:W-:Y:S01]  /*73c0*/  @!P3 IMAD.IADD R28, R28, 0x1, -R0 ;  /* 0x000000011c1cb824 */ /* 0x000fe200078e0a00 */
[C---:B------:R-:W-:Y:S01]  /*73d0*/  ISETP.GT.U32.AND P4, PT, R0.reuse, R26, PT ;  /* 0x0000001a0000720c */ /* 0x040fe20003f84070 */
[C---:B------:R-:W-:Y:S01]  /*73e0*/  IMAD R32, R0.reuse, R4, R32 ;  /* 0x0000000400207224 */ /* 0x040fe200078e0220 */
[----:B------:R-:W-:-:S02]  /*73f0*/  ISETP.GT.U32.AND P3, PT, R0, R31, PT ;  /* 0x0000001f0000720c */ /* 0x000fc40003f64070 */
[----:B------:R-:W-:Y:S02]  /*7400*/  IABS R33, R40 ;  /* 0x0000002800217213 */ /* 0x000fe40000000000 */
[----:B------:R-:W-:Y:S01]  /*7410*/  IABS R34, R41 ;  /* 0x0000002900227213 */ /* 0x000fe20000000000 */
[----:B------:R-:W-:Y:S01]  /*7420*/  @!P2 IMAD.MOV R23, RZ, RZ, -R23 ;  /* 0x000000ffff17a224 */ /* 0x000fe200078e0a17 */
[----:B------:R-:W-:Y:S01]  /*7430*/  ISETP.GE.AND P2, PT, R35, RZ, PT ;  /* 0x000000ff2300720c */ /* 0x000fe20003f46270 */
[----:B------:R-:W-:Y:S01]  /*7440*/  @!P6 IMAD.IADD R30, R30, 0x1, -R0 ;  /* 0x000000011e1ee824 */ /* 0x000fe200078e0a00 */
[----:B------:R-:W-:Y:S01]  /*7450*/  ISETP.GT.U32.AND P6, PT, R0, R32, PT ;  /* 0x000000200000720c */ /* 0x000fe20003fc4070 */
[----:B------:R-:W-:Y:S01]  /*7460*/  IMAD.HI.U32 R3, R2, R33, RZ ;  /* 0x0000002102037227 */ /* 0x000fe200078e00ff */
[----:B------:R-:W-:-:S03]  /*7470*/  IABS R35, R42 ;  /* 0x0000002a00237213 */ /* 0x000fc60000000000 */
[----:B------:R-:W-:-:S04]  /*7480*/  IMAD.HI.U32 R4, R2, R34, RZ ;  /* 0x0000002202047227 */ /* 0x000fc800078e00ff */
[----:B------:R-:W-:Y:S02]  /*7490*/  IMAD.MOV R6, RZ, RZ, -R3 ;  /* 0x000000ffff067224 */ /* 0x000fe400078e0a03 */
[----:B------:R-:W-:Y:S02]  /*74a0*/  IMAD.MOV R4, RZ, RZ, -R4 ;  /* 0x000000ffff047224 */ /* 0x000fe400078e0a04 */
[----:B------:R-:W-:-:S04]  /*74b0*/  IMAD.HI.U32 R3, R2, R35, RZ ;  /* 0x0000002302037227 */ /* 0x000fc800078e00ff */
[----:B------:R-:W-:Y:S01]  /*74c0*/  @!P5 IMAD.MOV R25, RZ, RZ, -R25 ;  /* 0x000000ffff19d224 */ /* 0x000fe200078e0a19 */
[----:B------:R-:W-:Y:S01]  /*74d0*/  ISETP.GE.AND P5, PT, R36, RZ, PT ;  /* 0x000000ff2400720c */ /* 0x000fe20003fa6270 */
[--C-:B------:R-:W-:Y:S01]  /*74e0*/  @!P4 IMAD.IADD R26, R26, 0x1, -R0.reuse ;  /* 0x000000011a1ac824 */ /* 0x100fe200078e0a00 */
[C---:B------:R-:W-:Y:S01]  /*74f0*/  ISETP.GT.U32.AND P4, PT, R0.reuse, R29, PT ;  /* 0x0000001d0000720c */ /* 0x040fe20003f84070 */
[----:B------:R-:W-:Y:S01]  /*7500*/  @!P3 IMAD.IADD R31, R31, 0x1, -R0 ;  /* 0x000000011f1fb824 */ /* 0x000fe200078e0a00 */
[----:B------:R-:W-:Y:S01]  /*7510*/  IABS R36, R52 ;  /* 0x0000003400247213 */ /* 0x000fe20000000000 */
[C---:B------:R-:W-:Y:S02]  /*7520*/  IMAD R34, R0.reuse, R4, R34 ;  /* 0x0000000400227224 */ /* 0x040fe400078e0222 */
[----:B------:R-:W-:Y:S01]  /*7530*/  IMAD.MOV R3, RZ, RZ, -R3 ;  /* 0x000000ffff037224 */ /* 0x000fe200078e0a03 */
[----:B------:R-:W-:Y:S01]  /*7540*/  ISETP.GT.U32.AND P3, PT, R0, R31, PT ;  /* 0x0000001f0000720c */ /* 0x000fe20003f64070 */
[----:B------:R-:W-:Y:S01]  /*7550*/  @!P6 IMAD.IADD R32, R32, 0x1, -R0 ;  /* 0x000000012020e824 */ /* 0x000fe200078e0a00 */
[C---:B------:R-:W-:Y:S01]  /*7560*/  ISETP.GT.U32.AND P6, PT, R0.reuse, R34, PT ;  /* 0x000000220000720c */ /* 0x040fe20003fc4070 */
[----:B------:R-:W-:-:S02]  /*7570*/  IMAD R35, R0, R3, R35 ;  /* 0x0000000300237224 */ /* 0x000fc400078e0223 */
[----:B------:R-:W-:-:S04]  /*7580*/  IMAD.HI.U32 R3, R2, R36, RZ ;  /* 0x0000002402037227 */ /* 0x000fc800078e00ff */
[----:B------:R-:W-:Y:S02]  /*7590*/  IMAD.MOV R3, RZ, RZ, -R3 ;  /* 0x000000ffff037224 */ /* 0x000fe400078e0a03 */
[----:B------:R-:W-:Y:S02]  /*75a0*/  @!P4 IMAD.IADD R29, R29, 0x1, -R0 ;  /* 0x000000011d1dc824 */ /* 0x000fe400078e0a00 */
[C---:B------:R-:W-:Y:S02]  /*75b0*/  IMAD R33, R0.reuse, R6, R33 ;  /* 0x0000000600217224 */ /* 0x040fe400078e0221 */
[C---:B------:R-:W-:Y:S01]  /*75c0*/  IMAD R36, R0.reuse, R3, R36 ;  /* 0x0000000300247224 */ /* 0x040fe200078e0224 */
[C---:B------:R-:W-:Y:S01]  /*75d0*/  ISETP.GT.U32.AND P4, PT, R0.reuse, R29, PT ;  /* 0x0000001d0000720c */ /* 0x040fe20003f84070 */
[--C-:B------:R-:W-:Y:S01]  /*75e0*/  @!P3 IMAD.IADD R31, R31, 0x1, -R0.reuse ;  /* 0x000000011f1fb824 */ /* 0x100fe200078e0a00 */
[----:B------:R-:W-:Y:S01]  /*75f0*/  ISETP.GT.U32.AND P3, PT, R0, R33, PT ;  /* 0x000000210000720c */ /* 0x000fe20003f64070 */
[----:B------:R-:W-:Y:S01]  /*7600*/  @!P6 IMAD.IADD R34, R34, 0x1, -R0 ;  /* 0x000000012222e824 */ /* 0x000fe200078e0a00 */
[----:B------:R-:W-:Y:S01]  /*7610*/  ISETP.GT.U32.AND P6, PT, R0, R36, PT ;  /* 0x000000240000720c */ /* 0x000fe20003fc4070 */
[----:B------:R-:W-:Y:S01]  /*7620*/  @!P1 IMAD.MOV R26, RZ, RZ, -R26 ;  /* 0x000000ffff1a9224 */ /* 0x000fe200078e0a1a */
[----:B------:R-:W-:-:S02]  /*7630*/  ISETP.GE.AND P1, PT, R37, RZ, PT ;  /* 0x000000ff2500720c */ /* 0x000fc40003f26270 */
[----:B----4-:R-:W-:Y:S01]  /*7640*/  IABS R37, R53 ;  /* 0x0000003500257213 */ /* 0x010fe20000000000 */
[----:B------:R-:W-:Y:S01]  /*7650*/  @!P2 IMAD.MOV R28, RZ, RZ, -R28 ;  /* 0x000000ffff1ca224 */ /* 0x000fe200078e0a1c */
[----:B--2---:R-:W-:Y:S02]  /*7660*/  IABS R4, R56 ;  /* 0x0000003800047213 */ /* 0x004fe40000000000 */
[----:B------:R-:W-:Y:S01]  /*7670*/  ISETP.GT.U32.AND P2, PT, R0, R32, PT ;  /* 0x000000200000720c */ /* 0x000fe20003f44070 */
[--C-:B------:R-:W-:Y:S02]  /*7680*/  @!P4 IMAD.IADD R29, R29, 0x1, -R0.reuse ;  /* 0x000000011d1dc824 */ /* 0x100fe400078e0a00 */
[--C-:B------:R-:W-:Y:S02]  /*7690*/  @!P3 IMAD.IADD R33, R33, 0x1, -R0.reuse ;  /* 0x000000012121b824 */ /* 0x100fe400078e0a00 */
[----:B------:R-:W-:Y:S01]  /*76a0*/  @!P6 IMAD.IADD R36, R36, 0x1, -R0 ;  /* 0x000000012424e824 */ /* 0x000fe200078e0a00 */
[----:B------:R-:W-:Y:S01]  /*76b0*/  IABS R6, R55 ;  /* 0x0000003700067213 */ /* 0x000fe20000000000 */
[----:B------:R-:W-:Y:S01]  /*76c0*/  IMAD.HI.U32 R10, R2, R37, RZ ;  /* 0x00000025020a7227 */ /* 0x000fe200078e00ff */
[----:B------:R-:W-:-:S02]  /*76d0*/  ISETP.GT.U32.AND P3, PT, R0, R35, PT ;  /* 0x000000230000720c */ /* 0x000fc40003f64070 */
[C---:B------:R-:W-:Y:S01]  /*76e0*/  ISETP.GT.U32.AND P6, PT, R0.reuse, R36, PT ;  /* 0x000000240000720c */ /* 0x040fe20003fc4070 */
[----:B------:R-:W-:Y:S01]  /*76f0*/  @!P5 IMAD.MOV R29, RZ, RZ, -R29 ;  /* 0x000000ffff1dd224 */ /* 0x000fe200078e0a1d */
[----:B------:R-:W-:Y:S01]  /*7700*/  ISETP.GT.U32.AND P5, PT, R0, R33, PT ;  /* 0x000000210000720c */ /* 0x000fe20003fa4070 */
[----:B------:R-:W-:Y:S01]  /*7710*/  @!P0 IMAD.MOV R27, RZ, RZ, -R27 ;  /* 0x000000ffff1b8224 */ /* 0x000fe200078e0a1b */
[----:B------:R-:W-:Y:S01]  /*7720*/  ISETP.GE.AND P0, PT, R38, RZ, PT ;  /* 0x000000ff2600720c */ /* 0x000fe20003f06270 */
[----:B------:R-:W-:Y:S01]  /*7730*/  @!P1 IMAD.MOV R30, RZ, RZ, -R30 ;  /* 0x000000ffff1e9224 */ /* 0x000fe200078e0a1e */
[----:B------:R-:W-:Y:S01]  /*7740*/  ISETP.GT.U32.AND P1, PT, R0, R34, PT ;  /* 0x000000220000720c */ /* 0x000fe20003f24070 */
[----:B------:R-:W-:-:S04]  /*7750*/  IMAD.HI.U32 R8, R2, R9, RZ ;  /* 0x0000000902087227 */ /* 0x000fc800078e00ff */
[----:B------:R-:W-:Y:S02]  /*7760*/  IMAD.MOV R10, RZ, RZ, -R10 ;  /* 0x000000ffff0a7224 */ /* 0x000fe400078e0a0a */
[----:B------:R-:W-:-:S04]  /*7770*/  IMAD.HI.U32 R3, R2, R4, RZ ;  /* 0x0000000402037227 */ /* 0x000fc800078e00ff */
[----:B------:R-:W-:-:S04]  /*7780*/  IMAD.HI.U32 R7, R2, R6, RZ ;  /* 0x0000000602077227 */ /* 0x000fc800078e00ff */
[----:B------:R-:W-:Y:S02]  /*7790*/  IMAD.MOV R8, RZ, RZ, -R8 ;  /* 0x000000ffff087224 */ /* 0x000fe400078e0a08 */
[C---:B------:R-:W-:Y:S02]  /*77a0*/  IMAD R37, R0.reuse, R10, R37 ;  /* 0x0000000a00257224 */ /* 0x040fe400078e0225 */
[----:B------:R-:W-:Y:S02]  /*77b0*/  IMAD.MOV R3, RZ, RZ, -R3 ;  /* 0x000000ffff037224 */ /* 0x000fe400078e0a03 */
[----:B------:R-:W-:Y:S02]  /*77c0*/  IMAD.MOV R7, RZ, RZ, -R7 ;  /* 0x000000ffff077224 */ /* 0x000fe400078e0a07 */
[C---:B------:R-:W-:Y:S02]  /*77d0*/  IMAD R9, R0.reuse, R8, R9 ;  /* 0x0000000800097224 */ /* 0x040fe400078e0209 */
[----:B------:R-:W-:-:S02]  /*77e0*/  IMAD R4, R0, R3, R4 ;  /* 0x0000000300047224 */ /* 0x000fc400078e0204 */
[--C-:B------:R-:W-:Y:S01]  /*77f0*/  @!P2 IMAD.IADD R32, R32, 0x1, -R0.reuse ;  /* 0x000000012020a824 */ /* 0x100fe200078e0a00 */
[C---:B------:R-:W-:Y:S01]  /*7800*/  ISETP.GT.U32.AND P2, PT, R0.reuse, R37, PT ;  /* 0x000000250000720c */ /* 0x040fe20003f44070 */
[----:B------:R-:W-:Y:S02]  /*7810*/  @!P3 IMAD.IADD R35, R35, 0x1, -R0 ;  /* 0x000000012323b824 */ /* 0x000fe400078e0a00 */
[C---:B------:R-:W-:Y:S02]  /*7820*/  IMAD R6, R0.reuse, R7, R6 ;  /* 0x0000000700067224 */ /* 0x040fe400078e0206 */
[--C-:B------:R-:W-:Y:S01]  /*7830*/  @!P5 IMAD.IADD R33, R33, 0x1, -R0.reuse ;  /* 0x000000012121d824 */ /* 0x100fe200078e0a00 */
[----:B------:R-:W-:Y:S01]  /*7840*/  ISETP.GT.U32.AND P5, PT, R0, R9, PT ;  /* 0x000000090000720c */ /* 0x000fe20003fa4070 */
[--C-:B------:R-:W-:Y:S01]  /*7850*/  @!P6 IMAD.IADD R36, R36, 0x1, -R0.reuse ;  /* 0x000000012424e824 */ /* 0x100fe200078e0a00 */
[C---:B------:R-:W-:Y:S01]  /*7860*/  ISETP.GT.U32.AND P6, PT, R0.reuse, R4, PT ;  /* 0x000000040000720c */ /* 0x040fe20003fc4070 */
[----:B------:R-:W-:Y:S01]  /*7870*/  @!P0 IMAD.MOV R31, RZ, RZ, -R31 ;  /* 0x000000ffff1f8224 */ /* 0x000fe200078e0a1f */
[----:B------:R-:W-:Y:S01]  /*7880*/  ISETP.GT.U32.AND P0, PT, R0, R35, PT ;  /* 0x000000230000720c */ /* 0x000fe20003f04070 */
[----:B------:R-:W-:Y:S01]  /*7890*/  @!P1 IMAD.IADD R34, R34, 0x1, -R0 ;  /* 0x0000000122229824 */ /* 0x000fe200078e0a00 */
[----:B------:R-:W-:-:S02]  /*78a0*/  ISETP.GT.U32.AND P1, PT, R0, R6, PT ;  /* 0x000000060000720c */ /* 0x000fc40003f24070 */
[----:B------:R-:W-:Y:S02]  /*78b0*/  ISETP.GE.AND P4, PT, R39, RZ, PT ;  /* 0x000000ff2700720c */ /* 0x000fe40003f86270 */
[----:B------:R-:W-:Y:S01]  /*78c0*/  ISETP.GE.AND P3, PT, R40, RZ, PT ;  /* 0x000000ff2800720c */ /* 0x000fe20003f66270 */
[--C-:B------:R-:W-:Y:S01]  /*78d0*/  @!P2 IMAD.IADD R37, R37, 0x1, -R0.reuse ;  /* 0x000000012525a824 */ /* 0x100fe200078e0a00 */
[----:B------:R-:W-:Y:S01]  /*78e0*/  IABS R8, R58 ;  /* 0x0000003a00087213 */ /* 0x000fe20000000000 */
[--C-:B------:R-:W-:Y:S02]  /*78f0*/  @!P5 IMAD.IADD R9, R9, 0x1, -R0.reuse ;  /* 0x000000010909d824 */ /* 0x100fe400078e0a00 */
[--C-:B------:R-:W-:Y:S01]  /*7900*/  @!P6 IMAD.IADD R4, R4, 0x1, -R0.reuse ;  /* 0x000000010404e824 */ /* 0x100fe200078e0a00 */
[----:B------:R-:W-:Y:S01]  /*7910*/  ISETP.GT.U32.AND P6, PT, R0, R37, PT ;  /* 0x000000250000720c */ /* 0x000fe20003fc4070 */
[--C-:B------:R-:W-:Y:S01]  /*7920*/  @!P0 IMAD.IADD R35, R35, 0x1, -R0.reuse ;  /* 0x0000000123238824 */ /* 0x100fe200078e0a00 */
[----:B------:R-:W-:Y:S01]  /*7930*/  ISETP.GE.AND P0, PT, R41, RZ, PT ;  /* 0x000000ff2900720c */ /* 0x000fe20003f06270 */
[----:B------:R-:W-:-:S02]  /*7940*/  @!P1 IMAD.IADD R6, R6, 0x1, -R0 ;  /* 0x0000000106069824 */ /* 0x000fc400078e0a00 */
[----:B------:R-:W-:Y:S01]  /*7950*/  IMAD.HI.U32 R7, R2, R8, RZ ;  /* 0x0000000802077227 */ /* 0x000fe200078e00ff */
[----:B------:R-:W-:-:S03]  /*7960*/  ISETP.GE.AND P5, PT, R52, RZ, PT ;  /* 0x000000ff3400720c */ /* 0x000fc60003fa6270 */
[----:B------:R-:W-:Y:S01]  /*7970*/  @!P4 IMAD.MOV R32, RZ, RZ, -R32 ;  /* 0x000000ffff20c224 */ /* 0x000fe200078e0a20 */
[C---:B------:R-:W-:Y:S01]  /*7980*/  ISETP.GT.U32.AND P4, PT, R0.reuse, R9, PT ;  /* 0x000000090000720c */ /* 0x040fe20003f84070 */
[----:B------:R-:W-:Y:S01]  /*7990*/  @!P3 IMAD.MOV R33, RZ, RZ, -R33 ;  /* 0x000000ffff21b224 */ /* 0x000fe200078e0a21 */
[----:B------:R-:W-:Y:S01]  /*79a0*/  ISETP.GT.U32.AND P3, PT, R0, R6, PT ;  /* 0x000000060000720c */ /* 0x000fe20003f64070 */
[----:B------:R-:W-:-:S04]  /*79b0*/  IMAD.MOV R7, RZ, RZ, -R7 ;  /* 0x000000ffff077224 */ /* 0x000fc800078e0a07 */
[C---:B------:R-:W-:Y:S02]  /*79c0*/  IMAD R8, R0.reuse, R7, R8 ;  /* 0x0000000700087224 */ /* 0x040fe400078e0208 */
[----:B------:R-:W-:Y:S02]  /*79d0*/  @!P6 IMAD.IADD R37, R37, 0x1, -R0 ;  /* 0x000000012525e824 */ /* 0x000fe400078e0a00 */
[----:B------:R-:W-:Y:S01]  /*79e0*/  @!P0 IMAD.MOV R34, RZ, RZ, -R34 ;  /* 0x000000ffff228224 */ /* 0x000fe200078e0a22 */
[C---:B------:R-:W-:Y:S01]  /*79f0*/  ISETP.GT.U32.AND P6, PT, R0.reuse, R8, PT ;  /* 0x000000080000720c */ /* 0x040fe20003fc4070 */
[----:B------:R-:W-:Y:S01]  /*7a00*/  @!P5 IMAD.MOV R36, RZ, RZ, -R36 ;  /* 0x000000ffff24d224 */ /* 0x000fe200078e0a24 */
[----:B------:R-:W-:Y:S01]  /*7a10*/  ISETP.GT.U32.AND P0, PT, R0, R4, PT ;  /* 0x000000040000720c */ /* 0x000fe20003f04070 */
[--C-:B------:R-:W-:Y:S01]  /*7a20*/  @!P4 IMAD.IADD R9, R9, 0x1, -R0.reuse ;  /* 0x000000010909c824 */ /* 0x100fe200078e0a00 */
[----:B------:R-:W-:Y:S01]  /*7a30*/  ISETP.GE.AND P5, PT, R54, RZ, PT ;  /* 0x000000ff3600720c */ /* 0x000fe20003fa6270 */
[----:B------:R-:W-:Y:S01]  /*7a40*/  @!P3 IMAD.IADD R6, R6, 0x1, -R0 ;  /* 0x000000010606b824 */ /* 0x000fe200078e0a00 */
[----:B------:R-:W-:-:S02]  /*7a50*/  ISETP.GE.AND P4, PT, R55, RZ, PT ;  /* 0x000000ff3700720c */ /* 0x000fc40003f86270 */
[----:B------:R-:W-:Y:S01]  /*7a60*/  ISETP.GE.AND P3, PT, R56, RZ, PT ;  /* 0x000000ff3800720c */ /* 0x000fe20003f66270 */
[----:B------:R-:W-:-:S04]  /*7a70*/  IMAD.MOV.U32 R45, RZ, RZ, R9 ;  /* 0x000000ffff2d7224 */ /* 0x000fc800078e0009 */
[--C-:B------:R-:W-:Y:S02]  /*7a80*/  @!P6 IMAD.IADD R8, R8, 0x1, -R0.reuse ;  /* 0x000000010808e824 */ /* 0x100fe400078e0a00 */
[----:B------:R-:W-:Y:S02]  /*7a90*/  @!P0 IMAD.IADD R4, R4, 0x1, -R0 ;  /* 0x0000000104048824 */ /* 0x000fe400078e0a00 */
[----:B------:R-:W-:Y:S01]  /*7aa0*/  @!P5 IMAD.MOV R45, RZ, RZ, -R45 ;  /* 0x000000ffff2dd224 */ /* 0x000fe200078e0a2d */
[----:B------:R-:W-:Y:S01]  /*7ab0*/  ISETP.GT.U32.AND P5, PT, R0, R8, PT ;  /* 0x000000080000720c */ /* 0x000fe20003fa4070 */
[----:B------:R-:W-:Y:S02]  /*7ac0*/  @!P4 IMAD.MOV R6, RZ, RZ, -R6 ;  /* 0x000000ffff06c224 */ /* 0x000fe400078e0a06 */
[----:B------:R-:W-:Y:S01]  /*7ad0*/  @!P3 IMAD.MOV R4, RZ, RZ, -R4 ;  /* 0x000000ffff04b224 */ /* 0x000fe200078e0a04 */
[----:B------:R-:W-:Y:S01]  /*7ae0*/  STL [R1+0x10c], R45 ;  /* 0x00010c2d01007387 */ /* 0x000fe20000100800 */
[----:B------:R-:W-:-:S03]  /*7af0*/  ISETP.GE.AND P2, PT, R42, RZ, PT ;  /* 0x000000ff2a00720c */ /* 0x000fc60003f46270 */
[----:B------:R0:W-:Y:S04]  /*7b00*/  STL [R1+0x110], R6 ;  /* 0x0001100601007387 */ /* 0x0001e80000100800 */
[----:B------:R1:W-:Y:S04]  /*7b10*/  STL [R1+0x120], R4 ;  /* 0x0001200401007387 */ /* 0x0003e80000100800 */
[----:B------:R-:W2:Y:S01]  /*7b20*/  LDL.LU R42, [R1+0x30] ;  /* 0x00003000012a7983 */ /* 0x000ea20000300800 */
[----:B------:R-:W-:Y:S01]  /*7b30*/  @!P5 IMAD.IADD R8, R8, 0x1, -R0 ;  /* 0x000000010808d824 */ /* 0x000fe200078e0a00 */
[----:B------:R-:W-:-:S02]  /*7b40*/  ISETP.GE.AND P5, PT, R50, RZ, PT ;  /* 0x000000ff3200720c */ /* 0x000fc40003fa6270 */
[----:B------:R-:W-:Y:S01]  /*7b50*/  IABS R41, R50 ;  /* 0x0000003200297213 */ /* 0x000fe20000000000 */
[----:B------:R-:W4:Y:S04]  /*7b60*/  LDL.LU R46, [R1+0x34] ;  /* 0x00003400012e7983 */ /* 0x000f280000300800 */
[----:B------:R-:W4:Y:S01]  /*7b70*/  LDL.LU R50, [R1+0x38] ;  /* 0x0000380001327983 */ /* 0x000f220000300800 */
[----:B---3--:R-:W-:-:S05]  /*7b80*/  IABS R3, R57 ;  /* 0x0000003900037213 */ /* 0x008fca0000000000 */
[----:B------:R-:W-:-:S04]  /*7b90*/  IMAD.HI.U32 R10, R2, R3, RZ ;  /* 0x00000003020a7227 */ /* 0x000fc800078e00ff */
[----:B------:R-:W-:-:S04]  /*7ba0*/  IMAD.MOV R10, RZ, RZ, -R10 ;  /* 0x000000ffff0a7224 */ /* 0x000fc800078e0a0a */
[----:B------:R-:W-:Y:S02]  /*7bb0*/  IMAD R3, R0, R10, R3 ;  /* 0x0000000a00037224 */ /* 0x000fe400078e0203 */
[----:B------:R-:W-:-:S03]  /*7bc0*/  @!P2 IMAD.MOV R35, RZ, RZ, -R35 ;  /* 0x000000ffff23a224 */ /* 0x000fc600078e0a23 */
[----:B------:R-:W-:Y:S02]  /*7bd0*/  ISETP.GT.U32.AND P2, PT, R0, R3, PT ;  /* 0x000000030000720c */ /* 0x000fe40003f44070 */
[----:B------:R-:W-:Y:S02]  /*7be0*/  ISETP.GE.AND P1, PT, R53, RZ, PT ;  /* 0x000000ff3500720c */ /* 0x000fe40003f26270 */
[----:B------:R-:W-:-:S05]  /*7bf0*/  IABS R7, R59 ;  /* 0x0000003b00077213 */ /* 0x000fca0000000000 */
[----:B------:R-:W-:-:S04]  /*7c00*/  IMAD.HI.U32 R10, R2, R7, RZ ;  /* 0x00000007020a7227 */ /* 0x000fc800078e00ff */
[----:B------:R-:W-:Y:S02]  /*7c10*/  @!P2 IMAD.IADD R3, R3, 0x1, -R0 ;  /* 0x000000010303a824 */ /* 0x000fe400078e0a00 */
[----:B------:R-:W-:-:S03]  /*7c20*/  @!P1 IMAD.MOV R37, RZ, RZ, -R37 ;  /* 0x000000ffff259224 */ /* 0x000fc600078e0a25 */
[----:B------:R-:W-:Y:S01]  /*7c30*/  ISETP.GT.U32.AND P1, PT, R0, R3, PT ;  /* 0x000000030000720c */ /* 0x000fe20003f24070 */
[----:B------:R-:W-:Y:S01]  /*7c40*/  IMAD.MOV R38, RZ, RZ, -R10 ;  /* 0x000000ffff267224 */ /* 0x000fe200078e0a0a */
[----:B------:R-:W-:Y:S02]  /*7c50*/  IABS R10, R60 ;  /* 0x0000003c000a7213 */ /* 0x000fe40000000000 */
[----:B------:R-:W-:Y:S02]  /*7c60*/  ISETP.GE.AND P0, PT, R57, RZ, PT ;  /* 0x000000ff3900720c */ /* 0x000fe40003f06270 */
[----:B------:R-:W-:Y:S01]  /*7c70*/  ISETP.GE.AND P2, PT, R58, RZ, PT ;  /* 0x000000ff3a00720c */ /* 0x000fe20003f46270 */
[----:B------:R-:W-:-:S04]  /*7c80*/  IMAD.HI.U32 R9, R2, R10, RZ ;  /* 0x0000000a02097227 */ /* 0x000fc800078e00ff */
[----:B------:R-:W-:Y:S02]  /*7c90*/  IMAD.MOV R9, RZ, RZ, -R9 ;  /* 0x000000ffff097224 */ /* 0x000fe400078e0a09 */
[----:B------:R-:W-:Y:S02]  /*7ca0*/  @!P1 IMAD.IADD R3, R3, 0x1, -R0 ;  /* 0x0000000103039824 */ /* 0x000fe400078e0a00 */
[C---:B0-----:R-:W-:Y:S02]  /*7cb0*/  IMAD R6, R0.reuse, R9, R10 ;  /* 0x0000000900067224 */ /* 0x041fe400078e020a */
[----:B------:R-:W-:Y:S02]  /*7cc0*/  IMAD.MOV.U32 R9, RZ, RZ, R3 ;  /* 0x000000ffff097224 */ /* 0x000fe400078e0003 */
[----:B------:R-:W-:Y:S02]  /*7cd0*/  IMAD R7, R0, R38, R7 ;  /* 0x0000002600077224 */ /* 0x000fe400078e0207 */
[----:B------:R-:W-:-:S02]  /*7ce0*/  @!P0 IMAD.MOV R9, RZ, RZ, -R9 ;  /* 0x000000ffff098224 */ /* 0x000fc400078e0a09 */
[----:B------:R-:W-:Y:S01]  /*7cf0*/  @!P2 IMAD.MOV R8, RZ, RZ, -R8 ;  /* 0x000000ffff08a224 */ /* 0x000fe200078e0a08 */
[----:B------:R-:W-:Y:S02]  /*7d00*/  ISETP.GT.U32.AND P4, PT, R0, R7, PT ;  /* 0x000000070000720c */ /* 0x000fe40003f84070 */
[----:B------:R-:W-:Y:S04]  /*7d10*/  STL [R1+0x124], R9 ;  /* 0x0001240901007387 */ /* 0x000fe80000100800 */
[----:B------:R0:W-:Y:S04]  /*7d20*/  STL [R1+0x128], R8 ;  /* 0x0001280801007387 */ /* 0x0001e80000100800 */
[----:B------:R-:W3:Y:S01]  /*7d30*/  LDL.LU R47, [R1+0x3c] ;  /* 0x00003c00012f7983 */ /* 0x000ee20000300800 */
[----:B-1----:R-:W-:-:S02]  /*7d40*/  IABS R4, R44 ;  /* 0x0000002c00047213 */ /* 0x002fc40000000000 */
[----:B------:R-:W-:Y:S01]  /*7d50*/  @!P4 IMAD.IADD R7, R7, 0x1, -R0 ;  /* 0x000000010707c824 */ /* 0x000fe200078e0a00 */
[----:B------:R-:W-:Y:S01]  /*7d60*/  ISETP.GT.U32.AND P4, PT, R0, R6, PT ;  /* 0x000000060000720c */ /* 0x000fe20003f84070 */
[----:B------:R-:W3:Y:S01]  /*7d70*/  LDL.LU R45, [R1+0x40] ;  /* 0x00004000012d7983 */ /* 0x000ee20000300800 */
[----:B------:R-:W-:Y:S02]  /*7d80*/  IMAD.HI.U32 R3, R2, R4, RZ ;  /* 0x0000000402037227 */ /* 0x000fe400078e00ff */
[----:B------:R-:W-:Y:S02]  /*7d90*/  ISETP.GT.U32.AND P0, PT, R0, R7, PT ;  /* 0x000000070000720c */ /* 0x000fe40003f04070 */
[----:B------:R-:W-:-:S04]  /*7da0*/  IMAD.MOV R3, RZ, RZ, -R3 ;  /* 0x000000ffff037224 */ /* 0x000fc800078e0a03 */
[----:B------:R-:W-:-:S03]  /*7db0*/  IMAD R4, R0, R3, R4 ;  /* 0x0000000300047224 */ /* 0x000fc600078e0204 */
[----:B------:R-:W-:-:S04]  /*7dc0*/  @!P4 IMAD.IADD R6, R6, 0x1, -R0 ;  /* 0x000000010606c824 */ /* 0x000fc800078e0a00 */
[----:B------:R-:W-:Y:S01]  /*7dd0*/  @!P0 IMAD.IADD R7, R7, 0x1, -R0 ;  /* 0x0000000107078824 */ /* 0x000fe200078e0a00 */
[C---:B------:R-:W-:Y:S02]  /*7de0*/  ISETP.GT.U32.AND P0, PT, R0.reuse, R4, PT ;  /* 0x000000040000720c */ /* 0x040fe40003f04070 */
[----:B------:R-:W-:Y:S02]  /*7df0*/  ISETP.GT.U32.AND P4, PT, R0, R6, PT ;  /* 0x000000060000720c */ /* 0x000fe40003f84070 */
[----:B------:R-:W-:Y:S02]  /*7e00*/  ISETP.GE.AND P6, PT, R59, RZ, PT ;  /* 0x000000ff3b00720c */ /* 0x000fe40003fc6270 */
[----:B------:R-:W-:-:S07]  /*7e10*/  ISETP.GE.AND P3, PT, R60, RZ, PT ;  /* 0x000000ff3c00720c */ /* 0x000fce0003f66270 */
[--C-:B------:R-:W-:Y:S01]  /*7e20*/  @!P0 IMAD.IADD R4, R4, 0x1, -R0.reuse ;  /* 0x0000000104048824 */ /* 0x100fe200078e0a00 */
[----:B------:R-:W-:Y:S01]  /*7e30*/  IABS R40, R43 ;  /* 0x0000002b00287213 */ /* 0x000fe20000000000 */
[----:B------:R-:W-:Y:S01]  /*7e40*/  @!P4 IMAD.IADD R6, R6, 0x1, -R0 ;  /* 0x000000010606c824 */ /* 0x000fe200078e0a00 */
[----:B------:R-:W-:Y:S02]  /*7e50*/  ISETP.GE.AND P2, PT, R43, RZ, PT ;  /* 0x000000ff2b00720c */ /* 0x000fe40003f46270 */
[----:B------:R-:W-:Y:S01]  /*7e60*/  ISETP.GT.U32.AND P0, PT, R0, R4, PT ;  /* 0x000000040000720c */ /* 0x000fe20003f04070 */
[----:B------:R-:W3:Y:S01]  /*7e70*/  LDL.LU R43, [R1+0x44] ;  /* 0x00004400012b7983 */ /* 0x000ee20000300800 */
[----:B------:R-:W-:Y:S01]  /*7e80*/  ISETP.GE.AND P1, PT, R44, RZ, PT ;  /* 0x000000ff2c00720c */ /* 0x000fe20003f26270 */
[----:B------:R-:W-:Y:S02]  /*7e90*/  IMAD.MOV.U32 R52, RZ, RZ, R7 ;  /* 0x000000ffff347224 */ /* 0x000fe400078e0007 */
[----:B------:R-:W-:-:S02]  /*7ea0*/  IMAD.MOV.U32 R44, RZ, RZ, R6 ;  /* 0x000000ffff2c7224 */ /* 0x000fc400078e0006 */
[----:B------:R-:W-:Y:S02]  /*7eb0*/  @!P6 IMAD.MOV R52, RZ, RZ, -R52 ;  /* 0x000000ffff34e224 */ /* 0x000fe400078e0a34 */
[----:B------:R-:W-:Y:S01]  /*7ec0*/  @!P3 IMAD.MOV R44, RZ, RZ, -R44 ;  /* 0x000000ffff2cb224 */ /* 0x000fe200078e0a2c */
[----:B-----5:R-:W-:Y:S02]  /*7ed0*/  IABS R39, R49 ;  /* 0x0000003100277213 */ /* 0x020fe40000000000 */
[----:B------:R-:W-:Y:S01]  /*7ee0*/  STL [R1+0x11c], R52 ;  /* 0x00011c3401007387 */ /* 0x000fe20000100800 */
[----:B------:R-:W-:Y:S01]  /*7ef0*/  @!P0 IMAD.IADD R4, R4, 0x1, -R0 ;  /* 0x0000000104048824 */ /* 0x000fe200078e0a00 */
[----:B------:R-:W-:Y:S02]  /*7f00*/  ISETP.GE.AND P0, PT, R49, RZ, PT ;  /* 0x000000ff3100720c */ /* 0x000fe40003f06270 */
[----:B------:R1:W-:Y:S04]  /*7f10*/  STL [R1+0x118], R44 ;  /* 0x0001182c01007387 */ /* 0x0003e80000100800 */
[----:B------:R-:W5:Y:S01]  /*7f20*/  LDL.LU R49, [R1+0x48] ;  /* 0x0000480001317983 */ /* 0x000f620000300800 */
[----:B0-----:R-:W-:-:S04]  /*7f30*/  IMAD.HI.U32 R8, R2, R40, RZ ;  /* 0x0000002802087227 */ /* 0x001fc800078e00ff */
[----:B------:R-:W-:-:S04]  /*7f40*/  IMAD.HI.U32 R3, R2, R39, RZ ;  /* 0x0000002702037227 */ /* 0x000fc800078e00ff */
[----:B------:R-:W-:Y:S02]  /*7f50*/  IMAD.MOV R8, RZ, RZ, -R8 ;  /* 0x000000ffff087224 */ /* 0x000fe400078e0a08 */
[----:B------:R-:W-:Y:S02]  /*7f60*/  IMAD.MOV R3, RZ, RZ, -R3 ;  /* 0x000000ffff037224 */ /* 0x000fe400078e0a03 */
[C---:B------:R-:W-:Y:S02]  /*7f70*/  IMAD R40, R0.reuse, R8, R40 ;  /* 0x0000000800287224 */ /* 0x040fe400078e0228 */
[----:B------:R-:W-:-:S03]  /*7f80*/  IMAD R39, R0, R3, R39 ;  /* 0x0000000300277224 */ /* 0x000fc600078e0227 */
[C---:B------:R-:W-:Y:S02]  /*7f90*/  ISETP.GT.U32.AND P6, PT, R0.reuse, R40, PT ;  /* 0x000000280000720c */ /* 0x040fe40003fc4070 */
[----:B------:R-:W-:-:S11]  /*7fa0*/  ISETP.GT.U32.AND P3, PT, R0, R39, PT ;  /* 0x000000270000720c */ /* 0x000fd60003f64070 */
[--C-:B------:R-:W-:Y:S02]  /*7fb0*/  @!P6 IMAD.IADD R40, R40, 0x1, -R0.reuse ;  /* 0x000000012828e824 */ /* 0x100fe400078e0a00 */
[----:B------:R-:W-:-:S03]  /*7fc0*/  @!P3 IMAD.IADD R39, R39, 0x1, -R0 ;  /* 0x000000012727b824 */ /* 0x000fc600078e0a00 */
[----:B------:R-:W-:Y:S01]  /*7fd0*/  ISETP.GT.U32.AND P3, PT, R0, R40, PT ;  /* 0x000000280000720c */ /* 0x000fe20003f64070 */
[----:B------:R-:W-:-:S12]  /*7fe0*/  @!P1 IMAD.MOV R4, RZ, RZ, -R4 ;  /* 0x000000ffff049224 */ /* 0x000fd800078e0a04 */
[----:B------:R-:W-:Y:S01]  /*7ff0*/  @!P3 IMAD.IADD R40, R40, 0x1, -R0 ;  /* 0x000000012828b824 */ /* 0x000fe200078e0a00 */
[----:B------:R0:W-:Y:S04]  /*8000*/  STL [R1+0x114], R4 ;  /* 0x0001140401007387 */ /* 0x0001e80000100800 */
[----:B-1----:R-:W5:Y:S01]  /*8010*/  LDL.LU R44, [R1+0x4c] ;  /* 0x00004c00012c7983 */ /* 0x002f620000300800 */
[----:B--2---:R-:W-:-:S05]  /*8020*/  IABS R38, R42 ;  /* 0x0000002a00267213 */ /* 0x004fca0000000000 */
[----:B------:R-:W-:Y:S01]  /*8030*/  IMAD.HI.U32 R3, R2, R38, RZ ;  /* 0x0000002602037227 */ /* 0x000fe200078e00ff */
[----:B----4-:R-:W-:-:S03]  /*8040*/  IABS R8, R50 ;  /* 0x0000003200087213 */ /* 0x010fc60000000000 */
[----:B------:R-:W-:-:S04]  /*8050*/  IMAD.MOV R3, RZ, RZ, -R3 ;  /* 0x000000ffff037224 */ /* 0x000fc800078e0a03 */
[----:B------:R-:W-:Y:S02]  /*8060*/  IMAD R38, R0, R3, R38 ;  /* 0x0000000300267224 */ /* 0x000fe400078e0226 */
[----:B------:R-:W-:-:S04]  /*8070*/  IMAD.HI.U32 R3, R2, R8, RZ ;  /* 0x0000000802037227 */ /* 0x000fc800078e00ff */
[----:B------:R-:W-:-:S04]  /*8080*/  IMAD.MOV R3, RZ, RZ, -R3 ;  /* 0x000000ffff037224 */ /* 0x000fc800078e0a03 */
[----:B------:R-:W-:-:S05]  /*8090*/  IMAD R8, R0, R3, R8 ;  /* 0x0000000300087224 */ /* 0x000fca00078e0208 */
[----:B------:R-:W-:-:S13]  /*80a0*/  ISETP.GT.U32.AND P3, PT, R0, R8, PT ;  /* 0x000000080000720c */ /* 0x000fda0003f64070 */
[----:B------:R-:W-:Y:S01]  /*80b0*/  @!P3 IMAD.IADD R8, R8, 0x1, -R0 ;  /* 0x000000010808b824 */ /* 0x000fe200078e0a00 */
[----:B------:R-:W-:Y:S02]  /*80c0*/  ISETP.GE.AND P3, PT, R50, RZ, PT ;  /* 0x000000ff3200720c */ /* 0x000fe40003f66270 */
[----:B------:R-:W2:Y:S01]  /*80d0*/  LDL.LU R50, [R1+0x50] ;  /* 0x0000500001327983 */ /* 0x000ea20000300800 */
[----:B------:R-:W-:-:S04]  /*80e0*/  IMAD.HI.U32 R9, R2, R41, RZ ;  /* 0x0000002902097227 */ /* 0x000fc800078e00ff */
[----:B------:R-:W-:-:S04]  /*80f0*/  IMAD.MOV R9, RZ, RZ, -R9 ;  /* 0x000000ffff097224 */ /* 0x000fc800078e0a09 */
[----:B------:R-:W-:-:S05]  /*8100*/  IMAD R41, R0, R9, R41 ;  /* 0x0000000900297224 */ /* 0x000fca00078e0229 */
[----:B------:R-:W-:Y:S02]  /*8110*/  ISETP.GT.U32.AND P4, PT, R0, R41, PT ;  /* 0x000000290000720c */ /* 0x000fe40003f84070 */
[----:B------:R-:W-:-:S05]  /*8120*/  IABS R10, R46 ;  /* 0x0000002e000a7213 */ /* 0x000fca0000000000 */
[----:B------:R-:W-:-:S06]  /*8130*/  IMAD.HI.U32 R6, R2, R10, RZ ;  /* 0x0000000a02067227 */ /* 0x000fcc00078e00ff */
[----:B------:R-:W-:-:S05]  /*8140*/  @!P4 IMAD.IADD R41, R41, 0x1, -R0 ;  /* 0x000000012929c824 */ /* 0x000fca00078e0a00 */
[----:B------:R-:W-:Y:S01]  /*8150*/  ISETP.GT.U32.AND P6, PT, R0, R41, PT ;  /* 0x000000290000720c */ /* 0x000fe20003fc4070 */
[----:B------:R-:W-:Y:S01]  /*8160*/  IMAD.MOV R6, RZ, RZ, -R6 ;  /* 0x000000ffff067224 */ /* 0x000fe200078e0a06 */
[----:B---3--:R-:W-:-:S03]  /*8170*/  IABS R9, R47 ;  /* 0x0000002f00097213 */ /* 0x008fc60000000000 */
[C---:B------:R-:W-:Y:S01]  /*8180*/  IMAD R10, R0.reuse, R6, R10 ;  /* 0x00000006000a7224 */ /* 0x040fe200078e020a */
[----:B------:R-:W-:Y:S01]  /*8190*/  ISETP.GT.U32.AND P4, PT, R0, R38, PT ;  /* 0x000000260000720c */ /* 0x000fe20003f84070 */
[----:B0-----:R-:W-:-:S06]  /*81a0*/  IMAD.HI.U32 R4, R2, R9, RZ ;  /* 0x0000000902047227 */ /* 0x001fcc00078e00ff */
[----:B------:R-:W-:Y:S01]  /*81b0*/  @!P6 IMAD.IADD R41, R41, 0x1, -R0 ;  /* 0x000000012929e824 */ /* 0x000fe200078e0a00 */
[----:B------:R-:W-:Y:S01]  /*81c0*/  ISETP.GT.U32.AND P6, PT, R0, R10, PT ;  /* 0x0000000a0000720c */ /* 0x000fe20003fc4070 */
[----:B------:R-:W-:-:S04]  /*81d0*/  IMAD.MOV R4, RZ, RZ, -R4 ;  /* 0x000000ffff047224 */ /* 0x000fc800078e0a04 */
[----:B------:R-:W-:Y:S02]  /*81e0*/  IMAD R9, R0, R4, R9 ;  /* 0x0000000400097224 */ /* 0x000fe400078e0209 */
[----:B------:R-:W-:Y:S01]  /*81f0*/  @!P4 IMAD.IADD R38, R38, 0x1, -R0 ;  /* 0x000000012626c824 */ /* 0x000fe200078e0a00 */
[----:B------:R-:W-:-:S05]  /*8200*/  ISETP.GT.U32.AND P1, PT, R0, R39, PT ;  /* 0x000000270000720c */ /* 0x000fca0003f24070 */
[----:B------:R-:W-:Y:S01]  /*8210*/  @!P6 IMAD.IADD R10, R10, 0x1, -R0 ;  /* 0x000000010a0ae824 */ /* 0x000fe200078e0a00 */
[C---:B------:R-:W-:Y:S02]  /*8220*/  ISETP.GT.U32.AND P6, PT, R0.reuse, R9, PT ;  /* 0x000000090000720c */ /* 0x040fe40003fc4070 */
[----:B------:R-:W-:Y:S01]  /*8230*/  ISETP.GT.U32.AND P4, PT, R0, R38, PT ;  /* 0x000000260000720c */ /* 0x000fe20003f84070 */
[----:B------:R-:W-:Y:S02]  /*8240*/  @!P5 IMAD.MOV R41, RZ, RZ, -R41 ;  /* 0x000000ffff29d224 */ /* 0x000fe400078e0a29 */
[----:B------:R-:W-:Y:S02]  /*8250*/  @!P2 IMAD.MOV R40, RZ, RZ, -R40 ;  /* 0x000000ffff28a224 */ /* 0x000fe400078e0a28 */
[----:B------:R-:W-:Y:S01]  /*8260*/  @!P1 IMAD.IADD R39, R39, 0x1, -R0 ;  /* 0x0000000127279824 */ /* 0x000fe200078e0a00 */
[----:B------:R-:W-:-:S05]  /*8270*/  ISETP.GE.AND P1, PT, R42, RZ, PT ;  /* 0x000000ff2a00720c */ /* 0x000fca0003f26270 */
[--C-:B------:R-:W-:Y:S01]  /*8280*/  @!P6 IMAD.IADD R9, R9, 0x1, -R0.reuse ;  /* 0x000000010909e824 */ /* 0x100fe200078e0a00 */
[----:B------:R-:W-:Y:S01]  /*8290*/  ISETP.GT.U32.AND P6, PT, R0, R10, PT ;  /* 0x0000000a0000720c */ /* 0x000fe20003fc4070 */
[----:B------:R-:W-:Y:S01]  /*82a0*/  @!P4 IMAD.IADD R38, R38, 0x1, -R0 ;  /* 0x000000012626c824 */ /* 0x000fe200078e0a00 */
[----:B------:R-:W-:Y:S01]  /*82b0*/  ISETP.GE.AND P4, PT, R46, RZ, PT ;  /* 0x000000ff2e00720c */ /* 0x000fe20003f86270 */
[----:B------:R-:W-:Y:S01]  /*82c0*/  STL [R1+0x108], R41 ;  /* 0x0001082901007387 */ /* 0x000fe20000100800 */
[C---:B------:R-:W-:Y:S02]  /*82d0*/  ISETP.GT.U32.AND P5, PT, R0.reuse, R8, PT ;  /* 0x000000080000720c */ /* 0x040fe40003fa4070 */
[----:B------:R-:W-:Y:S01]  /*82e0*/  ISETP.GT.U32.AND P2, PT, R0, R9, PT ;  /* 0x000000090000720c */ /* 0x000fe20003f44070 */
[----:B------:R0:W-:Y:S01]  /*82f0*/  STL [R1+0x104], R40 ;  /* 0x0001042801007387 */ /* 0x0001e20000100800 */
[----:B------:R-:W-:-:S05]  /*8300*/  @!P1 IMAD.MOV R38, RZ, RZ, -R38 ;  /* 0x000000ffff269224 */ /* 0x000fca00078e0a26 */
[----:B------:R-:W-:Y:S02]  /*8310*/  @!P6 IMAD.IADD R10, R10, 0x1, -R0 ;  /* 0x000000010a0ae824 */ /* 0x000fe400078e0a00 */
[----:B0-----:R-:W-:-:S04]  /*8320*/  IMAD.MOV.U32 R40, RZ, RZ, R39 ;  /* 0x000000ffff287224 */ /* 0x001fc800078e0027 */
[----:B------:R-:W-:Y:S01]  /*8330*/  @!P0 IMAD.MOV R40, RZ, RZ, -R40 ;  /* 0x000000ffff288224 */ /* 0x000fe200078e0a28 */
[----:B------:R-:W-:Y:S01]  /*8340*/  ISETP.GE.AND P1, PT, R47, RZ, PT ;  /* 0x000000ff2f00720c */ /* 0x000fe20003f26270 */
[----:B------:R-:W-:Y:S01]  /*8350*/  @!P4 IMAD.MOV R10, RZ, RZ, -R10 ;  /* 0x000000ffff0ac224 */ /* 0x000fe200078e0a0a */
[----:B------:R-:W-:Y:S01]  /*8360*/  IABS R3, R43 ;  /* 0x0000002b00037213 */ /* 0x000fe20000000000 */
[--C-:B------:R-:W-:Y:S01]  /*8370*/  @!P5 IMAD.IADD R8, R8, 0x1, -R0.reuse ;  /* 0x000000010808d824 */ /* 0x100fe200078e0a00 */
[----:B------:R-:W-:Y:S01]  /*8380*/  STL [R1+0x100], R40 ;  /* 0x0001002801007387 */ /* 0x000fe20000100800 */
[----:B------:R-:W-:Y:S01]  /*8390*/  @!P2 IMAD.IADD R9, R9, 0x1, -R0 ;  /* 0x000000010909a824 */ /* 0x000fe200078e0a00 */
[----:B------:R-:W-:Y:S02]  /*83a0*/  ISETP.GE.AND P2, PT, R43, RZ, PT ;  /* 0x000000ff2b00720c */ /* 0x000fe40003f46270 */
[----:B------:R-:W3:Y:S04]  /*83b0*/  LDL.LU R47, [R1+0x54] ;  /* 0x00005400012f7983 */ /* 0x000ee80000300800 */
[----:B------:R-:W-:Y:S04]  /*83c0*/  STL [R1+0xfc], R38 ;  /* 0x0000fc2601007387 */ /* 0x000fe80000100800 */
[----:B------:R-:W4:Y:S04]  /*83d0*/  LDL.LU R43, [R1+0x58] ;  /* 0x00005800012b7983 */ /* 0x000f280000300800 */
[----:B------:R0:W-:Y:S01]  /*83e0*/  STL [R1+0xf8], R10 ;  /* 0x0000f80a01007387 */ /* 0x0001e20000100800 */
[----:B-----5:R-:W-:Y:S01]  /*83f0*/  IABS R7, R49 ;  /* 0x0000003100077213 */ /* 0x020fe20000000000 */
[----:B0-----:R-:W-:-:S04]  /*8400*/  IMAD.MOV.U32 R10, RZ, RZ, R8 ;  /* 0x000000ffff0a7224 */ /* 0x001fc800078e0008 */
[----:B------:R-:W-:Y:S01]  /*8410*/  @!P3 IMAD.MOV R10, RZ, RZ, -R10 ;  /* 0x000000ffff0ab224 */ /* 0x000fe200078e0a0a */
[----:B------:R-:W-:-:S04]  /*8420*/  ISETP.GE.AND P3, PT, R49, RZ, PT ;  /* 0x000000ff3100720c */ /* 0x000fc80003f66270 */
[----:B------:R-:W-:Y:S04]  /*8430*/  STL [R1+0xf4], R10 ;  /* 0x0000f40a01007387 */ /* 0x000fe80000100800 */
[----:B------:R-:W5:Y:S01]  /*8440*/  LDL.LU R49, [R1+0x5c] ;  /* 0x00005c0001317983 */ /* 0x000f620000300800 */
[----:B------:R-:W-:-:S05]  /*8450*/  IABS R6, R45 ;  /* 0x0000002d00067213 */ /* 0x000fca0000000000 */
[----:B------:R-:W-:-:S04]  /*8460*/  IMAD.HI.U32 R4, R2, R6, RZ ;  /* 0x0000000602047227 */ /* 0x000fc800078e00ff */
[----:B------:R-:W-:Y:S02]  /*8470*/  IMAD.MOV R4, RZ, RZ, -R4 ;  /* 0x000000ffff047224 */ /* 0x000fe400078e0a04 */
[----:B------:R-:W-:-:S04]  /*8480*/  IMAD.HI.U32 R42, R2, R3, RZ ;  /* 0x00000003022a7227 */ /* 0x000fc800078e00ff */
[----:B------:R-:W-:Y:S02]  /*8490*/  IMAD R6, R0, R4, R6 ;  /* 0x0000000400067224 */ /* 0x000fe400078e0206 */
[----:B------:R-:W-:-:S03]  /*84a0*/  IMAD.MOV R42, RZ, RZ, -R42 ;  /* 0x000000ffff2a7224 */ /* 0x000fc600078e0a2a */
[C---:B------:R-:W-:Y:S01]  /*84b0*/  ISETP.GT.U32.AND P0, PT, R0.reuse, R6, PT ;  /* 0x000000060000720c */ /* 0x040fe20003f04070 */
[----:B------:R-:W-:-:S05]  /*84c0*/  IMAD R3, R0, R42, R3 ;  /* 0x0000002a00037224 */ /* 0x000fca00078e0203 */
[----:B------:R-:W-:-:S07]  /*84d0*/  ISETP.GT.U32.AND P6, PT, R0, R3, PT ;  /* 0x000000030000720c */ /* 0x000fce0003fc4070 */
[----:B------:R-:W-:Y:S01]  /*84e0*/  @!P0 IMAD.IADD R6, R6, 0x1, -R0 ;  /* 0x0000000106068824 */ /* 0x000fe200078e0a00 */
[----:B------:R-:W-:-:S04]  /*84f0*/  ISETP.GE.AND P5, PT, R45, RZ, PT ;  /* 0x000000ff2d00720c */ /* 0x000fc80003fa6270 */
[----:B------:R-:W-:Y:S01]  /*8500*/  ISETP.GT.U32.AND P0, PT, R0, R6, PT ;  /* 0x000000060000720c */ /* 0x000fe20003f04070 */
[----:B------:R-:W-:-:S05]  /*8510*/  @!P6 IMAD.IADD R3, R3, 0x1, -R0 ;  /* 0x000000010303e824 */ /* 0x000fca00078e0a00 */
[----:B------:R-:W-:Y:S01]  /*8520*/  ISETP.GT.U32.AND P6, PT, R0, R3, PT ;  /* 0x000000030000720c */ /* 0x000fe20003fc4070 */
[----:B------:R-:W-:-:S06]  /*8530*/  @!P1 IMAD.MOV R9, RZ, RZ, -R9 ;  /* 0x000000ffff099224 */ /* 0x000fcc00078e0a09 */
[----:B------:R-:W-:-:S04]  /*8540*/  @!P0 IMAD.IADD R6, R6, 0x1, -R0 ;  /* 0x0000000106068824 */ /* 0x000fc800078e0a00 */
[----:B------:R-:W-:Y:S01]  /*8550*/  @!P5 IMAD.MOV R6, RZ, RZ, -R6 ;  /* 0x000000ffff06d224 */ /* 0x000fe200078e0a06 */
[----:B------:R-:W-:Y:S01]  /*8560*/  STL [R1+0xf0], R9 ;  /* 0x0000f00901007387 */ /* 0x000fe20000100800 */
[----:B------:R-:W-:Y:S01]  /*8570*/  IABS R4, R44 ;  /* 0x0000002c00047213 */ /* 0x000fe20000000000 */
[----:B------:R-:W-:Y:S01]  /*8580*/  @!P6 IMAD.IADD R3, R3, 0x1, -R0 ;  /* 0x000000010303e824 */ /* 0x000fe200078e0a00 */
[----:B------:R-:W-:Y:S01]  /*8590*/  ISETP.GE.AND P0, PT, R44, RZ, PT ;  /* 0x000000ff2c00720c */ /* 0x000fe20003f06270 */
[----:B------:R-:W-:Y:S04]  /*85a0*/  STL [R1+0xec], R6 ;  /* 0x0000ec0601007387 */ /* 0x000fe80000100800 */
[----:B------:R-:W3:Y:S04]  /*85b0*/  LDL.LU R44, [R1+0x60] ;  /* 0x00006000012c7983 */ /* 0x000ee80000300800 */
[----:B------:R-:W3:Y:S01]  /*85c0*/  LDL.LU R45, [R1+0x68] ;  /* 0x00006800012d7983 */ /* 0x000ee20000300800 */
[----:B--2---:R-:W-:-:S02]  /*85d0*/  IABS R40, R50 ;  /* 0x0000003200287213 */ /* 0x004fc40000000000 */
[----:B------:R-:W-:Y:S02]  /*85e0*/  ISETP.GE.AND P6, PT, R50, RZ, PT ;  /* 0x000000ff3200720c */ /* 0x000fe40003fc6270 */
[----:B------:R-:W2:Y:S01]  /*85f0*/  LDL.LU R50, [R1+0x64] ;  /* 0x0000640001327983 */ /* 0x000ea20000300800 */
[----:B------:R-:W-:-:S04]  /*8600*/  IMAD.HI.U32 R38, R2, R4, RZ ;  /* 0x0000000402267227 */ /* 0x000fc800078e00ff */
[----:B------:R-:W-:-:S04]  /*8610*/  IMAD.HI.U32 R39, R2, R7, RZ ;  /* 0x0000000702277227 */ /* 0x000fc800078e00ff */
[----:B------:R-:W-:Y:S02]  /*8620*/  IMAD.MOV R38, RZ, RZ, -R38 ;  /* 0x000000ffff267224 */ /* 0x000fe400078e0a26 */
[----:B------:R-:W-:Y:S02]  /*8630*/  IMAD.MOV R39, RZ, RZ, -R39 ;  /* 0x000000ffff277224 */ /* 0x000fe400078e0a27 */
[C---:B------:R-:W-:Y:S02]  /*8640*/  IMAD R4, R0.reuse, R38, R4 ;  /* 0x0000002600047224 */ /* 0x040fe400078e0204 */
[----:B------:R-:W-:-:S03]  /*8650*/  IMAD R7, R0, R39, R7 ;  /* 0x0000002700077224 */ /* 0x000fc600078e0207 */
[C---:B------:R-:W-:Y:S02]  /*8660*/  ISETP.GT.U32.AND P1, PT, R0.reuse, R4, PT ;  /* 0x000000040000720c */ /* 0x040fe40003f24070 */
[----:B------:R-:W-:Y:S01]  /*8670*/  ISETP.GT.U32.AND P4, PT, R0, R7, PT ;  /* 0x000000070000720c */ /* 0x000fe20003f84070 */
[----:B------:R-:W-:-:S10]  /*8680*/  IMAD.HI.U32 R8, R2, R40, RZ ;  /* 0x0000002802087227 */ /* 0x000fd400078e00ff */
[--C-:B------:R-:W-:Y:S02]  /*8690*/  @!P1 IMAD.IADD R4, R4, 0x1, -R0.reuse ;  /* 0x0000000104049824 */ /* 0x100fe400078e0a00 */
[----:B------:R-:W-:-:S03]  /*86a0*/  @!P4 IMAD.IADD R7, R7, 0x1, -R0 ;  /* 0x000000010707c824 */ /* 0x000fc600078e0a00 */
[C---:B------:R-:W-:Y:S01]  /*86b0*/  ISETP.GT.U32.AND P1, PT, R0.reuse, R4, PT ;  /* 0x000000040000720c */ /* 0x040fe20003f24070 */
[----:B------:R-:W-:Y:S01]  /*86c0*/  IMAD.MOV R8, RZ, RZ, -R8 ;  /* 0x000000ffff087224 */ /* 0x000fe200078e0a08 */
[----:B------:R-:W-:-:S03]  /*86d0*/  ISETP.GT.U32.AND P4, PT, R0, R7, PT ;  /* 0x000000070000720c */ /* 0x000fc60003f84070 */
[----:B------:R-:W-:Y:S02]  /*86e0*/  IMAD R40, R0, R8, R40 ;  /* 0x0000000800287224 */ /* 0x000fe400078e0228 */
[----:B------:R-:W-:-:S04]  /*86f0*/  IMAD.MOV.U32 R8, RZ, RZ, R3 ;  /* 0x000000ffff087224 */ /* 0x000fc800078e0003 */
[----:B------:R-:W-:Y:S02]  /*8700*/  @!P2 IMAD.MOV R8, RZ, RZ, -R8 ;  /* 0x000000ffff08a224 */ /* 0x000fe400078e0a08 */
[--C-:B------:R-:W-:Y:S02]  /*8710*/  @!P1 IMAD.IADD R4, R4, 0x1, -R0.reuse ;  /* 0x0000000104049824 */ /* 0x100fe400078e0a00 */
[----:B------:R-:W-:Y:S01]  /*8720*/  @!P4 IMAD.IADD R7, R7, 0x1, -R0 ;  /* 0x000000010707c824 */ /* 0x000fe200078e0a00 */
[----:B------:R0:W-:Y:S03]  /*8730*/  STL [R1+0xe8], R8 ;  /* 0x0000e80801007387 */ /* 0x0001e60000100800 */
[----:B------:R-:W-:Y:S02]  /*8740*/  @!P3 IMAD.MOV R7, RZ, RZ, -R7 ;  /* 0x000000ffff07b224 */ /* 0x000fe400078e0a07 */
[----:B0-----:R-:W-:-:S03]  /*8750*/  IMAD.MOV.U32 R8, RZ, RZ, R4 ;  /* 0x000000ffff087224 */ /* 0x001fc600078e0004 */
[----:B------:R0:W-:Y:S01]  /*8760*/  STL [R1+0xe4], R7 ;  /* 0x0000e40701007387 */ /* 0x0001e20000100800 */
[----:B------:R-:W-:Y:S01]  /*8770*/  @!P0 IMAD.MOV R8, RZ, RZ, -R8 ;  /* 0x000000ffff088224 */ /* 0x000fe200078e0a08 */
[----:B----4-:R-:W-:Y:S02]  /*8780*/  IABS R6, R43 ;  /* 0x0000002b00067213 */ /* 0x010fe40000000000 */
[----:B------:R-:W-:Y:S02]  /*8790*/  ISETP.GE.AND P4, PT, R43, RZ, PT ;  /* 0x000000ff2b00720c */ /* 0x000fe40003f86270 */
[----:B------:R-:W4:Y:S04]  /*87a0*/  LDL.LU R43, [R1+0x6c] ;  /* 0x00006c00012b7983 */ /* 0x000f280000300800 */
[----:B------:R1:W-:Y:S01]  /*87b0*/  STL [R1+0xe0], R8 ;  /* 0x0000e00801007387 */ /* 0x0003e20000100800 */
[----:B-----5:R-:W-:-:S02]  /*87c0*/  IABS R10, R49 ;  /* 0x00000031000a7213 */ /* 0x020fc40000000000 */
[----:B------:R-:W-:Y:S02]  /*87d0*/  ISETP.GE.AND P3, PT, R49, RZ, PT ;  /* 0x000000ff3100720c */ /* 0x000fe40003f66270 */
[----:B------:R-:W5:Y:S01]  /*87e0*/  LDL.LU R49, [R1+0x70] ;  /* 0x0000700001317983 */ /* 0x000f620000300800 */
[----:B---3--:R-:W-:-:S05]  /*87f0*/  IABS R38, R47 ;  /* 0x0000002f00267213 */ /* 0x008fca0000000000 */
[----:B------:R-:W-:Y:S01]  /*8800*/  IMAD.HI.U32 R3, R2, R38, RZ ;  /* 0x0000002602037227 */ /* 0x000fe200078e00ff */
[----:B------:R-:W-:-:S03]  /*8810*/  ISETP.GT.U32.AND P5, PT, R0, R40, PT ;  /* 0x000000280000720c */ /* 0x000fc60003fa4070 */
[----:B------:R-:W-:-:S04]  /*8820*/  IMAD.MOV R3, RZ, RZ, -R3 ;  /* 0x000000ffff037224 */ /* 0x000fc800078e0a03 */
[----:B------:R-:W-:-:S05]  /*8830*/  IMAD R38, R0, R3, R38 ;  /* 0x0000000300267224 */ /* 0x000fca00078e0226 */
[----:B------:R-:W-:Y:S01]  /*8840*/  ISETP.GT.U32.AND P1, PT, R0, R38, PT ;  /* 0x000000260000720c */ /* 0x000fe20003f24070 */
[----:B------:R-:W-:-:S05]  /*8850*/  @!P5 IMAD.IADD R40, R40, 0x1, -R0 ;  /* 0x000000012828d824 */ /* 0x000fca00078e0a00 */
[----:B------:R-:W-:-:S07]  /*8860*/  ISETP.GT.U32.AND P5, PT, R0, R40, PT ;  /* 0x000000280000720c */ /* 0x000fce0003fa4070 */
[----:B------:R-:W-:-:S05]  /*8870*/  @!P1 IMAD.IADD R38, R38, 0x1, -R0 ;  /* 0x0000000126269824 */ /* 0x000fca00078e0a00 */
[----:B------:R-:W-:Y:S01]  /*8880*/  ISETP.GT.U32.AND P1, PT, R0, R38, PT ;  /* 0x000000260000720c */ /* 0x000fe20003f24070 */
[----:B------:R-:W-:-:S04]  /*8890*/  IMAD.HI.U32 R3, R2, R6, RZ ;  /* 0x0000000602037227 */ /* 0x000fc800078e00ff */
[----:B------:R-:W-:Y:S02]  /*88a0*/  @!P5 IMAD.IADD R40, R40, 0x1, -R0 ;  /* 0x000000012828d824 */ /* 0x000fe400078e0a00 */
[----:B------:R-:W-:Y:S02]  /*88b0*/  IMAD.MOV R3, RZ, RZ, -R3 ;  /* 0x000000ffff037224 */ /* 0x000fe400078e0a03 */
[----:B------:R-:W-:Y:S01]  /*88c0*/  @!P6 IMAD.MOV R40, RZ, RZ, -R40 ;  /* 0x000000ffff28e224 */ /* 0x000fe200078e0a28 */
[----:B------:R-:W-:Y:S01]  /*88d0*/  ISETP.GE.AND P2, PT, R47, RZ, PT ;  /* 0x000000ff2f00720c */ /* 0x000fe20003f46270 */
[----:B------:R-:W-:Y:S01]  /*88e0*/  IMAD R6, R0, R3, R6 ;  /* 0x0000000300067224 */ /* 0x000fe200078e0206 */
[----:B------:R-:W3:Y:S01]  /*88f0*/  LDL.LU R47, [R1+0x74] ;  /* 0x00007400012f7983 */ /* 0x000ee20000300800 */
[----:B------:R-:W-:-:S03]  /*8900*/  @!P1 IMAD.IADD R38, R38, 0x1, -R0 ;  /* 0x0000000126269824 */ /* 0x000fc600078e0a00 */
[----:B------:R0:W-:Y:S01]  /*8910*/  STL [R1+0xdc], R40 ;  /* 0x0000dc2801007387 */ /* 0x0001e20000100800 */
[----:B--2---:R-:W-:Y:S02]  /*8920*/  IABS R3, R50 ;  /* 0x0000003200037213 */ /* 0x004fe40000000000 */
[----:B------:R-:W-:Y:S02]  /*8930*/  ISETP.GE.AND P1, PT, R50, RZ, PT ;  /* 0x000000ff3200720c */ /* 0x000fe40003f26270 */
[----:B------:R-:W2:Y:S01]  /*8940*/  LDL.LU R50, [R1+0x78] ;  /* 0x0000780001327983 */ /* 0x000ea20000300800 */
[----:B------:R-:W-:Y:S02]  /*8950*/  ISETP.GT.U32.AND P5, PT, R0, R6, PT ;  /* 0x000000060000720c */ /* 0x000fe40003fa4070 */
[----:B------:R-:W-:Y:S01]  /*8960*/  IABS R9, R44 ;  /* 0x0000002c00097213 */ /* 0x000fe20000000000 */
[----:B------:R-:W-:-:S04]  /*8970*/  IMAD.HI.U32 R4, R2, R10, RZ ;  /* 0x0000000a02047227 */ /* 0x000fc800078e00ff */
[----:B0-----:R-:W-:-:S06]  /*8980*/  IMAD.HI.U32 R7, R2, R9, RZ ;  /* 0x0000000902077227 */ /* 0x001fcc00078e00ff */
[----:B------:R-:W-:Y:S02]  /*8990*/  @!P5 IMAD.IADD R6, R6, 0x1, -R0 ;  /* 0x000000010606d824 */ /* 0x000fe400078e0a00 */
[----:B------:R-:W-:-:S03]  /*89a0*/  IMAD.MOV R4, RZ, RZ, -R4 ;  /* 0x000000ffff047224 */ /* 0x000fc600078e0a04 */
[C---:B------:R-:W-:Y:S01]  /*89b0*/  ISETP.GT.U32.AND P5, PT, R0.reuse, R6, PT ;  /* 0x000000060000720c */ /* 0x040fe20003fa4070 */
[----:B------:R-:W-:Y:S01]  /*89c0*/  IMAD.MOV R7, RZ, RZ, -R7 ;  /* 0x000000ffff077224 */ /* 0x000fe200078e0a07 */
[----:B-1----:R-:W-:Y:S01]  /*89d0*/  IABS R8, R45 ;  /* 0x0000002d00087213 */ /* 0x002fe20000000000 */
[C---:B------:R-:W-:Y:S02]  /*89e0*/  IMAD R10, R0.reuse, R4, R10 ;  /* 0x00000004000a7224 */ /* 0x040fe400078e020a */
[----:B------:R-:W-:Y:S02]  /*89f0*/  IMAD R9, R0, R7, R9 ;  /* 0x0000000700097224 */ /* 0x000fe400078e0209 */
[----:B------:R-:W-:Y:S01]  /*8a00*/  IMAD.HI.U32 R39, R2, R3, RZ ;  /* 0x0000000302277227 */ /* 0x000fe200078e00ff */
[----:B------:R-:W-:-:S03]  /*8a10*/  ISETP.GT.U32.AND P6, PT, R0, R10, PT ;  /* 0x0000000a0000720c */ /* 0x000fc60003fc4070 */
[----:B------:R-:W-:-:S04]  /*8a20*/  IMAD.HI.U32 R4, R2, R8, RZ ;  /* 0x0000000802047227 */ /* 0x000fc800078e00ff */
[----:B------:R-:W-:Y:S01]  /*8a30*/  @!P5 IMAD.IADD R6, R6, 0x1, -R0 ;  /* 0x000000010606d824 */ /* 0x000fe200078e0a00 */
[C---:B------:R-:W-:Y:S01]  /*8a40*/  ISETP.GT.U32.AND P5, PT, R0.reuse, R9, PT ;  /* 0x000000090000720c */ /* 0x040fe20003fa4070 */
[----:B------:R-:W-:Y:S02]  /*8a50*/  IMAD.MOV R39, RZ, RZ, -R39 ;  /* 0x000000ffff277224 */ /* 0x000fe400078e0a27 */
[----:B------:R-:W-:Y:S02]  /*8a60*/  IMAD.MOV R4, RZ, RZ, -R4 ;  /* 0x000000ffff047224 */ /* 0x000fe400078e0a04 */
[C---:B------:R-:W-:Y:S02]  /*8a70*/  IMAD R3, R0.reuse, R39, R3 ;  /* 0x0000002700037224 */ /* 0x040fe400078e0203 */
[----:B------:R-:W-:Y:S02]  /*8a80*/  IMAD R8, R0, R4, R8 ;  /* 0x0000000400087224 */ /* 0x000fe400078e0208 */
[----:B------:R-:W-:-:S02]  /*8a90*/  IMAD.MOV.U32 R40, RZ, RZ, R6 ;  /* 0x000000ffff287224 */ /* 0x000fc400078e0006 */
[----:B------:R-:W-:Y:S01]  /*8aa0*/  @!P2 IMAD.MOV R38, RZ, RZ, -R38 ;  /* 0x000000ffff26a224 */ /* 0x000fe200078e0a26 */
[----:B------:R-:W-:Y:S01]  /*8ab0*/  ISETP.GT.U32.AND P2, PT, R0, R3, PT ;  /* 0x000000030000720c */ /* 0x000fe20003f44070 */
[----:B------:R-:W-:Y:S02]  /*8ac0*/  @!P6 IMAD.IADD R10, R10, 0x1, -R0 ;  /* 0x000000010a0ae824 */ /* 0x000fe400078e0a00 */
[----:B------:R-:W-:Y:S01]  /*8ad0*/  @!P4 IMAD.MOV R40, RZ, RZ, -R40 ;  /* 0x000000ffff28c224 */ /* 0x000fe200078e0a28 */
[C---:B------:R-:W-:Y:S01]  /*8ae0*/  ISETP.GT.U32.AND P4, PT, R0.reuse, R8, PT ;  /* 0x000000080000720c */ /* 0x040fe20003f84070 */
[----:B------:R-:W-:Y:S01]  /*8af0*/  @!P5 IMAD.IADD R9, R9, 0x1, -R0 ;  /* 0x000000010909d824 */ /* 0x000fe200078e0a00 */
[----:B------:R-:W-:-:S04]  /*8b00*/  ISETP.GT.U32.AND P6, PT, R0, R10, PT ;  /* 0x0000000a0000720c */ /* 0x000fc80003fc4070 */
[----:B------:R-:W-:Y:S01]  /*8b10*/  ISETP.GT.U32.AND P5, PT, R0, R9, PT ;  /* 0x000000090000720c */ /* 0x000fe20003fa4070 */
[----:B------:R-:W-:Y:S02]  /*8b20*/  STL [R1+0xd8], R38 ;  /* 0x0000d82601007387 */ /* 0x000fe40000100800 */
[--C-:B------:R-:W-:Y:S01]  /*8b30*/  @!P2 IMAD.IADD R3, R3, 0x1, -R0.reuse ;  /* 0x000000010303a824 */ /* 0x100fe200078e0a00 */
[----:B------:R-:W-:Y:S02]  /*8b40*/  ISETP.GE.AND P0, PT, R44, RZ, PT ;  /* 0x000000ff2c00720c */ /* 0x000fe40003f06270 */
[----:B------:R-:W3:Y:S01]  /*8b50*/  LDL.LU R44, [R1+0x7c] ;  /* 0x00007c00012c7983 */ /* 0x000ee20000300800 */
[--C-:B------:R-:W-:Y:S01]  /*8b60*/  @!P4 IMAD.IADD R8, R8, 0x1, -R0.reuse ;  /* 0x000000010808c824 */ /* 0x100fe200078e0a00 */
[----:B------:R-:W-:Y:S01]  /*8b70*/  ISETP.GT.U32.AND P2, PT, R0, R3, PT ;  /* 0x000000030000720c */ /* 0x000fe20003f44070 */
[--C-:B------:R-:W-:Y:S01]  /*8b80*/  @!P6 IMAD.IADD R10, R10, 0x1, -R0.reuse ;  /* 0x000000010a0ae824 */ /* 0x100fe200078e0a00 */
[----:B------:R0:W-:Y:S02]  /*8b90*/  STL [R1+0xd4], R40 ;  /* 0x0000d42801007387 */ /* 0x0001e40000100800 */
[----:B------:R-:W-:Y:S01]  /*8ba0*/  ISETP.GT.U32.AND P4, PT, R0, R8, PT ;  /* 0x000000080000720c */ /* 0x000fe20003f84070 */
[----:B------:R-:W-:-:S02]  /*8bb0*/  @!P5 IMAD.IADD R9, R9, 0x1, -R0 ;  /* 0x000000010909d824 */ /* 0x000fc400078e0a00 */
[----:B0-----:R-:W-:-:S04]  /*8bc0*/  IMAD.MOV.U32 R40, RZ, RZ, R10 ;  /* 0x000000ffff287224 */ /* 0x001fc800078e000a */
[----:B------:R-:W-:Y:S02]  /*8bd0*/  @!P3 IMAD.MOV R40, RZ, RZ, -R40 ;  /* 0x000000ffff28b224 */ /* 0x000fe400078e0a28 */
[----:B------:R-:W-:-:S04]  /*8be0*/  @!P2 IMAD.IADD R3, R3, 0x1, -R0 ;  /* 0x000000010303a824 */ /* 0x000fc800078e0a00 */
[----:B------:R-:W-:Y:S01]  /*8bf0*/  @!P4 IMAD.IADD R8, R8, 0x1, -R0 ;  /* 0x000000010808c824 */ /* 0x000fe200078e0a00 */
[----:B------:R-:W-:Y:S01]  /*8c00*/  STL [R1+0xd0], R40 ;  /* 0x0000d02801007387 */ /* 0x000fe20000100800 */
[----:B----4-:R-:W-:Y:S02]  /*8c10*/  IABS R7, R43 ;  /* 0x0000002b00077213 */ /* 0x010fe40000000000 */
[----:B------:R-:W-:Y:S02]  /*8c20*/  ISETP.GE.AND P2, PT, R43, RZ, PT ;  /* 0x000000ff2b00720c */ /* 0x000fe40003f46270 */
[----:B------:R-:W4:Y:S01]  /*8c30*/  LDL.LU R43, [R1+0x80] ;  /* 0x00008000012b7983 */ /* 0x000f220000300800 */
[----:B-----5:R-:W-:-:S05]  /*8c40*/  IABS R4, R49 ;  /* 0x0000003100047213 */ /* 0x020fca0000000000 */
[----:B------:R-:W-:-:S04]  /*8c50*/  IMAD.HI.U32 R38, R2, R4, RZ ;  /* 0x0000000402267227 */ /* 0x000fc800078e00ff */
[----:B------:R-:W-:-:S04]  /*8c60*/  IMAD.MOV R38, RZ, RZ, -R38 ;  /* 0x000000ffff267224 */ /* 0x000fc800078e0a26 */
[----:B------:R-:W-:Y:S02]  /*8c70*/  IMAD R4, R0, R38, R4 ;  /* 0x0000002600047224 */ /* 0x000fe400078e0204 */
[----:B------:R-:W-:-:S04]  /*8c80*/  IMAD.MOV.U32 R38, RZ, RZ, R9 ;  /* 0x000000ffff267224 */ /* 0x000fc800078e0009 */
[----:B------:R-:W-:Y:S01]  /*8c90*/  @!P0 IMAD.MOV R38, RZ, RZ, -R38 ;  /* 0x000000ffff268224 */ /* 0x000fe200078e0a26 */
[----:B------:R-:W-:-:S04]  /*8ca0*/  ISETP.GE.AND P4, PT, R49, RZ, PT ;  /* 0x000000ff3100720c */ /* 0x000fc80003f86270 */
[----:B------:R-:W-:Y:S04]  /*8cb0*/  STL [R1+0xcc], R38 ;  /* 0x0000cc2601007387 */ /* 0x000fe80000100800 */
[----:B------:R-:W5:Y:S01]  /*8cc0*/  LDL.LU R49, [R1+0x84] ;  /* 0x0000840001317983 */ /* 0x000f620000300800 */
[----:B------:R-:W-:-:S04]  /*8cd0*/  IMAD.HI.U32 R39, R2, R7, RZ ;  /* 0x0000000702277227 */ /* 0x000fc800078e00ff */
[----:B------:R-:W-:-:S04]  /*8ce0*/  IMAD.MOV R39, RZ, RZ, -R39 ;  /* 0x000000ffff277224 */ /* 0x000fc800078e0a27 */
[----:B------:R-:W-:-:S05]  /*8cf0*/  IMAD R7, R0, R39, R7 ;  /* 0x0000002700077224 */ /* 0x000fca00078e0207 */
[----:B------:R-:W-:-:S13]  /*8d00*/  ISETP.GT.U32.AND P6, PT, R0, R7, PT ;  /* 0x000000070000720c */ /* 0x000fda0003fc4070 */
[----:B------:R-:W-:-:S05]  /*8d10*/  @!P6 IMAD.IADD R7, R7, 0x1, -R0 ;  /* 0x000000010707e824 */ /* 0x000fca00078e0a00 */
[----:B------:R-:W-:Y:S01]  /*8d20*/  ISETP.GT.U32.AND P6, PT, R0, R7, PT ;  /* 0x000000070000720c */ /* 0x000fe20003fc4070 */
[----:B------:R-:W-:-:S05]  /*8d30*/  @!P1 IMAD.MOV R3, RZ, RZ, -R3 ;  /* 0x000000ffff039224 */ /* 0x000fca00078e0a03 */
[----:B------:R0:W-:Y:S07]  /*8d40*/  STL [R1+0xc8], R3 ;  /* 0x0000c80301007387 */ /* 0x0001ee0000100800 */
[----:B------:R-:W-:Y:S01]  /*8d50*/  @!P6 IMAD.IADD R7, R7, 0x1, -R0 ;  /* 0x000000010707e824 */ /* 0x000fe200078e0a00 */
[----:B--2---:R-:W-:Y:S02]  /*8d60*/  IABS R42, R50 ;  /* 0x00000032002a7213 */ /* 0x004fe40000000000 */
[----:B------:R-:W-:-:S02]  /*8d70*/  ISETP.GE.AND P6, PT, R50, RZ, PT ;  /* 0x000000ff3200720c */ /* 0x000fc40003fc6270 */
[----:B------:R-:W2:Y:S01]  /*8d80*/  LDL.LU R50, [R1+0x88] ;  /* 0x0000880001327983 */ /* 0x000ea20000300800 */
[----:B------:R-:W-:Y:S02]  /*8d90*/  ISETP.GT.U32.AND P5, PT, R0, R4, PT ;  /* 0x000000040000720c */ /* 0x000fe40003fa4070 */
[----:B------:R-:W-:-:S11]  /*8da0*/  ISETP.GE.AND P3, PT, R45, RZ, PT ;  /* 0x000000ff2d00720c */ /* 0x000fd60003f66270 */
[----:B------:R-:W-:-:S05]  /*8db0*/  @!P5 IMAD.IADD R4, R4, 0x1, -R0 ;  /* 0x000000010404d824 */ /* 0x000fca00078e0a00 */
[----:B------:R-:W-:Y:S01]  /*8dc0*/  ISETP.GT.U32.AND P1, PT, R0, R4, PT ;  /* 0x000000040000720c */ /* 0x000fe20003f24070 */
[----:B0-----:R-:W-:-:S04]  /*8dd0*/  IMAD.HI.U32 R3, R2, R42, RZ ;  /* 0x0000002a02037227 */ /* 0x001fc800078e00ff */
[----:B------:R-:W-:Y:S02]  /*8de0*/  @!P3 IMAD.MOV R8, RZ, RZ, -R8 ;  /* 0x000000ffff08b224 */ /* 0x000fe400078e0a08 */
[----:B------:R-:W-:Y:S01]  /*8df0*/  IMAD.MOV R3, RZ, RZ, -R3 ;  /* 0x000000ffff037224 */ /* 0x000fe200078e0a03 */
[----:B---3--:R-:W-:Y:S02]  /*8e00*/  IABS R6, R47 ;  /* 0x0000002f00067213 */ /* 0x008fe40000000000 */
[----:B------:R0:W-:Y:S03]  /*8e10*/  STL [R1+0xc4], R8 ;  /* 0x0000c40801007387 */ /* 0x0001e60000100800 */
[----:B------:R-:W-:Y:S02]  /*8e20*/  @!P1 IMAD.IADD R4, R4, 0x1, -R0 ;  /* 0x0000000104049824 */ /* 0x000fe400078e0a00 */
[----:B------:R-:W-:Y:S01]  /*8e30*/  IMAD R42, R0, R3, R42 ;  /* 0x00000003002a7224 */ /* 0x000fe200078e022a */
[----:B------:R-:W-:Y:S01]  /*8e40*/  ISETP.GE.AND P5, PT, R47, RZ, PT ;  /* 0x000000ff2f00720c */ /* 0x000fe20003fa6270 */
[----:B------:R-:W-:Y:S01]  /*8e50*/  @!P2 IMAD.MOV R7, RZ, RZ, -R7 ;  /* 0x000000ffff07a224 */ /* 0x000fe200078e0a07 */
[----:B------:R-:W3:Y:S01]  /*8e60*/  LDL.LU R47, [R1+0x8c] ;  /* 0x00008c00012f7983 */ /* 0x000ee20000300800 */
[----:B0-----:R-:W-:-:S02]  /*8e70*/  IMAD.MOV.U32 R8, RZ, RZ, R4 ;  /* 0x000000ffff087224 */ /* 0x001fc400078e0004 */
[----:B------:R-:W-:Y:S01]  /*8e80*/  IMAD.HI.U32 R10, R2, R6, RZ ;  /* 0x00000006020a7227 */ /* 0x000fe200078e00ff */
[----:B------:R0:W-:Y:S03]  /*8e90*/  STL [R1+0xc0], R7 ;  /* 0x0000c00701007387 */ /* 0x0001e60000100800 */
[----:B------:R-:W-:Y:S01]  /*8ea0*/  @!P4 IMAD.MOV R8, RZ, RZ, -R8 ;  /* 0x000000ffff08c224 */ /* 0x000fe200078e0a08 */
[----:B------:R-:W3:Y:S01]  /*8eb0*/  LDL.LU R52, [R1+0x94] ;  /* 0x0000940001347983 */ /* 0x000ee20000300800 */
[----:B------:R-:W-:-:S05]  /*8ec0*/  IABS R38, R44 ;  /* 0x0000002c00267213 */ /* 0x000fca0000000000 */
[----:B------:R-:W-:-:S04]  /*8ed0*/  IMAD.HI.U32 R3, R2, R38, RZ ;  /* 0x0000002602037227 */ /* 0x000fc800078e00ff */
[----:B------:R-:W-:Y:S01]  /*8ee0*/  IMAD.MOV R3, RZ, RZ, -R3 ;  /* 0x000000ffff037224 */ /* 0x000fe200078e0a03 */
[----:B------:R-:W-:Y:S01]  /*8ef0*/  STL [R1+0xbc], R8 ;  /* 0x0000bc0801007387 */ /* 0x000fe20000100800 */
[----:B------:R-:W-:Y:S02]  /*8f00*/  IMAD.MOV R10, RZ, RZ, -R10 ;  /* 0x000000ffff0a7224 */ /* 0x000fe400078e0a0a */
[C---:B------:R-:W-:Y:S02]  /*8f10*/  IMAD R38, R0.reuse, R3, R38 ;  /* 0x0000000300267224 */ /* 0x040fe400078e0226 */
[----:B------:R-:W-:-:S05]  /*8f20*/  IMAD R6, R0, R10, R6 ;  /* 0x0000000a00067224 */ /* 0x000fca00078e0206 */
[----:B------:R-:W-:-:S13]  /*8f30*/  ISETP.GT.U32.AND P0, PT, R0, R6, PT ;  /* 0x000000060000720c */ /* 0x000fda0003f04070 */
[----:B------:R-:W-:Y:S01]  /*8f40*/  @!P0 IMAD.IADD R6, R6, 0x1, -R0 ;  /* 0x0000000106068824 */ /* 0x000fe200078e0a00 */
[----:B------:R-:W-:-:S04]  /*8f50*/  ISETP.GE.AND P0, PT, R44, RZ, PT ;  /* 0x000000ff2c00720c */ /* 0x000fc80003f06270 */
[----:B------:R-:W-:-:S13]  /*8f60*/  ISETP.GT.U32.AND P3, PT, R0, R6, PT ;  /* 0x000000060000720c */ /* 0x000fda0003f64070 */
[----:B------:R-:W-:Y:S01]  /*8f70*/  @!P3 IMAD.IADD R6, R6, 0x1, -R0 ;  /* 0x000000010606b824 */ /* 0x000fe200078e0a00 */
[----:B-----5:R-:W-:Y:S02]  /*8f80*/  ISETP.GE.AND P4, PT, R49, RZ, PT ;  /* 0x000000ff3100720c */ /* 0x020fe40003f86270 */
[----:B------:R-:W-:Y:S02]  /*8f90*/  IABS R3, R49 ;  /* 0x0000003100037213 */ /* 0x000fe40000000000 */
[----:B------:R-:W5:Y:S04]  /*8fa0*/  LDL.LU R49, [R1+0x90] ;  /* 0x0000900001317983 */ /* 0x000f680000300800 */
[----:B------:R-:W5:Y:S01]  /*8fb0*/  LDL.LU R44, [R1+0x98] ;  /* 0x00009800012c7983 */ /* 0x000f620000300800 */
[----:B0-----:R-:W-:-:S04]  /*8fc0*/  IMAD.MOV.U32 R7, RZ, RZ, R6 ;  /* 0x000000ffff077224 */ /* 0x001fc800078e0006 */
[----:B------:R-:W-:-:S05]  /*8fd0*/  @!P5 IMAD.MOV R7, RZ, RZ, -R7 ;  /* 0x000000ffff07d224 */ /* 0x000fca00078e0a07 */
[----:B------:R5:W-:Y:S01]  /*8fe0*/  STL [R1+0xb8], R7 ;  /* 0x0000b80701007387 */ /* 0x000be20000100800 */
[----:B--2---:R-:W-:Y:S02]  /*8ff0*/  IABS R41, R50 ;  /* 0x0000003200297213 */ /* 0x004fe40000000000 */
[----:B------:R-:W-:Y:S02]  /*9000*/  ISETP.GE.AND P5, PT, R50, RZ, PT ;  /* 0x000000ff3200720c */ /* 0x000fe40003fa6270 */
[----:B------:R-:W2:Y:S01]  /*9010*/  LDL.LU R50, [R1+0x9c] ;  /* 0x00009c0001327983 */ /* 0x000ea20000300800 */
[----:B------:R-:W-:Y:S02]  /*9020*/  ISETP.GT.U32.AND P1, PT, R0, R42, PT ;  /* 0x0000002a0000720c */ /* 0x000fe40003f24070 */
[----:B----4-:R-:W-:Y:S01]  /*9030*/  IABS R10, R43 ;  /* 0x0000002b000a7213 */ /* 0x010fe20000000000 */
[----:B------:R-:W4:Y:S04]  /*9040*/  LDL.LU R53, [R1+0x12c] ;  /* 0x00012c0001357983 */ /* 0x000f280000300800 */
[----:B------:R-:W-:Y:S01]  /*9050*/  IMAD.HI.U32 R4, R2, R10, RZ ;  /* 0x0000000a02047227 */ /* 0x000fe200078e00ff */
[----:B------:R-:W-:Y:S01]  /*9060*/  ISETP.GT.U32.AND P3, PT, R0, R38, PT ;  /* 0x000000260000720c */ /* 0x000fe20003f64070 */
[----:B------:R-:W4:Y:S04]  /*9070*/  LDL.LU R46, [R1+0x130] ;  /* 0x00013000012e7983 */ /* 0x000f280000300800 */
[----:B------:R-:W-:Y:S01]  /*9080*/  @!P1 IMAD.IADD R42, R42, 0x1, -R0 ;  /* 0x000000012a2a9824 */ /* 0x000fe200078e0a00 */
[----:B------:R-:W-:Y:S01]  /*9090*/  ISETP.GE.AND P2, PT, R43, RZ, PT ;  /* 0x000000ff2b00720c */ /* 0x000fe20003f46270 */
[----:B------:R-:W-:Y:S01]  /*90a0*/  IMAD.MOV R4, RZ, RZ, -R4 ;  /* 0x000000ffff047224 */ /* 0x000fe200078e0a04 */
[----:B------:R-:W4:Y:S02]  /*90b0*/  LDL.LU R45, [R1+0x134] ;  /* 0x00013400012d7983 */ /* 0x000f240000300800 */
[C---:B------:R-:W-:Y:S01]  /*90c0*/  ISETP.GT.U32.AND P1, PT, R0.reuse, R42, PT ;  /* 0x0000002a0000720c */ /* 0x040fe20003f24070 */
[----:B------:R-:W-:-:S12]  /*90d0*/  IMAD R10, R0, R4, R10 ;  /* 0x00000004000a7224 */ /* 0x000fd800078e020a */
[--C-:B------:R-:W-:Y:S01]  /*90e0*/  @!P1 IMAD.IADD R42, R42, 0x1, -R0.reuse ;  /* 0x000000012a2a9824 */ /* 0x100fe200078e0a00 */
[----:B------:R-:W-:Y:S01]  /*90f0*/  ISETP.GT.U32.AND P1, PT, R0, R10, PT ;  /* 0x0000000a0000720c */ /* 0x000fe20003f24070 */
[----:B------:R-:W-:Y:S02]  /*9100*/  @!P3 IMAD.IADD R38, R38, 0x1, -R0 ;  /* 0x000000012626b824 */ /* 0x000fe400078e0a00 */
[----:B------:R-:W-:-:S03]  /*9110*/  IMAD.HI.U32 R4, R2, R41, RZ ;  /* 0x0000002902047227 */ /* 0x000fc600078e00ff */
[----:B------:R-:W-:-:S07]  /*9120*/  ISETP.GT.U32.AND P3, PT, R0, R38, PT ;  /* 0x000000260000720c */ /* 0x000fce0003f64070 */
[----:B------:R-:W-:-:S05]  /*9130*/  @!P1 IMAD.IADD R10, R10, 0x1, -R0 ;  /* 0x000000010a0a9824 */ /* 0x000fca00078e0a00 */
[----:B------:R-:W-:Y:S01]  /*9140*/  ISETP.GT.U32.AND P1, PT, R0, R10, PT ;  /* 0x0000000a0000720c */ /* 0x000fe20003f24070 */
[----:B------:R-:W-:-:S04]  /*9150*/  IMAD.MOV R4, RZ, RZ, -R4 ;  /* 0x000000ffff047224 */ /* 0x000fc800078e0a04 */
[----:B------:R-:W-:Y:S02]  /*9160*/  IMAD R41, R0, R4, R41 ;  /* 0x0000000400297224 */ /* 0x000fe400078e0229 */
[----:B------:R-:W-:Y:S02]  /*9170*/  @!P3 IMAD.IADD R38, R38, 0x1, -R0 ;  /* 0x000000012626b824 */ /* 0x000fe400078e0a00 */
[----:B------:R-:W-:-:S04]  /*9180*/  IMAD.MOV.U32 R56, RZ, RZ, R42 ;  /* 0x000000ffff387224 */ /* 0x000fc800078e002a */
[----:B------:R-:W-:Y:S01]  /*9190*/  @!P1 IMAD.IADD R10, R10, 0x1, -R0 ;  /* 0x000000010a0a9824 */ /* 0x000fe200078e0a00 */
[----:B------:R-:W-:Y:S01]  /*91a0*/  ISETP.GT.U32.AND P1, PT, R0, R41, PT ;  /* 0x000000290000720c */ /* 0x000fe20003f24070 */
[----:B------:R-:W-:Y:S02]  /*91b0*/  IMAD.MOV.U32 R55, RZ, RZ, R38 ;  /* 0x000000ffff377224 */ /* 0x000fe400078e0026 */
[----:B------:R-:W-:Y:S01]  /*91c0*/  IMAD.MOV.U32 R54, RZ, RZ, R10 ;  /* 0x000000ffff367224 */ /* 0x000fe200078e000a */
[----:B---3--:R-:W-:Y:S01]  /*91d0*/  IABS R39, R47 ;  /* 0x0000002f00277213 */ /* 0x008fe20000000000 */
[----:B------:R-:W-:Y:S02]  /*91e0*/  @!P6 IMAD.MOV R56, RZ, RZ, -R56 ;  /* 0x000000ffff38e224 */ /* 0x000fe400078e0a38 */
[----:B------:R-:W-:Y:S02]  /*91f0*/  @!P0 IMAD.MOV R55, RZ, RZ, -R55 ;  /* 0x000000ffff378224 */ /* 0x000fe400078e0a37 */
[----:B------:R-:W-:Y:S01]  /*9200*/  @!P2 IMAD.MOV R54, RZ, RZ, -R54 ;  /* 0x000000ffff36a224 */ /* 0x000fe200078e0a36 */
[----:B------:R-:W-:Y:S01]  /*9210*/  STL [R1+0xb4], R56 ;  /* 0x0000b43801007387 */ /* 0x000fe20000100800 */
[----:B------:R-:W-:-:S03]  /*9220*/  IMAD.HI.U32 R6, R2, R3, RZ ;  /* 0x0000000302067227 */ /* 0x000fc600078e00ff */
[----:B------:R-:W-:Y:S01]  /*9230*/  STL [R1+0xb0], R55 ;  /* 0x0000b03701007387 */ /* 0x000fe20000100800 */
[----:B------:R-:W-:-:S03]  /*9240*/  IMAD.HI.U32 R43, R2, R39, RZ ;  /* 0x00000027022b7227 */ /* 0x000fc600078e00ff */
[----:B------:R-:W-:Y:S01]  /*9250*/  STL [R1+0xac], R54 ;  /* 0x0000ac3601007387 */ /* 0x000fe20000100800 */
[----:B------:R-:W-:Y:S02]  /*9260*/  @!P1 IMAD.IADD R41, R41, 0x1, -R0 ;  /* 0x0000000129299824 */ /* 0x000fe400078e0a00 */
[----:B------:R-:W-:Y:S02]  /*9270*/  IMAD.MOV R6, RZ, RZ, -R6 ;  /* 0x000000ffff067224 */ /* 0x000fe400078e0a06 */
[----:B------:R-:W-:Y:S02]  /*9280*/  IMAD.MOV R43, RZ, RZ, -R43 ;  /* 0x000000ffff2b7224 */ /* 0x000fe400078e0a2b */
[C---:B------:R-:W-:Y:S02]  /*9290*/  IMAD R3, R0.reuse, R6, R3 ;  /* 0x0000000600037224 */ /* 0x040fe400078e0203 */
[----:B------:R-:W-:-:S03]  /*92a0*/  IMAD R39, R0, R43, R39 ;  /* 0x0000002b00277224 */ /* 0x000fc600078e0227 */
[C---:B------:R-:W-:Y:S02]  /*92b0*/  ISETP.GT.U32.AND P3, PT, R0.reuse, R3, PT ;  /* 0x000000030000720c */ /* 0x040fe40003f64070 */
[----:B------:R-:W-:Y:S02]  /*92c0*/  ISETP.GT.U32.AND P6, PT, R0, R39, PT ;  /* 0x000000270000720c */ /* 0x000fe40003fc4070 */
[----:B------:R-:W-:-:S05]  /*92d0*/  IABS R9, R52 ;  /* 0x0000003400097213 */ /* 0x000fca0000000000 */
[----:B------:R-:W-:-:S04]  /*92e0*/  IMAD.HI.U32 R4, R2, R9, RZ ;  /* 0x0000000902047227 */ /* 0x000fc800078e00ff */
[----:B------:R-:W-:Y:S02]  /*92f0*/  IMAD.MOV R4, RZ, RZ, -R4 ;  /* 0x000000ffff047224 */ /* 0x000fe400078e0a04 */
[--C-:B------:R-:W-:Y:S02]  /*9300*/  @!P3 IMAD.IADD R3, R3, 0x1, -R0.reuse ;  /* 0x000000010303b824 */ /* 0x100fe400078e0a00 */
[----:B------:R-:W-:Y:S01]  /*9310*/  @!P6 IMAD.IADD R39, R39, 0x1, -R0 ;  /* 0x000000012727e824 */ /* 0x000fe200078e0a00 */
[C---:B------:R-:W-:Y:S01]  /*9320*/  ISETP.GT.U32.AND P6, PT, R0.reuse, R41, PT ;  /* 0x000000290000720c */ /* 0x040fe20003fc4070 */
[C---:B------:R-:W-:Y:S01]  /*9330*/  IMAD R9, R0.reuse, R4, R9 ;  /* 0x0000000400097224 */ /* 0x040fe200078e0209 */
[----:B------:R-:W-:Y:S02]  /*9340*/  ISETP.GT.U32.AND P3, PT, R0, R3, PT ;  /* 0x000000030000720c */ /* 0x000fe40003f64070 */
[----:B-----5:R-:W-:Y:S02]  /*9350*/  IABS R7, R49 ;  /* 0x0000003100077213 */ /* 0x020fe40000000000 */
[----:B------:R-:W-:-:S02]  /*9360*/  ISETP.GE.AND P1, PT, R49, RZ, PT ;  /* 0x000000ff3100720c */ /* 0x000fc40003f26270 */
[----:B------:R-:W3:Y:S01]  /*9370*/  LDL.LU R49, [R1+0x138] ;  /* 0x0001380001317983 */ /* 0x000ee20000300800 */
[----:B------:R-:W-:-:S05]  /*9380*/  IABS R6, R44 ;  /* 0x0000002c00067213 */ /* 0x000fca0000000000 */
[----:B------:R-:W-:-:S04]  /*9390*/  IMAD.HI.U32 R4, R2, R6, RZ ;  /* 0x0000000602047227 */ /* 0x000fc800078e00ff */
[----:B------:R-:W-:Y:S02]  /*93a0*/  IMAD.MOV R4, RZ, RZ, -R4 ;  /* 0x000000ffff047224 */ /* 0x000fe400078e0a04 */
[----:B------:R-:W-:-:S04]  /*93b0*/  IMAD.HI.U32 R8, R2, R7, RZ ;  /* 0x0000000702087227 */ /* 0x000fc800078e00ff */
[C---:B------:R-:W-:Y:S02]  /*93c0*/  IMAD R6, R0.reuse, R4, R6 ;  /* 0x0000000400067224 */ /* 0x040fe400078e0206 */
[----:B------:R-:W-:Y:S02]  /*93d0*/  IMAD.MOV R8, RZ, RZ, -R8 ;  /* 0x000000ffff087224 */ /* 0x000fe400078e0a08 */
[--C-:B------:R-:W-:Y:S01]  /*93e0*/  @!P6 IMAD.IADD R41, R41, 0x1, -R0.reuse ;  /* 0x000000012929e824 */ /* 0x100fe200078e0a00 */
[C---:B------:R-:W-:Y:S01]  /*93f0*/  ISETP.GT.U32.AND P6, PT, R0.reuse, R6, PT ;  /* 0x000000060000720c */ /* 0x040fe20003fc4070 */
[----:B------:R-:W-:Y:S02]  /*9400*/  @!P3 IMAD.IADD R3, R3, 0x1, -R0 ;  /* 0x000000010303b824 */ /* 0x000fe400078e0a00 */
[----:B------:R-:W-:Y:S02]  /*9410*/  IMAD R7, R0, R8, R7 ;  /* 0x0000000800077224 */ /* 0x000fe400078e0207 */
[----:B------:R-:W-:-:S03]  /*9420*/  IMAD.MOV.U32 R10, RZ, RZ, R3 ;  /* 0x000000ffff0a7224 */ /* 0x000fc600078e0003 */
[----:B------:R-:W-:Y:S01]  /*9430*/  ISETP.GT.U32.AND P0, PT, R0, R7, PT ;  /* 0x000000070000720c */ /* 0x000fe20003f04070 */
[----:B------:R-:W-:Y:S01]  /*9440*/  @!P4 IMAD.MOV R10, RZ, RZ, -R10 ;  /* 0x000000ffff0ac224 */ /* 0x000fe200078e0a0a */
[----:B------:R-:W-:Y:S02]  /*9450*/  ISETP.GE.AND P2, PT, R47, RZ, PT ;  /* 0x000000ff2f00720c */ /* 0x000fe40003f46270 */
[----:B------:R-:W5:Y:S01]  /*9460*/  LDL.LU R47, [R1+0x13c] ;  /* 0x00013c00012f7983 */ /* 0x000f620000300800 */
[--C-:B------:R-:W-:Y:S01]  /*9470*/  @!P6 IMAD.IADD R6, R6, 0x1, -R0.reuse ;  /* 0x000000010606e824 */ /* 0x100fe200078e0a00 */
[----:B------:R-:W-:Y:S02]  /*9480*/  ISETP.GE.AND P6, PT, R44, RZ, PT ;  /* 0x000000ff2c00720c */ /* 0x000fe40003fc6270 */
[----:B------:R0:W-:Y:S04]  /*9490*/  STL [R1+0xa8], R10 ;  /* 0x0000a80a01007387 */ /* 0x0001e80000100800 */
[----:B------:R-:W5:Y:S01]  /*94a0*/  LDL.LU R44, [R1+0x140] ;  /* 0x00014000012c7983 */ /* 0x000f620000300800 */
[----:B------:R-:W-:Y:S01]  /*94b0*/  @!P0 IMAD.IADD R7, R7, 0x1, -R0 ;  /* 0x0000000107078824 */ /* 0x000fe200078e0a00 */
[----:B------:R-:W-:-:S13]  /*94c0*/  ISETP.GT.U32.AND P0, PT, R0, R39, PT ;  /* 0x000000270000720c */ /* 0x000fda0003f04070 */
[----:B------:R-:W-:Y:S01]  /*94d0*/  @!P0 IMAD.IADD R39, R39, 0x1, -R0 ;  /* 0x0000000127278824 */ /* 0x000fe200078e0a00 */
[----:B--2---:R-:W-:-:S05]  /*94e0*/  IABS R40, R50 ;  /* 0x0000003200287213 */ /* 0x004fca0000000000 */
[----:B------:R-:W-:-:S04]  /*94f0*/  IMAD.HI.U32 R8, R2, R40, RZ ;  /* 0x0000002802087227 */ /* 0x000fc800078e00ff */
[----:B------:R-:W-:-:S04]  /*9500*/  IMAD.MOV R8, RZ, RZ, -R8 ;  /* 0x000000ffff087224 */ /* 0x000fc800078e0a08 */
[----:B------:R-:W-:-:S05]  /*9510*/  IMAD R40, R0, R8, R40 ;  /* 0x0000000800287224 */ /* 0x000fca00078e0228 */
[----:B------:R-:W-:-:S13]  /*9520*/  ISETP.GT.U32.AND P0, PT, R0, R40, PT ;  /* 0x000000280000720c */ /* 0x000fda0003f04070 */
[----:B------:R-:W-:Y:S01]  /*9530*/  @!P0 IMAD.IADD R40, R40, 0x1, -R0 ;  /* 0x0000000128288824 */ /* 0x000fe200078e0a00 */
[----:B------:R-:W-:Y:S02]  /*9540*/  ISETP.GE.AND P0, PT, R50, RZ, PT ;  /* 0x000000ff3200720c */ /* 0x000fe40003f06270 */
[----:B------:R-:W2:Y:S01]  /*9550*/  LDL.LU R50, [R1+0x144] ;  /* 0x0001440001327983 */ /* 0x000ea20000300800 */
[----:B------:R-:W-:Y:S02]  /*9560*/  ISETP.GT.U32.AND P3, PT, R0, R9, PT ;  /* 0x000000090000720c */ /* 0x000fe40003f64070 */
[----:B----4-:R-:W-:-:S05]  /*9570*/  IABS R4, R53 ;  /* 0x0000003500047213 */ /* 0x010fca0000000000 */
[----:B------:R-:W-:-:S06]  /*9580*/  IMAD.MOV.U32 R3, RZ, RZ, R4 ;  /* 0x000000ffff037224 */ /* 0x000fcc00078e0004 */
[----:B------:R-:W-:Y:S02]  /*9590*/  @!P3 IMAD.IADD R9, R9, 0x1, -R0 ;  /* 0x000000010909b824 */ /* 0x000fe400078e0a00 */
[----:B0-----:R-:W-:-:S03]  /*95a0*/  IMAD.HI.U32 R10, R2, R3, RZ ;  /* 0x00000003020a7227 */ /* 0x001fc600078e00ff */
[C---:B------:R-:W-:Y:S01]  /*95b0*/  ISETP.GT.U32.AND P3, PT, R0.reuse, R9, PT ;  /* 0x000000090000720c */ /* 0x040fe20003f64070 */
[----:B------:R-:W-:Y:S01]  /*95c0*/  IMAD.MOV R10, RZ, RZ, -R10 ;  /* 0x000000ffff0a7224 */ /* 0x000fe200078e0a0a */
[----:B------:R-:W-:-:S03]  /*95d0*/  ISETP.GT.U32.AND P4, PT, R0, R7, PT ;  /* 0x000000070000720c */ /* 0x000fc60003f84070 */
[----:B------:R-:W-:Y:S01]  /*95e0*/  IMAD R3, R0, R10, R3 ;  /* 0x0000000a00037224 */ /* 0x000fe200078e0203 */
[----:B------:R-:W-:Y:S01]  /*95f0*/  IABS R38, R46 ;  /* 0x0000002e00267213 */ /* 0x000fe20000000000 */
[----:B------:R-:W-:-:S06]  /*9600*/  @!P5 IMAD.MOV R41, RZ, RZ, -R41 ;  /* 0x000000ffff29d224 */ /* 0x000fcc00078e0a29 */
[--C-:B------:R-:W-:Y:S01]  /*9610*/  @!P3 IMAD.IADD R9, R9, 0x1, -R0.reuse ;  /* 0x000000010909b824 */ /* 0x100fe200078e0a00 */
[----:B------:R-:W-:Y:S01]  /*9620*/  ISETP.GT.U32.AND P3, PT, R0, R3, PT ;  /* 0x000000030000720c */ /* 0x000fe20003f64070 */
[----:B------:R-:W-:Y:S01]  /*9630*/  @!P4 IMAD.IADD R7, R7, 0x1, -R0 ;  /* 0x000000010707c824 */ /* 0x000fe200078e0a00 */
[----:B------:R-:W-:Y:S01]  /*9640*/  IABS R8, R45 ;  /* 0x0000002d00087213 */ /* 0x000fe20000000000 */
[----:B------:R-:W-:Y:S01]  /*9650*/  IMAD.HI.U32 R4, R2, R38, RZ ;  /* 0x0000002602047227 */ /* 0x000fe200078e00ff */
[----:B------:R-:W-:Y:S01]  /*9660*/  ISETP.GE.AND P4, PT, R52, RZ, PT ;  /* 0x000000ff3400720c */ /* 0x000fe20003f86270 */
[----:B------:R-:W-:Y:S02]  /*9670*/  STL [R1+0xa4], R41 ;  /* 0x0000a42901007387 */ /* 0x000fe40000100800 */
[----:B------:R-:W-:Y:S02]  /*9680*/  @!P2 IMAD.MOV R39, RZ, RZ, -R39 ;  /* 0x000000ffff27a224 */ /* 0x000fe400078e0a27 */
[----:B------:R-:W4:Y:S01]  /*9690*/  LDL.LU R52, [R1+0x148] ;  /* 0x0001480001347983 */ /* 0x000f220000300800 */
[----:B------:R-:W-:-:S02]  /*96a0*/  IMAD.MOV R4, RZ, RZ, -R4 ;  /* 0x000000ffff047224 */ /* 0x000fc400078e0a04 */
[----:B------:R-:W-:Y:S01]  /*96b0*/  IMAD.HI.U32 R10, R2, R8, RZ ;  /* 0x00000008020a7227 */ /* 0x000fe200078e00ff */
[----:B------:R0:W-:Y:S03]  /*96c0*/  STL [R1+0xa0], R39 ;  /* 0x0000a02701007387 */ /* 0x0001e60000100800 */
[----:B------:R-:W-:Y:S01]  /*96d0*/  @!P3 IMAD.IADD R3, R3, 0x1, -R0 ;  /* 0x000000010303b824 */ /* 0x000fe200078e0a00 */
[C---:B------:R-:W-:Y:S01]  /*96e0*/  ISETP.GT.U32.AND P3, PT, R0.reuse, R6, PT ;  /* 0x000000060000720c */ /* 0x040fe20003f64070 */
[C---:B------:R-:W-:Y:S01]  /*96f0*/  IMAD R38, R0.reuse, R4, R38 ;  /* 0x0000000400267224 */ /* 0x040fe200078e0226 */
[----:B------:R-:W-:Y:S01]  /*9700*/  ISETP.GT.U32.AND P5, PT, R0, R40, PT ;  /* 0x000000280000720c */ /* 0x000fe20003fa4070 */
[----:B------:R-:W-:Y:S02]  /*9710*/  IMAD.MOV R10, RZ, RZ, -R10 ;  /* 0x000000ffff0a7224 */ /* 0x000fe400078e0a0a */
[----:B0-----:R-:W-:-:S02]  /*9720*/  IMAD.MOV.U32 R39, RZ, RZ, R7 ;  /* 0x000000ffff277224 */ /* 0x001fc400078e0007 */
[C---:B------:R-:W-:Y:S02]  /*9730*/  IMAD R8, R0.reuse, R10, R8 ;  /* 0x0000000a00087224 */ /* 0x040fe400078e0208 */
[----:B------:R-:W-:Y:S01]  /*9740*/  @!P1 IMAD.MOV R39, RZ, RZ, -R39 ;  /* 0x000000ffff279224 */ /* 0x000fe200078e0a27 */
[C---:B------:R-:W-:Y:S02]  /*9750*/  ISETP.GT.U32.AND P1, PT, R0.reuse, R38, PT ;  /* 0x000000260000720c */ /* 0x040fe40003f24070 */
[C---:B------:R-:W-:Y:S01]  /*9760*/  ISETP.GT.U32.AND P2, PT, R0.reuse, R3, PT ;  /* 0x000000030000720c */ /* 0x040fe20003f44070 */
[----:B------:R-:W-:Y:S01]  /*9770*/  @!P4 IMAD.MOV R9, RZ, RZ, -R9 ;  /* 0x000000ffff09c224 */ /* 0x000fe200078e0a09 */
[----:B------:R-:W-:Y:S01]  /*9780*/  ISETP.GT.U32.AND P4, PT, R0, R8, PT ;  /* 0x000000080000720c */ /* 0x000fe20003f84070 */
[--C-:B------:R-:W-:Y:S01]  /*9790*/  @!P3 IMAD.IADD R6, R6, 0x1, -R0.reuse ;  /* 0x000000010606b824 */ /* 0x100fe200078e0a00 */
[----:B------:R-:W-:Y:S01]  /*97a0*/  STL [R1+0x9c], R39 ;  /* 0x00009c2701007387 */ /* 0x000fe20000100800 */
[----:B------:R-:W-:Y:S01]  /*97b0*/  @!P5 IMAD.IADD R40, R40, 0x1, -R0 ;  /* 0x000000012828d824 */ /* 0x000fe200078e0a00 */
[----:B------:R-:W-:Y:S01]  /*97c0*/  ISETP.GE.AND P5, PT, R46, RZ, PT ;  /* 0x000000ff2e00720c */ /* 0x000fe20003fa6270 */
[----:B------:R-:W-:Y:S01]  /*97d0*/  IMAD.MOV.U32 R41, RZ, RZ, R6 ;  /* 0x000000ffff297224 */ /* 0x000fe200078e0006 */
[----:B------:R-:W-:Y:S01]  /*97e0*/  STL [R1+0x94], R9 ;  /* 0x0000940901007387 */ /* 0x000fe20000100800 */
[----:B------:R-:W-:-:S03]  /*97f0*/  @!P0 IMAD.MOV R40, RZ, RZ, -R40 ;  /* 0x000000ffff288224 */ /* 0x000fc600078e0a28 */
[----:B------:R-:W4:Y:S01]  /*9800*/  LDL.LU R46, [R1+0x14c] ;  /* 0x00014c00012e7983 */ /* 0x000f220000300800 */
[--C-:B------:R-:W-:Y:S02]  /*9810*/  @!P1 IMAD.IADD R38, R38, 0x1, -R0.reuse ;  /* 0x0000000126269824 */ /* 0x100fe400078e0a00 */
[----:B------:R-:W-:Y:S02]  /*9820*/  @!P6 IMAD.MOV R41, RZ, RZ, -R41 ;  /* 0x000000ffff29e224 */ /* 0x000fe400078e0a29 */
[--C-:B------:R-:W-:Y:S01]  /*9830*/  @!P2 IMAD.IADD R3, R3, 0x1, -R0.reuse ;  /* 0x000000010303a824 */ /* 0x100fe200078e0a00 */
[----:B------:R-:W-:Y:S01]  /*9840*/  ISETP.GE.AND P2, PT, R45, RZ, PT ;  /* 0x000000ff2d00720c */ /* 0x000fe20003f46270 */
[----:B------:R-:W-:Y:S01]  /*9850*/  @!P4 IMAD.IADD R8, R8, 0x1, -R0 ;  /* 0x000000010808c824 */ /* 0x000fe200078e0a00 */
[----:B------:R-:W4:Y:S04]  /*9860*/  LDL.LU R45, [R1+0x150] ;  /* 0x00015000012d7983 */ /* 0x000f280000300800 */
[----:B------:R-:W-:Y:S04]  /*9870*/  STL [R1+0x8c], R41 ;  /* 0x00008c2901007387 */ /* 0x000fe80000100800 */
[----:B------:R0:W-:Y:S01]  /*9880*/  STL [R1+0x88], R40 ;  /* 0x0000882801007387 */ /* 0x0001e20000100800 */
[----:B------:R-:W-:-:S02]  /*9890*/  ISETP.GT.U32.AND P0, PT, R0, R8, PT ;  /* 0x000000080000720c */ /* 0x000fc40003f04070 */
[----:B------:R-:W-:Y:S02]  /*98a0*/  ISETP.GE.AND P3, PT, R53, RZ, PT ;  /* 0x000000ff3500720c */ /* 0x000fe40003f66270 */
[----:B---3--:R-:W-:-:S05]  /*98b0*/  IABS R4, R49 ;  /* 0x0000003100047213 */ /* 0x008fca0000000000 */
[----:B------:R-:W-:-:S04]  /*98c0*/  IMAD.HI.U32 R7, R2, R4, RZ ;  /* 0x0000000402077227 */ /* 0x000fc800078e00ff */
[----:B------:R-:W-:-:S04]  /*98d0*/  IMAD.MOV R7, RZ, RZ, -R7 ;  /* 0x000000ffff077224 */ /* 0x000fc800078e0a07 */
[----:B------:R-:W-:-:S05]  /*98e0*/  IMAD R4, R0, R7, R4 ;  /* 0x0000000700047224 */ /* 0x000fca00078e0204 */
[----:B------:R-:W-:Y:S02]  /*98f0*/  ISETP.GT.U32.AND P1, PT, R0, R4, PT ;  /* 0x000000040000720c */ /* 0x000fe40003f24070 */
[----:B------:R-:W-:Y:S02]  /*9900*/  ISETP.GE.AND P4, PT, R49, RZ, PT ;  /* 0x000000ff3100720c */ /* 0x000fe40003f86270 */
[----:B------:R-:W3:Y:S09]  /*9910*/  LDL.LU R49, [R1+0x154] ;  /* 0x0001540001317983 */ /* 0x000ef20000300800 */
[----:B------:R-:W-:Y:S01]  /*9920*/  @!P1 IMAD.IADD R4, R4, 0x1, -R0 ;  /* 0x0000000104049824 */ /* 0x000fe200078e0a00 */
[----:B------:R-:W-:-:S04]  /*9930*/  ISETP.GT.U32.AND P1, PT, R0, R38, PT ;  /* 0x000000260000720c */ /* 0x000fc80003f24070 */
[----:B------:R-:W-:Y:S01]  /*9940*/  ISETP.GT.U32.AND P6, PT, R0, R4, PT ;  /* 0x000000040000720c */ /* 0x000fe20003fc4070 */
[----:B0-----:R-:W-:Y:S02]  /*9950*/  IMAD.MOV.U32 R40, RZ, RZ, R3 ;  /* 0x000000ffff287224 */ /* 0x001fe400078e0003 */
[----:B------:R-:W-:Y:S02]  /*9960*/  @!P0 IMAD.IADD R8, R8, 0x1, -R0 ;  /* 0x0000000108088824 */ /* 0x000fe400078e0a00 */
[----:B------:R-:W-:-:S04]  /*9970*/  @!P3 IMAD.MOV R40, RZ, RZ, -R40 ;  /* 0x000000ffff28b224 */ /* 0x000fc800078e0a28 */
[----:B------:R-:W-:Y:S02]  /*9980*/  @!P1 IMAD.IADD R38, R38, 0x1, -R0 ;  /* 0x0000000126269824 */ /* 0x000fe400078e0a00 */
[----:B------:R-:W-:Y:S02]  /*9990*/  @!P2 IMAD.MOV R8, RZ, RZ, -R8 ;  /* 0x000000ffff08a224 */ /* 0x000fe400078e0a08 */
[----:B------:R-:W-:Y:S01]  /*99a0*/  @!P5 IMAD.MOV R38, RZ, RZ, -R38 ;  /* 0x000000ffff26d224 */ /* 0x000fe200078e0a26 */
[----:B------:R-:W-:Y:S01]  /*99b0*/  STL [R1+0x84], R40 ;  /* 0x0000842801007387 */ /* 0x000fe20000100800 */
[----:B------:R-:W-:Y:S01]  /*99c0*/  @!P6 IMAD.IADD R4, R4, 0x1, -R0 ;  /* 0x000000010404e824 */ /* 0x000fe200078e0a00 */
[----:B-----5:R-:W-:Y:S02]  /*99d0*/  IABS R9, R44 ;  /* 0x0000002c00097213 */ /* 0x020fe40000000000 */
[----:B------:R-:W-:Y:S01]  /*99e0*/  ISETP.GE.AND P6, PT, R44, RZ, PT ;  /* 0x000000ff2c00720c */ /* 0x000fe20003fc6270 */
[----:B------:R-:W-:Y:S01]  /*99f0*/  STL [R1+0x80], R38 ;  /* 0x0000802601007387 */ /* 0x000fe20000100800 */
[----:B------:R-:W-:-:S03]  /*9a00*/  IMAD.MOV.U32 R44, RZ, RZ, R51 ;  /* 0x000000ffff2c7224 */ /* 0x000fc600078e0033 */
[----:B------:R0:W-:Y:S04]  /*9a10*/  STL [R1+0x7c], R8 ;  /* 0x00007c0801007387 */ /* 0x0001e80000100800 */
[----:B------:R-:W5:Y:S01]  /*9a20*/  LDL.LU R51, [R1+0x158] ;  /* 0x0001580001337983 */ /* 0x000f620000300800 */
[----:B--2---:R-:W-:Y:S02]  /*9a30*/  IABS R7, R50 ;  /* 0x0000003200077213 */ /* 0x004fe40000000000 */
[----:B------:R-:W-:Y:S02]  /*9a40*/  ISETP.GE.AND P2, PT, R50, RZ, PT ;  /* 0x000000ff3200720c */ /* 0x000fe40003f46270 */
[----:B------:R-:W2:Y:S01]  /*9a50*/  LDL.LU R50, [R1+0x15c] ;  /* 0x00015c0001327983 */ /* 0x000ea20000300800 */
[----:B------:R-:W-:-:S05]  /*9a60*/  IABS R10, R47 ;  /* 0x0000002f000a7213 */ /* 0x000fca0000000000 */
[----:B------:R-:W-:-:S04]  /*9a70*/  IMAD.HI.U32 R39, R2, R10, RZ ;  /* 0x0000000a02277227 */ /* 0x000fc800078e00ff */
[----:B------:R-:W-:Y:S02]  /*9a80*/  IMAD.MOV R39, RZ, RZ, -R39 ;  /* 0x000000ffff277224 */ /* 0x000fe400078e0a27 */
[----:B------:R-:W-:-:S04]  /*9a90*/  IMAD.HI.U32 R6, R2, R9, RZ ;  /* 0x0000000902067227 */ /* 0x000fc800078e00ff */
[----:B------:R-:W-:Y:S02]  /*9aa0*/  IMAD R10, R0, R39, R10 ;  /* 0x00000027000a7224 */ /* 0x000fe400078e020a */
[----:B------:R-:W-:-:S04]  /*9ab0*/  IMAD.MOV R6, RZ, RZ, -R6 ;  /* 0x000000ffff067224 */ /* 0x000fc800078e0a06 */
[----:B------:R-:W-:Y:S02]  /*9ac0*/  IMAD R9, R0, R6, R9 ;  /* 0x0000000600097224 */ /* 0x000fe400078e0209 */
[----:B------:R-:W-:Y:S01]  /*9ad0*/  IMAD.HI.U32 R3, R2, R7, RZ ;  /* 0x0000000702037227 */ /* 0x000fe200078e00ff */
[----:B----4-:R-:W-:-:S05]  /*9ae0*/  IABS R39, R52 ;  /* 0x0000003400277213 */ /* 0x010fca0000000000 */
[----:B------:R-:W-:-:S04]  /*9af0*/  IMAD.HI.U32 R6, R2, R39, RZ ;  /* 0x0000002702067227 */ /* 0x000fc800078e00ff */
[----:B------:R-:W-:Y:S02]  /*9b00*/  IMAD.MOV R6, RZ, RZ, -R6 ;  /* 0x000000ffff067224 */ /* 0x000fe400078e0a06 */
[----:B------:R-:W-:Y:S02]  /*9b10*/  IMAD.MOV R3, RZ, RZ, -R3 ;  /* 0x000000ffff037224 */ /* 0x000fe400078e0a03 */
[C---:B------:R-:W-:Y:S02]  /*9b20*/  IMAD R39, R0.reuse, R6, R39 ;  /* 0x0000000600277224 */ /* 0x040fe400078e0227 */
[C---:B------:R-:W-:Y:S02]  /*9b30*/  IMAD R7, R0.reuse, R3, R7 ;  /* 0x0000000300077224 */ /* 0x040fe400078e0207 */
[----:B------:R-:W-:Y:S01]  /*9b40*/  @!P4 IMAD.MOV R4, RZ, RZ, -R4 ;  /* 0x000000ffff04c224 */ /* 0x000fe200078e0a04 */
[C---:B------:R-:W-:Y:S02]  /*9b50*/  ISETP.GT.U32.AND P4, PT, R0.reuse, R39, PT ;  /* 0x000000270000720c */ /* 0x040fe40003f84070 */
[----:B------:R-:W-:-:S02]  /*9b60*/  ISETP.GT.U32.AND P5, PT, R0, R7, PT ;  /* 0x000000070000720c */ /* 0x000fc40003fa4070 */
[C---:B------:R-:W-:Y:S02]  /*9b70*/  ISETP.GT.U32.AND P3, PT, R0.reuse, R10, PT ;  /* 0x0000000a0000720c */ /* 0x040fe40003f64070 */
[----:B------:R-:W-:Y:S02]  /*9b80*/  ISETP.GT.U32.AND P1, PT, R0, R9, PT ;  /* 0x000000090000720c */ /* 0x000fe40003f24070 */
[----:B------:R-:W-:Y:S02]  /*9b90*/  ISETP.GE.AND P0, PT, R47, RZ, PT ;  /* 0x000000ff2f00720c */ /* 0x000fe40003f06270 */
[----:B------:R-:W4:Y:S01]  /*9ba0*/  LDL.LU R47, [R1+0x160] ;  /* 0x00016000012f7983 */ /* 0x000f220000300800 */
[----:B------:R-:W-:-:S03]  /*9bb0*/  IABS R3, R46 ;  /* 0x0000002e00037213 */ /* 0x000fc60000000000 */
[----:B------:R3:W-:Y:S01]  /*9bc0*/  STL [R1+0x78], R4 ;  /* 0x0000780401007387 */ /* 0x0007e20000100800 */
[----:B------:R-:W-:Y:S02]  /*9bd0*/  @!P4 IMAD.IADD R39, R39, 0x1, -R0 ;  /* 0x000000012727c824 */ /* 0x000fe400078e0a00 */
[----:B0-----:R-:W-:-:S04]  /*9be0*/  IMAD.HI.U32 R8, R2, R3, RZ ;  /* 0x0000000302087227 */ /* 0x001fc800078e00ff */
[----:B------:R-:W-:Y:S02]  /*9bf0*/  IMAD.MOV R8, RZ, RZ, -R8 ;  /* 0x000000ffff087224 */ /* 0x000fe400078e0a08 */
[--C-:B------:R-:W-:Y:S01]  /*9c00*/  @!P5 IMAD.IADD R7, R7, 0x1, -R0.reuse ;  /* 0x000000010707d824 */ /* 0x100fe200078e0a00 */
[----:B------:R-:W-:Y:S01]  /*9c10*/  ISETP.GT.U32.AND P4, PT, R0, R39, PT ;  /* 0x000000270000720c */ /* 0x000fe20003f84070 */
[--C-:B------:R-:W-:Y:S02]  /*9c20*/  @!P3 IMAD.IADD R10, R10, 0x1, -R0.reuse ;  /* 0x000000010a0ab824 */ /* 0x100fe400078e0a00 */
[----:B------:R-:W-:Y:S02]  /*9c30*/  @!P1 IMAD.IADD R9, R9, 0x1, -R0 ;  /* 0x0000000109099824 */ /* 0x000fe400078e0a00 */
[C---:B------:R-:W-:Y:S01]  /*9c40*/  IMAD R3, R0.reuse, R8, R3 ;  /* 0x0000000800037224 */ /* 0x040fe200078e0203 */
[C---:B------:R-:W-:Y:S02]  /*9c50*/  ISETP.GT.U32.AND P5, PT, R0.reuse, R7, PT ;  /* 0x000000070000720c */ /* 0x040fe40003fa4070 */
[----:B------:R-:W-:-:S02]  /*9c60*/  ISETP.GT.U32.AND P3, PT, R0, R10, PT ;  /* 0x0000000a0000720c */ /* 0x000fc40003f64070 */
[----:B------:R-:W-:-:S03]  /*9c70*/  ISETP.GT.U32.AND P1, PT, R0, R9, PT ;  /* 0x000000090000720c */ /* 0x000fc60003f24070 */
[----:B------:R-:W-:Y:S01]  /*9c80*/  @!P4 IMAD.IADD R39, R39, 0x1, -R0 ;  /* 0x000000012727c824 */ /* 0x000fe200078e0a00 */
[----:B------:R-:W-:-:S05]  /*9c90*/  IABS R6, R45 ;  /* 0x0000002d00067213 */ /* 0x000fca0000000000 */
[--C-:B------:R-:W-:Y:S02]  /*9ca0*/  @!P5 IMAD.IADD R7, R7, 0x1, -R0.reuse ;  /* 0x000000010707d824 */ /* 0x100fe400078e0a00 */
[--C-:B------:R-:W-:Y:S02]  /*9cb0*/  @!P3 IMAD.IADD R10, R10, 0x1, -R0.reuse ;  /* 0x000000010a0ab824 */ /* 0x100fe400078e0a00 */
[----:B------:R-:W-:Y:S02]  /*9cc0*/  @!P1 IMAD.IADD R9, R9, 0x1, -R0 ;  /* 0x0000000109099824 */ /* 0x000fe400078e0a00 */
[----:B------:R-:W-:Y:S02]  /*9cd0*/  IMAD.MOV.U32 R41, RZ, RZ, R7 ;  /* 0x000000ffff297224 */ /* 0x000fe400078e0007 */
[----:B------:R-:W-:Y:S02]  /*9ce0*/  @!P0 IMAD.MOV R10, RZ, RZ, -R10 ;  /* 0x000000ffff0a8224 */ /* 0x000fe400078e0a0a */
[----:B------:R-:W-:-:S04]  /*9cf0*/  IMAD.HI.U32 R38, R2, R6, RZ ;  /* 0x0000000602267227 */ /* 0x000fc800078e00ff */
[----:B------:R-:W-:Y:S02]  /*9d00*/  @!P6 IMAD.MOV R9, RZ, RZ, -R9 ;  /* 0x000000ffff09e224 */ /* 0x000fe400078e0a09 */
[----:B------:R-:W-:Y:S01]  /*9d10*/  @!P2 IMAD.MOV R41, RZ, RZ, -R41 ;  /* 0x000000ffff29a224 */ /* 0x000fe200078e0a29 */
[----:B---3--:R-:W-:-:S05]  /*9d20*/  IABS R4, R49 ;  /* 0x0000003100047213 */ /* 0x008fca0000000000 */
[----:B------:R-:W-:-:S04]  /*9d30*/  IMAD.HI.U32 R8, R2, R4, RZ ;  /* 0x0000000402087227 */ /* 0x000fc800078e00ff */
[----:B------:R-:W-:-:S04]  /*9d40*/  IMAD.MOV R8, RZ, RZ, -R8 ;  /* 0x000000ffff087224 */ /* 0x000fc800078e0a08 */
[----:B------:R-:W-:-:S05]  /*9d50*/  IMAD R4, R0, R8, R4 ;  /* 0x0000000800047224 */ /* 0x000fca00078e0204 */
[C---:B------:R-:W-:Y:S01]  /*9d60*/  ISETP.GT.U32.AND P4, PT, R0.reuse, R4, PT ;  /* 0x000000040000720c */ /* 0x040fe20003f84070 */
[----:B------:R-:W-:Y:S01]  /*9d70*/  IMAD.MOV R38, RZ, RZ, -R38 ;  /* 0x000000ffff267224 */ /* 0x000fe200078e0a26 */
[----:B------:R-:W-:Y:S04]  /*9d80*/  STL [R1+0x74], R10 ;  /* 0x0000740a01007387 */ /* 0x000fe80000100800 */
[----:B------:R2:W-:Y:S01]  /*9d90*/  STL [R1+0x70], R9 ;  /* 0x0000700901007387 */ /* 0x0005e20000100800 */
[----:B------:R-:W-:-:S03]  /*9da0*/  IMAD R6, R0, R38, R6 ;  /* 0x0000002600067224 */ /* 0x000fc600078e0206 */
[----:B------:R-:W-:Y:S03]  /*9db0*/  STL [R1+0x6c], R41 ;  /* 0x00006c2901007387 */ /* 0x000fe60000100800 */
[----:B------:R-:W-:Y:S01]  /*9dc0*/  @!P4 IMAD.IADD R4, R4, 0x1, -R0 ;  /* 0x000000010404c824 */ /* 0x000fe200078e0a00 */
[C---:B------:R-:W-:Y:S02]  /*9dd0*/  ISETP.GT.U32.AND P0, PT, R0.reuse, R3, PT ;  /* 0x000000030000720c */ /* 0x040fe40003f04070 */
[----:B------:R-:W-:Y:S02]  /*9de0*/  ISETP.GT.U32.AND P5, PT, R0, R6, PT ;  /* 0x000000060000720c */ /* 0x000fe40003fa4070 */
[----:B-----5:R-:W-:Y:S02]  /*9df0*/  IABS R40, R51 ;  /* 0x0000003300287213 */ /* 0x020fe40000000000 */
[----:B------:R-:W-:-:S02]  /*9e00*/  ISETP.GE.AND P4, PT, R51, RZ, PT ;  /* 0x000000ff3300720c */ /* 0x000fc40003f86270 */
[----:B------:R-:W3:Y:S01]  /*9e10*/  LDL.LU R51, [R1+0x168] ;  /* 0x0001680001337983 */ /* 0x000ee20000300800 */
[----:B------:R-:W-:-:S04]  /*9e20*/  ISETP.GE.AND P3, PT, R52, RZ, PT ;  /* 0x000000ff3400720c */ /* 0x000fc80003f66270 */
[--C-:B------:R-:W-:Y:S02]  /*9e30*/  @!P0 IMAD.IADD R3, R3, 0x1, -R0.reuse ;  /* 0x0000000103038824 */ /* 0x100fe400078e0a00 */
[----:B------:R-:W-:-:S03]  /*9e40*/  @!P5 IMAD.IADD R6, R6, 0x1, -R0 ;  /* 0x000000010606d824 */ /* 0x000fc600078e0a00 */
[----:B------:R-:W-:Y:S02]  /*9e50*/  ISETP.GT.U32.AND P5, PT, R0, R3, PT ;  /* 0x000000030000720c */ /* 0x000fe40003fa4070 */
[----:B------:R-:W-:Y:S02]  /*9e60*/  ISETP.GE.AND P6, PT, R45, RZ, PT ;  /* 0x000000ff2d00720c */ /* 0x000fe40003fc6270 */
[----:B------:R-:W-:-:S05]  /*9e70*/  @!P3 IMAD.MOV R39, RZ, RZ, -R39 ;  /* 0x000000ffff27b224 */ /* 0x000fca00078e0a27 */
[----:B------:R0:W-:Y:S04]  /*9e80*/  STL [R1+0x68], R39 ;  /* 0x0000682701007387 */ /* 0x0001e80000100800 */
[----:B------:R-:W-:Y:S01]  /*9e90*/  @!P5 IMAD.IADD R3, R3, 0x1, -R0 ;  /* 0x000000010303d824 */ /* 0x000fe200078e0a00 */
[----:B------:R-:W5:Y:S01]  /*9ea0*/  LDL.LU R45, [R1+0x16c] ;  /* 0x00016c00012d7983 */ /* 0x000f620000300800 */
[----:B--2---:R-:W-:Y:S02]  /*9eb0*/  IABS R9, R50 ;  /* 0x0000003200097213 */ /* 0x004fe40000000000 */
[----:B------:R-:W-:Y:S02]  /*9ec0*/  ISETP.GE.AND P5, PT, R50, RZ, PT ;  /* 0x000000ff3200720c */ /* 0x000fe40003fa6270 */
[----:B------:R-:W2:Y:S01]  /*9ed0*/  LDL.LU R50, [R1+0x170] ;  /* 0x0001700001327983 */ /* 0x000ea20000300800 */
[----:B------:R-:W-:Y:S01]  /*9ee0*/  ISETP.GT.U32.AND P3, PT, R0, R4, PT ;  /* 0x000000040000720c */ /* 0x000fe20003f64070 */
[----:B------:R-:W-:-:S04]  /*9ef0*/  IMAD.HI.U32 R10, R2, R9, RZ ;  /* 0x00000009020a7227 */ /* 0x000fc800078e00ff */
[----:B------:R-:W-:-:S04]  /*9f00*/  IMAD.MOV R10, RZ, RZ, -R10 ;  /* 0x000000ffff0a7224 */ /* 0x000fc800078e0a0a */
[----:B------:R-:W-:-:S04]  /*9f10*/  IMAD R9, R0, R10, R9 ;  /* 0x0000000a00097224 */ /* 0x000fc800078e0209 */
[----:B------:R-:W-:Y:S01]  /*9f20*/  @!P3 IMAD.IADD R4, R4, 0x1, -R0 ;  /* 0x000000010404b824 */ /* 0x000fe200078e0a00 */
[C---:B------:R-:W-:Y:S02]  /*9f30*/  ISETP.GT.U32.AND P3, PT, R0.reuse, R9, PT ;  /* 0x000000090000720c */ /* 0x040fe40003f64070 */
[----:B------:R-:W-:Y:S02]  /*9f40*/  ISETP.GT.U32.AND P2, PT, R0, R6, PT ;  /* 0x000000060000720c */ /* 0x000fe40003f44070 */
[----:B------:R-:W-:Y:S01]  /*9f50*/  ISETP.GE.AND P1, PT, R46, RZ, PT ;  /* 0x000000ff2e00720c */ /* 0x000fe20003f26270 */
[----:B------:R-:W-:Y:S01]  /*9f60*/  IMAD.HI.U32 R38, R2, R40, RZ ;  /* 0x0000002802267227 */ /* 0x000fe200078e00ff */
[----:B------:R-:W-:Y:S02]  /*9f70*/  ISETP.GE.AND P0, PT, R49, RZ, PT ;  /* 0x000000ff3100720c */ /* 0x000fe40003f06270 */
[----:B------:R-:W5:Y:S01]  /*9f80*/  LDL.LU R49, [R1+0x174] ;  /* 0x0001740001317983 */ /* 0x000f620000300800 */
[----:B------:R-:W-:-:S04]  /*9f90*/  IMAD.MOV R38, RZ, RZ, -R38 ;  /* 0x000000ffff267224 */ /* 0x000fc800078e0a26 */
[--C-:B------:R-:W-:Y:S02]  /*9fa0*/  @!P3 IMAD.IADD R9, R9, 0x1, -R0.reuse ;  /* 0x000000010909b824 */ /* 0x100fe400078e0a00 */
[----:B------:R-:W-:Y:S02]  /*9fb0*/  @!P2 IMAD.IADD R6, R6, 0x1, -R0 ;  /* 0x000000010606a824 */ /* 0x000fe400078e0a00 */
[----:B0-----:R-:W-:Y:S01]  /*9fc0*/  IMAD.MOV.U32 R39, RZ, RZ, R3 ;  /* 0x000000ffff277224 */ /* 0x001fe200078e0003 */
[C---:B------:R-:W-:Y:S01]  /*9fd0*/  ISETP.GT.U32.AND P3, PT, R0.reuse, R9, PT ;  /* 0x000000090000720c */ /* 0x040fe20003f64070 */
[----:B------:R-:W-:Y:S02]  /*9fe0*/  IMAD R40, R0, R38, R40 ;  /* 0x0000002600287224 */ /* 0x000fe400078e0228 */
[----:B------:R-:W-:Y:S01]  /*9ff0*/  @!P1 IMAD.MOV R39, RZ, RZ, -R39 ;  /* 0x000000ffff279224 */ /* 0x000fe200078e0a27 */
[----:B----4-:R-:W-:-:S05]  /*a000*/  IABS R8, R47 ;  /* 0x0000002f00087213 */ /* 0x010fca0000000000 */
[----:B------:R-:W-:-:S04]  /*a010*/  IMAD.HI.U32 R7, R2, R8, RZ ;  /* 0x0000000802077227 */ /* 0x000fc800078e00ff */
[----:B------:R-:W-:-:S04]  /*a020*/  IMAD.MOV R7, RZ, RZ, -R7 ;  /* 0x000000ffff077224 */ /* 0x000fc800078e0a07 */
[----:B------:R-:W-:Y:S01]  /*a030*/  IMAD R8, R0, R7, R8 ;  /* 0x0000000700087224 */ /* 0x000fe200078e0208 */
[----:B------:R-:W-:-:S05]  /*a040*/  IABS R7, R44 ;  /* 0x0000002c00077213 */ /* 0x000fca0000000000 */
[----:B------:R-:W-:Y:S02]  /*a050*/  IMAD.MOV.U32 R3, RZ, RZ, R7 ;  /* 0x000000ffff037224 */ /* 0x000fe400078e0007 */
[----:B------:R-:W-:Y:S02]  /*a060*/  IMAD.MOV.U32 R7, RZ, RZ, R6 ;  /* 0x000000ffff077224 */ /* 0x000fe400078e0006 */
[----:B------:R-:W-:Y:S01]  /*a070*/  IMAD.MOV.U32 R6, RZ, RZ, R4 ;  /* 0x000000ffff067224 */ /* 0x000fe200078e0004 */
[C---:B------:R-:W-:Y:S01]  /*a080*/  ISETP.GT.U32.AND P2, PT, R0.reuse, R40, PT ;  /* 0x000000280000720c */ /* 0x040fe20003f44070 */
[----:B------:R-:W-:Y:S01]  /*a090*/  @!P6 IMAD.MOV R7, RZ, RZ, -R7 ;  /* 0x000000ffff07e224 */ /* 0x000fe200078e0a07 */
[----:B------:R-:W-:Y:S01]  /*a0a0*/  ISETP.GT.U32.AND P6, PT, R0, R8, PT ;  /* 0x000000080000720c */ /* 0x000fe20003fc4070 */
[----:B------:R-:W-:Y:S01]  /*a0b0*/  @!P0 IMAD.MOV R6, RZ, RZ, -R6 ;  /* 0x000000ffff068224 */ /* 0x000fe200078e0a06 */
[----:B------:R3:W-:Y:S01]  /*a0c0*/  STL [R1+0x64], R39 ;  /* 0x0000642701007387 */ /* 0x0007e20000100800 */
[----:B------:R-:W-:Y:S01]  /*a0d0*/  ISETP.GE.AND P1, PT, R47, RZ, PT ;  /* 0x000000ff2f00720c */ /* 0x000fe20003f26270 */
[----:B------:R-:W-:-:S02]  /*a0e0*/  @!P3 IMAD.IADD R9, R9, 0x1, -R0 ;  /* 0x000000010909b824 */ /* 0x000fc400078e0a00 */
[----:B------:R-:W-:Y:S01]  /*a0f0*/  STL [R1+0x60], R7 ;  /* 0x0000600701007387 */ /* 0x000fe20000100800 */
[----:B------:R-:W-:-:S03]  /*a100*/  ISETP.GE.AND P0, PT, R44, RZ, PT ;  /* 0x000000ff2c00720c */ /* 0x000fc60003f06270 */
[----:B------:R-:W4:Y:S04]  /*a110*/  LDL.LU R47, [R1+0x17c] ;  /* 0x00017c00012f7983 */ /* 0x000f280000300800 */
[----:B------:R0:W-:Y:S04]  /*a120*/  STL [R1+0x5c], R6 ;  /* 0x00005c0601007387 */ /* 0x0001e80000100800 */
[----:B------:R-:W4:Y:S01]  /*a130*/  LDL.LU R44, [R1+0x180] ;  /* 0x00018000012c7983 */ /* 0x000f220000300800 */
[--C-:B------:R-:W-:Y:S02]  /*a140*/  @!P2 IMAD.IADD R40, R40, 0x1, -R0.reuse ;  /* 0x000000012828a824 */ /* 0x100fe400078e0a00 */
[----:B------:R-:W-:-:S03]  /*a150*/  @!P6 IMAD.IADD R8, R8, 0x1, -R0 ;  /* 0x000000010808e824 */ /* 0x000fc600078e0a00 */
[C---:B------:R-:W-:Y:S02]  /*a160*/  ISETP.GT.U32.AND P2, PT, R0.reuse, R40, PT ;  /* 0x000000280000720c */ /* 0x040fe40003f44070 */
[----:B------:R-:W-:Y:S01]  /*a170*/  ISETP.GT.U32.AND P6, PT, R0, R8, PT ;  /* 0x000000080000720c */ /* 0x000fe20003fc4070 */
[----:B------:R-:W-:-:S10]  /*a180*/  @!P5 IMAD.MOV R9, RZ, RZ, -R9 ;  /* 0x000000ffff09d224 */ /* 0x000fd400078e0a09 */
[--C-:B------:R-:W-:Y:S02]  /*a190*/  @!P2 IMAD.IADD R40, R40, 0x1, -R0.reuse ;  /* 0x000000012828a824 */ /* 0x100fe400078e0a00 */
[----:B------:R-:W-:Y:S02]  /*a1a0*/  @!P6 IMAD.IADD R8, R8, 0x1, -R0 ;  /* 0x000000010808e824 */ /* 0x000fe400078e0a00 */
[----:B------:R-:W-:Y:S02]  /*a1b0*/  @!P4 IMAD.MOV R40, RZ, RZ, -R40 ;  /* 0x000000ffff28c224 */ /* 0x000fe400078e0a28 */
[----:B------:R-:W-:Y:S01]  /*a1c0*/  @!P1 IMAD.MOV R8, RZ, RZ, -R8 ;  /* 0x000000ffff089224 */ /* 0x000fe200078e0a08 */
[----:B---3--:R-:W-:Y:S02]  /*a1d0*/  IABS R39, R51 ;  /* 0x0000003300277213 */ /* 0x008fe40000000000 */
[----:B------:R-:W-:Y:S02]  /*a1e0*/  ISETP.GE.AND P3, PT, R51, RZ, PT ;  /* 0x000000ff3300720c */ /* 0x000fe40003f66270 */
[----:B------:R-:W3:Y:S04]  /*a1f0*/  LDL.LU R51, [R1+0x184] ;  /* 0x0001840001337983 */ /* 0x000ee80000300800 */
[----:B------:R-:W-:Y:S04]  /*a200*/  STL [R1+0x58], R40 ;  /* 0x0000582801007387 */ /* 0x000fe80000100800 */
[----:B------:R-:W-:Y:S04]  /*a210*/  STL [R1+0x54], R9 ;  /* 0x0000540901007387 */ /* 0x000fe80000100800 */
[----:B------:R1:W-:Y:S01]  /*a220*/  STL [R1+0x50], R8 ;  /* 0x0000500801007387 */ /* 0x0003e20000100800 */
[----:B--2---:R-:W-:-:S02]  /*a230*/  IABS R10, R50 ;  /* 0x00000032000a7213 */ /* 0x004fc40000000000 */
[----:B------:R-:W-:Y:S02]  /*a240*/  ISETP.GE.AND P1, PT, R50, RZ, PT ;  /* 0x000000ff3200720c */ /* 0x000fe40003f26270 */
[----:B------:R-:W2:Y:S01]  /*a250*/  LDL.LU R50, [R1+0x188] ;  /* 0x0001880001327983 */ /* 0x000ea20000300800 */
[----:B------:R-:W-:-:S04]  /*a260*/  IMAD.HI.U32 R4, R2, R3, RZ ;  /* 0x0000000302047227 */ /* 0x000fc800078e00ff */
[----:B------:R-:W-:Y:S01]  /*a270*/  IMAD.MOV R4, RZ, RZ, -R4 ;  /* 0x000000ffff047224 */ /* 0x000fe200078e0a04 */
[----:B-----5:R-:W-:-:S03]  /*a280*/  IABS R38, R45 ;  /* 0x0000002d00267213 */ /* 0x020fc60000000000 */
[----:B------:R-:W-:Y:S02]  /*a290*/  IMAD R3, R0, R4, R3 ;  /* 0x0000000400037224 */ /* 0x000fe400078e0203 */
[----:B0-----:R-:W-:-:S03]  /*a2a0*/  IMAD.HI.U32 R6, R2, R39, RZ ;  /* 0x0000002702067227 */ /* 0x001fc600078e00ff */
[----:B------:R-:W-:Y:S01]  /*a2b0*/  ISETP.GT.U32.AND P2, PT, R0, R3, PT ;  /* 0x000000030000720c */ /* 0x000fe20003f44070 */
[----:B------:R-:W-:-:S04]  /*a2c0*/  IMAD.HI.U32 R4, R2, R38, RZ ;  /* 0x0000002602047227 */ /* 0x000fc800078e00ff */
[----:B------:R-:W-:Y:S02]  /*a2d0*/  IMAD.MOV R6, RZ, RZ, -R6 ;  /* 0x000000ffff067224 */ /* 0x000fe400078e0a06 */
[----:B------:R-:W-:Y:S02]  /*a2e0*/  IMAD.MOV R4, RZ, RZ, -R4 ;  /* 0x000000ffff047224 */ /* 0x000fe400078e0a04 */
[C---:B------:R-:W-:Y:S02]  /*a2f0*/  IMAD R39, R0.reuse, R6, R39 ;  /* 0x0000000600277224 */ /* 0x040fe400078e0227 */
[C---:B------:R-:W-:Y:S02]  /*a300*/  IMAD R38, R0.reuse, R4, R38 ;  /* 0x0000000400267224 */ /* 0x040fe400078e0226 */
[----:B------:R-:W-:Y:S01]  /*a310*/  @!P2 IMAD.IADD R3, R3, 0x1, -R0 ;  /* 0x000000010303a824 */ /* 0x000fe200078e0a00 */
[C---:B------:R-:W-:Y:S02]  /*a320*/  ISETP.GT.U32.AND P6, PT, R0.reuse, R39, PT ;  /* 0x000000270000720c */ /* 0x040fe40003fc4070 */
[----:B------:R-:W-:-:S02]  /*a330*/  ISETP.GT.U32.AND P2, PT, R0, R38, PT ;  /* 0x000000260000720c */ /* 0x000fc40003f44070 */
[----:B------:R-:W-:-:S09]  /*a340*/  ISETP.GT.U32.AND P4, PT, R0, R3, PT ;  /* 0x000000030000720c */ /* 0x000fd20003f84070 */
[--C-:B------:R-:W-:Y:S02]  /*a350*/  @!P6 IMAD.IADD R39, R39, 0x1, -R0.reuse ;  /* 0x000000012727e824 */ /* 0x100fe400078e0a00 */
[----:B------:R-:W-:-:S03]  /*a360*/  @!P2 IMAD.IADD R38, R38, 0x1, -R0 ;  /* 0x000000012626a824 */ /* 0x000fc600078e0a00 */
[C---:B------:R-:W-:Y:S02]  /*a370*/  ISETP.GT.U32.AND P6, PT, R0.reuse, R39, PT ;  /* 0x000000270000720c */ /* 0x040fe40003fc4070 */
[----:B------:R-:W-:Y:S01]  /*a380*/  ISETP.GT.U32.AND P2, PT, R0, R38, PT ;  /* 0x000000260000720c */ /* 0x000fe20003f44070 */
[----:B------:R-:W-:Y:S01]  /*a390*/  IMAD.HI.U32 R6, R2, R10, RZ ;  /* 0x0000000a02067227 */ /* 0x000fe200078e00ff */
[----:B------:R-:W-:-:S03]  /*a3a0*/  ISETP.GE.AND P5, PT, R45, RZ, PT ;  /* 0x000000ff2d00720c */ /* 0x000fc60003fa6270 */
[----:B------:R-:W-:Y:S02]  /*a3b0*/  @!P4 IMAD.IADD R3, R3, 0x1, -R0 ;  /* 0x000000010303c824 */ /* 0x000fe400078e0a00 */
[----:B------:R-:W-:Y:S02]  /*a3c0*/  IMAD.MOV R6, RZ, RZ, -R6 ;  /* 0x000000ffff067224 */ /* 0x000fe400078e0a06 */
[----:B-1----:R-:W-:Y:S02]  /*a3d0*/  IMAD.MOV.U32 R8, RZ, RZ, R3 ;  /* 0x000000ffff087224 */ /* 0x002fe400078e0003 */
[----:B------:R-:W-:Y:S02]  /*a3e0*/  IMAD R10, R0, R6, R10 ;  /* 0x00000006000a7224 */ /* 0x000fe400078e020a */
[--C-:B------:R-:W-:Y:S02]  /*a3f0*/  @!P6 IMAD.IADD R39, R39, 0x1, -R0.reuse ;  /* 0x000000012727e824 */ /* 0x100fe400078e0a00 */
[----:B------:R-:W-:-:S02]  /*a400*/  @!P2 IMAD.IADD R38, R38, 0x1, -R0 ;  /* 0x000000012626a824 */ /* 0x000fc400078e0a00 */
[----:B------:R-:W-:Y:S01]  /*a410*/  @!P0 IMAD.MOV R8, RZ, RZ, -R8 ;  /* 0x000000ffff088224 */ /* 0x000fe200078e0a08 */
[----:B------:R-:W-:Y:S01]  /*a420*/  ISETP.GT.U32.AND P4, PT, R0, R10, PT ;  /* 0x0000000a0000720c */ /* 0x000fe20003f84070 */
[----:B------:R-:W-:Y:S02]  /*a430*/  @!P3 IMAD.MOV R39, RZ, RZ, -R39 ;  /* 0x000000ffff27b224 */ /* 0x000fe400078e0a27 */
[----:B------:R-:W-:Y:S01]  /*a440*/  @!P5 IMAD.MOV R38, RZ, RZ, -R38 ;  /* 0x000000ffff26d224 */ /* 0x000fe200078e0a26 */
[----:B------:R-:W-:Y:S01]  /*a450*/  IABS R7, R49 ;  /* 0x0000003100077213 */ /* 0x000fe20000000000 */
[----:B------:R-:W-:Y:S01]  /*a460*/  STL [R1+0x4c], R8 ;  /* 0x00004c0801007387 */ /* 0x000fe20000100800 */
[----:B------:R-:W-:-:S03]  /*a470*/  ISETP.GE.AND P6, PT, R49, RZ, PT ;  /* 0x000000ff3100720c */ /* 0x000fc60003fc6270 */
[----:B------:R-:W5:Y:S04]  /*a480*/  LDL.LU R49, [R1+0x18c] ;  /* 0x00018c0001317983 */ /* 0x000f680000300800 */
[----:B------:R-:W-:Y:S04]  /*a490*/  STL [R1+0x48], R39 ;  /* 0x0000482701007387 */ /* 0x000fe80000100800 */
[----:B------:R0:W-:Y:S01]  /*a4a0*/  STL [R1+0x44], R38 ;  /* 0x0000442601007387 */ /* 0x0001e20000100800 */
[----:B------:R-:W-:-:S05]  /*a4b0*/  @!P4 IMAD.IADD R10, R10, 0x1, -R0 ;  /* 0x000000010a0ac824 */ /* 0x000fca00078e0a00 */
[----:B------:R-:W-:-:S13]  /*a4c0*/  ISETP.GT.U32.AND P4, PT, R0, R10, PT ;  /* 0x0000000a0000720c */ /* 0x000fda0003f84070 */
[----:B------:R-:W-:-:S04]  /*a4d0*/  @!P4 IMAD.IADD R10, R10, 0x1, -R0 ;  /* 0x000000010a0ac824 */ /* 0x000fc800078e0a00 */
[----:B------:R-:W-:Y:S01]  /*a4e0*/  @!P1 IMAD.MOV R10, RZ, RZ, -R10 ;  /* 0x000000ffff0a9224 */ /* 0x000fe200078e0a0a */
[----:B---3--:R-:W-:Y:S02]  /*a4f0*/  IABS R3, R51 ;  /* 0x0000003300037213 */ /* 0x008fe40000000000 */
[----:B------:R-:W-:Y:S01]  /*a500*/  ISETP.GE.AND P5, PT, R51, RZ, PT ;  /* 0x000000ff3300720c */ /* 0x000fe20003fa6270 */
[----:B------:R-:W-:Y:S02]  /*a510*/  IMAD.MOV.U32 R51, RZ, RZ, R48 ;  /* 0x000000ffff337224 */ /* 0x000fe400078e0030 */
[----:B------:R-:W3:Y:S04]  /*a520*/  LDL.LU R48, [R1+0x190] ;  /* 0x0001900001307983 */ /* 0x000ee80000300800 */
[----:B------:R-:W-:Y:S01]  /*a530*/  STL [R1+0x40], R10 ;  /* 0x0000400a01007387 */ /* 0x000fe20000100800 */
[----:B--2---:R-:W-:-:S02]  /*a540*/  ISETP.GE.AND P1, PT, R50, RZ, PT ;  /* 0x000000ff3200720c */ /* 0x004fc40003f26270 */
[----:B0-----:R-:W-:Y:S02]  /*a550*/  IABS R38, R50 ;  /* 0x0000003200267213 */ /* 0x001fe40000000000 */
[----:B------:R-:W2:Y:S01]  /*a560*/  LDL.LU R50, [R1+0x194] ;  /* 0x0001940001327983 */ /* 0x000ea20000300800 */
[----:B------:R-:W-:-:S04]  /*a570*/  IMAD.HI.U32 R4, R2, R7, RZ ;  /* 0x0000000702047227 */ /* 0x000fc800078e00ff */
[----:B------:R-:W-:Y:S01]  /*a580*/  IMAD.MOV R4, RZ, RZ, -R4 ;  /* 0x000000ffff047224 */ /* 0x000fe200078e0a04 */
[----:B----4-:R-:W-:-:S03]  /*a590*/  IABS R6, R47 ;  /* 0x0000002f00067213 */ /* 0x010fc60000000000 */
[----:B------:R-:W-:Y:S02]  /*a5a0*/  IMAD R7, R0, R4, R7 ;  /* 0x0000000400077224 */ /* 0x000fe400078e0207 */
[----:B------:R-:W-:-:S03]  /*a5b0*/  IMAD.HI.U32 R40, R2, R6, RZ ;  /* 0x0000000602287227 */ /* 0x000fc600078e00ff */
[----:B------:R-:W-:Y:S01]  /*a5c0*/  ISETP.GT.U32.AND P0, PT, R0, R7, PT ;  /* 0x000000070000720c */ /* 0x000fe20003f04070 */
[----:B------:R-:W-:-:S04]  /*a5d0*/  IMAD.MOV R40, RZ, RZ, -R40 ;  /* 0x000000ffff287224 */ /* 0x000fc800078e0a28 */
[----:B------:R-:W-:Y:S01]  /*a5e0*/  IMAD R6, R0, R40, R6 ;  /* 0x0000002800067224 */ /* 0x000fe200078e0206 */
[----:B------:R-:W-:-:S04]  /*a5f0*/  IABS R4, R44 ;  /* 0x0000002c00047213 */ /* 0x000fc80000000000 */
[----:B------:R-:W-:-:S03]  /*a600*/  ISETP.GT.U32.AND P3, PT, R0, R6, PT ;  /* 0x000000060000720c */ /* 0x000fc60003f64070 */
[----:B------:R-:W-:Y:S02]  /*a610*/  @!P0 IMAD.IADD R7, R7, 0x1, -R0 ;  /* 0x0000000107078824 */ /* 0x000fe400078e0a00 */
[----:B------:R-:W-:-:S03]  /*a620*/  IMAD.HI.U32 R9, R2, R4, RZ ;  /* 0x0000000402097227 */ /* 0x000fc600078e00ff */
[----:B------:R-:W-:Y:S01]  /*a630*/  ISETP.GT.U32.AND P0, PT, R0, R7, PT ;  /* 0x000000070000720c */ /* 0x000fe20003f04070 */
[----:B------:R-:W-:-:S04]  /*a640*/  IMAD.MOV R9, RZ, RZ, -R9 ;  /* 0x000000ffff097224 */ /* 0x000fc800078e0a09 */
[----:B------:R-:W-:Y:S02]  /*a650*/  IMAD R4, R0, R9, R4 ;  /* 0x0000000900047224 */ /* 0x000fe400078e0204 */
[----:B------:R-:W-:-:S06]  /*a660*/  @!P3 IMAD.IADD R6, R6, 0x1, -R0 ;  /* 0x000000010606b824 */ /* 0x000fcc00078e0a00 */
[----:B------:R-:W-:Y:S01]  /*a670*/  @!P0 IMAD.IADD R7, R7, 0x1, -R0 ;  /* 0x0000000107078824 */ /* 0x000fe200078e0a00 */
[C---:B------:R-:W-:Y:S02]  /*a680*/  ISETP.GT.U32.AND P0, PT, R0.reuse, R4, PT ;  /* 0x000000040000720c */ /* 0x040fe40003f04070 */
[----:B------:R-:W-:Y:S02]  /*a690*/  ISETP.GT.U32.AND P3, PT, R0, R6, PT ;  /* 0x000000060000720c */ /* 0x000fe40003f64070 */
[----:B------:R-:W-:Y:S01]  /*a6a0*/  ISETP.GE.AND P2, PT, R47, RZ, PT ;  /* 0x000000ff2f00720c */ /* 0x000fe20003f46270 */
[----:B------:R-:W-:-:S04]  /*a6b0*/  IMAD.HI.U32 R8, R2, R3, RZ ;  /* 0x0000000302087227 */ /* 0x000fc800078e00ff */
[----:B------:R-:W-:Y:S02]  /*a6c0*/  IMAD.MOV R8, RZ, RZ, -R8 ;  /* 0x000000ffff087224 */ /* 0x000fe400078e0a08 */
[----:B------:R-:W-:Y:S02]  /*a6d0*/  @!P6 IMAD.MOV R7, RZ, RZ, -R7 ;  /* 0x000000ffff07e224 */ /* 0x000fe400078e0a07 */
[--C-:B------:R-:W-:Y:S02]  /*a6e0*/  @!P0 IMAD.IADD R4, R4, 0x1, -R0.reuse ;  /* 0x0000000104048824 */ /* 0x100fe400078e0a00 */
[----:B------:R-:W-:Y:S02]  /*a6f0*/  @!P3 IMAD.IADD R6, R6, 0x1, -R0 ;  /* 0x000000010606b824 */ /* 0x000fe400078e0a00 */
[C---:B------:R-:W-:Y:S01]  /*a700*/  IMAD R3, R0.reuse, R8, R3 ;  /* 0x0000000800037224 */ /* 0x040fe200078e0203 */
[----:B------:R-:W-:Y:S01]  /*a710*/  ISETP.GT.U32.AND P0, PT, R0, R4, PT ;  /* 0x000000040000720c */ /* 0x000fe20003f04070 */
[----:B------:R-:W-:Y:S01]  /*a720*/  @!P2 IMAD.MOV R6, RZ, RZ, -R6 ;  /* 0x000000ffff06a224 */ /* 0x000fe200078e0a06 */
[----:B------:R0:W-:Y:S01]  /*a730*/  STL [R1+0x3c], R7 ;  /* 0x00003c0701007387 */ /* 0x0001e20000100800 */
[----:B------:R-:W-:Y:S01]  /*a740*/  IMAD.HI.U32 R8, R2, R38, RZ ;  /* 0x0000002602087227 */ /* 0x000fe200078e00ff */
[----:B------:R-:W-:-:S03]  /*a750*/  ISETP.GT.U32.AND P6, PT, R0, R3, PT ;  /* 0x000000030000720c */ /* 0x000fc60003fc4070 */
[----:B------:R-:W-:-:S04]  /*a760*/  IMAD.MOV R8, RZ, RZ, -R8 ;  /* 0x000000ffff087224 */ /* 0x000fc800078e0a08 */
[----:B------:R-:W-:Y:S02]  /*a770*/  IMAD R38, R0, R8, R38 ;  /* 0x0000000800267224 */ /* 0x000fe400078e0226 */
[----:B------:R-:W-:-:S03]  /*a780*/  @!P0 IMAD.IADD R4, R4, 0x1, -R0 ;  /* 0x0000000104048824 */ /* 0x000fc600078e0a00 */
[----:B------:R-:W-:Y:S01]  /*a790*/  ISETP.GT.U32.AND P0, PT, R0, R38, PT ;  /* 0x000000260000720c */ /* 0x000fe20003f04070 */
[----:B------:R-:W-:Y:S01]  /*a7a0*/  @!P6 IMAD.IADD R3, R3, 0x1, -R0 ;  /* 0x000000010303e824 */ /* 0x000fe200078e0a00 */
[----:B------:R-:W-:-:S04]  /*a7b0*/  ISETP.GE.AND P4, PT, R44, RZ, PT ;  /* 0x000000ff2c00720c */ /* 0x000fc80003f86270 */
[----:B------:R-:W-:Y:S01]  /*a7c0*/  ISETP.GT.U32.AND P6, PT, R0, R3, PT ;  /* 0x000000030000720c */ /* 0x000fe20003fc4070 */
[----:B------:R-:W-:-:S06]  /*a7d0*/  IMAD.MOV.U32 R9, RZ, RZ, R4 ;  /* 0x000000ffff097224 */ /* 0x000fcc00078e0004 */
[----:B------:R-:W-:Y:S02]  /*a7e0*/  @!P0 IMAD.IADD R38, R38, 0x1, -R0 ;  /* 0x0000000126268824 */ /* 0x000fe400078e0a00 */
[----:B------:R-:W-:-:S03]  /*a7f0*/  @!P4 IMAD.MOV R9, RZ, RZ, -R9 ;  /* 0x000000ffff09c224 */ /* 0x000fc600078e0a09 */
[----:B------:R-:W-:Y:S01]  /*a800*/  ISETP.GT.U32.AND P0, PT, R0, R38, PT ;  /* 0x000000260000720c */ /* 0x000fe20003f04070 */
[----:B------:R-:W-:-:S04]  /*a810*/  @!P6 IMAD.IADD R3, R3, 0x1, -R0 ;  /* 0x000000010303e824 */ /* 0x000fc800078e0a00 */
[----:B------:R-:W-:Y:S01]  /*a820*/  @!P5 IMAD.MOV R3, RZ, RZ, -R3 ;  /* 0x000000ffff03d224 */ /* 0x000fe200078e0a03 */
[----:B------:R-:W-:-:S07]  /*a830*/  IABS R42, R51 ;  /* 0x00000033002a7213 */ /* 0x000fce0000000000 */
[----:B------:R-:W-:Y:S01]  /*a840*/  @!P0 IMAD.IADD R38, R38, 0x1, -R0 ;  /* 0x0000000126268824 */ /* 0x000fe200078e0a00 */
[----:B------:R-:W-:Y:S02]  /*a850*/  ISETP.GE.AND P0, PT, R51, RZ, PT ;  /* 0x000000ff3300720c */ /* 0x000fe40003f06270 */
[----:B---3--:R-:W-:Y:S02]  /*a860*/  IABS R40, R48 ;  /* 0x0000003000287213 */ /* 0x008fe40000000000 */
[----:B------:R-:W-:Y:S02]  /*a870*/  ISETP.GE.AND P2, PT, R48, RZ, PT ;  /* 0x000000ff3000720c */ /* 0x000fe40003f46270 */
[----:B------:R-:W3:Y:S04]  /*a880*/  LDL.LU R48, [R1+0x19c] ;  /* 0x00019c0001307983 */ /* 0x000ee80000300800 */
[----:B------:R-:W-:Y:S04]  /*a890*/  STL [R1+0x38], R6 ;  /* 0x0000380601007387 */ /* 0x000fe80000100800 */
[----:B------:R-:W-:Y:S01]  /*a8a0*/  STL [R1+0x34], R9 ;  /* 0x0000340901007387 */ /* 0x000fe20000100800 */
[----:B--2---:R-:W-:-:S02]  /*a8b0*/  ISETP.GE.AND P6, PT, R50, RZ, PT ;  /* 0x000000ff3200720c */ /* 0x004fc40003fc6270 */
[----:B------:R-:W-:Y:S02]  /*a8c0*/  IABS R41, R50 ;  /* 0x0000003200297213 */ /* 0x000fe40000000000 */
[----:B------:R-:W2:Y:S04]  /*a8d0*/  LDL.LU R50, [R1+0x1a0] ;  /* 0x0001a00001327983 */ /* 0x000ea80000300800 */
[----:B------:R1:W-:Y:S04]  /*a8e0*/  STL [R1+0x30], R3 ;  /* 0x0000300301007387 */ /* 0x0003e80000100800 */
[----:B------:R-:W4:Y:S01]  /*a8f0*/  LDL.LU R51, [R1+0x1a4] ;  /* 0x0001a40001337983 */ /* 0x000f220000300800 */
[----:B-----5:R-:W-:-:S05]  /*a900*/  IABS R39, R49 ;  /* 0x0000003100277213 */ /* 0x020fca0000000000 */
[----:B0-----:R-:W-:-:S04]  /*a910*/  IMAD.HI.U32 R7, R2, R39, RZ ;  /* 0x0000002702077227 */ /* 0x001fc800078e00ff */
[----:B------:R-:W-:-:S04]  /*a920*/  IMAD.MOV R7, RZ, RZ, -R7 ;  /* 0x000000ffff077224 */ /* 0x000fc800078e0a07 */
[----:B------:R-:W-:-:S05]  /*a930*/  IMAD R39, R0, R7, R39 ;  /* 0x0000000700277224 */ /* 0x000fca00078e0227 */
[----:B------:R-:W-:Y:S01]  /*a940*/  ISETP.GT.U32.AND P4, PT, R0, R39, PT ;  /* 0x000000270000720c */ /* 0x000fe20003f84070 */
[----:B------:R-:W-:-:S04]  /*a950*/  IMAD.HI.U32 R4, R2, R40, RZ ;  /* 0x0000002802047227 */ /* 0x000fc800078e00ff */
[----:B------:R-:W-:-:S08]  /*a960*/  IMAD.MOV R4, RZ, RZ, -R4 ;  /* 0x000000ffff047224 */ /* 0x000fd000078e0a04 */
[----:B------:R-:W-:Y:S02]  /*a970*/  @!P4 IMAD.IADD R39, R39, 0x1, -R0 ;  /* 0x000000012727c824 */ /* 0x000fe400078e0a00 */
[----:B------:R-:W-:Y:S02]  /*a980*/  IMAD R40, R0, R4, R40 ;  /* 0x0000000400287224 */ /* 0x000fe400078e0228 */
[----:B------:R-:W-:Y:S01]  /*a990*/  IMAD.HI.U32 R4, R2, R41, RZ ;  /* 0x0000002902047227 */ /* 0x000fe200078e00ff */
[C---:B------:R-:W-:Y:S02]  /*a9a0*/  ISETP.GT.U32.AND P4, PT, R0.reuse, R39, PT ;  /* 0x000000270000720c */ /* 0x040fe40003f84070 */
[----:B------:R-:W-:Y:S01]  /*a9b0*/  ISETP.GE.AND P3, PT, R49, RZ, PT ;  /* 0x000000ff3100720c */ /* 0x000fe20003f66270 */
[----:B------:R-:W-:Y:S01]  /*a9c0*/  IMAD.MOV R4, RZ, RZ, -R4 ;  /* 0x000000ffff047224 */ /* 0x000fe200078e0a04 */
[----:B------:R-:W-:-:S03]  /*a9d0*/  ISETP.GT.U32.AND P5, PT, R0, R40, PT ;  /* 0x000000280000720c */ /* 0x000fc60003fa4070 */
[----:B------:R-:W-:Y:S02]  /*a9e0*/  IMAD R41, R0, R4, R41 ;  /* 0x0000000400297224 */ /* 0x000fe400078e0229 */
[----:B-1----:R-:W-:-:S04]  /*a9f0*/  IMAD.HI.U32 R3, R2, R42, RZ ;  /* 0x0000002a02037227 */ /* 0x002fc800078e00ff */
[----:B------:R-:W-:Y:S01]  /*aa00*/  @!P4 IMAD.IADD R39, R39, 0x1, -R0 ;  /* 0x000000012727c824 */ /* 0x000fe200078e0a00 */
[----:B------:R-:W-:Y:S01]  /*aa10*/  ISETP.GT.U32.AND P4, PT, R0, R41, PT ;  /* 0x000000290000720c */ /* 0x000fe20003f84070 */
[----:B------:R-:W-:Y:S02]  /*aa20*/  @!P1 IMAD.MOV R38, RZ, RZ, -R38 ;  /* 0x000000ffff269224 */ /* 0x000fe400078e0a26 */
[----:B------:R-:W-:Y:S02]  /*aa30*/  @!P3 IMAD.MOV R39, RZ, RZ, -R39 ;  /* 0x000000ffff27b224 */ /* 0x000fe400078e0a27 */
[----:B------:R-:W-:Y:S01]  /*aa40*/  IMAD.MOV R3, RZ, RZ, -R3 ;  /* 0x000000ffff037224 */ /* 0x000fe200078e0a03 */
[----:B------:R-:W-:Y:S01]  /*aa50*/  STL [R1+0x5a34], R38 ;  /* 0x005a342601007387 */ /* 0x000fe20000100800 */
[----:B------:R-:W-:Y:S02]  /*aa60*/  @!P5 IMAD.IADD R40, R40, 0x1, -R0 ;  /* 0x000000012828d824 */ /* 0x000fe400078e0a00 */
[----:B------:R-:W-:-:S04]  /*aa70*/  IMAD R42, R0, R3, R42 ;  /* 0x00000003002a7224 */ /* 0x000fc800078e022a */
[----:B------:R-:W-:Y:S01]  /*aa80*/  @!P4 IMAD.IADD R41, R41, 0x1, -R0 ;  /* 0x000000012929c824 */ /* 0x000fe200078e0a00 */
[C---:B------:R-:W-:Y:S02]  /*aa90*/  ISETP.GT.U32.AND P3, PT, R0.reuse, R42, PT ;  /* 0x0000002a0000720c */ /* 0x040fe40003f64070 */
[C---:B------:R-:W-:Y:S02]  /*aaa0*/  ISETP.GT.U32.AND P1, PT, R0.reuse, R40, PT ;  /* 0x000000280000720c */ /* 0x040fe40003f24070 */
[----:B------:R-:W-:-:S09]  /*aab0*/  ISETP.GT.U32.AND P4, PT, R0, R41, PT ;  /* 0x000000290000720c */ /* 0x000fd20003f84070 */
[--C-:B------:R-:W-:Y:S02]  /*aac0*/  @!P3 IMAD.IADD R42, R42, 0x1, -R0.reuse ;  /* 0x000000012a2ab824 */ /* 0x100fe400078e0a00 */
[--C-:B------:R-:W-:Y:S02]  /*aad0*/  @!P1 IMAD.IADD R40, R40, 0x1, -R0.reuse ;  /* 0x0000000128289824 */ /* 0x100fe400078e0a00 */
[----:B------:R-:W-:Y:S01]  /*aae0*/  @!P4 IMAD.IADD R41, R41, 0x1, -R0 ;  /* 0x000000012929c824 */ /* 0x000fe200078e0a00 */
[----:B------:R-:W-:Y:S01]  /*aaf0*/  ISETP.GT.U32.AND P3, PT, R0, R42, PT ;  /* 0x0000002a0000720c */ /* 0x000fe20003f64070 */
[----:B------:R-:W-:Y:S02]  /*ab00*/  @!P2 IMAD.MOV R40, RZ, RZ, -R40 ;  /* 0x000000ffff28a224 */ /* 0x000fe400078e0a28 */
[----:B------:R-:W-:-:S10]  /*ab10*/  @!P6 IMAD.MOV R41, RZ, RZ, -R41 ;  /* 0x000000ffff29e224 */ /* 0x000fd400078e0a29 */
[----:B------:R-:W-:-:S04]  /*ab20*/  @!P3 IMAD.IADD R42, R42, 0x1, -R0 ;  /* 0x000000012a2ab824 */ /* 0x000fc800078e0a00 */
[----:B------:R-:W-:Y:S01]  /*ab30*/  @!P0 IMAD.MOV R42, RZ, RZ, -R42 ;  /* 0x000000ffff2a8224 */ /* 0x000fe200078e0a2a */
[----:B---3--:R-:W-:Y:S02]  /*ab40*/  IABS R43, R48 ;  /* 0x00000030002b7213 */ /* 0x008fe40000000000 */
[----:B------:R-:W-:Y:S02]  /*ab50*/  ISETP.GE.AND P5, PT, R48, RZ, PT ;  /* 0x000000ff3000720c */ /* 0x000fe40003fa6270 */
[----:B------:R-:W3:Y:S04]  /*ab60*/  LDL.LU R48, [R1+0x1a8] ;  /* 0x0001a80001307983 */ /* 0x000ee80000300800 */
[----:B------:R-:W-:Y:S04]  /*ab70*/  STL [R1+0x5a38], R39 ;  /* 0x005a382701007387 */ /* 0x000fe80000100800 */
[----:B------:R-:W5:Y:S04]  /*ab80*/  LDL.LU R52, [R1+0x1ac] ;  /* 0x0001ac0001347983 */ /* 0x000f680000300800 */
[----:B------:R-:W5:Y:S01]  /*ab90*/  LDL.LU R49, [R1+0x1b0] ;  /* 0x0001b00001317983 */ /* 0x000f620000300800 */
[----:B------:R-:W-:-:S03]  /*aba0*/  IMAD.HI.U32 R3, R2, R43, RZ ;  /* 0x0000002b02037227 */ /* 0x000fc600078e00ff */
[----:B------:R-:W-:Y:S04]  /*abb0*/  STL [R1+0x5a3c], R40 ;  /* 0x005a3c2801007387 */ /* 0x000fe80000100800 */
[----:B------:R-:W-:Y:S01]  /*abc0*/  STL [R1+0x5a40], R41 ;  /* 0x005a402901007387 */ /* 0x000fe20000100800 */
[----:B------:R-:W-:-:S04]  /*abd0*/  IMAD.MOV R3, RZ, RZ, -R3 ;  /* 0x000000ffff037224 */ /* 0x000fc800078e0a03 */
[----:B------:R-:W-:-:S05]  /*abe0*/  IMAD R43, R0, R3, R43 ;  /* 0x00000003002b7224 */ /* 0x000fca00078e022b */
[----:B------:R-:W-:-:S13]  /*abf0*/  ISETP.GT.U32.AND P4, PT, R0, R43, PT ;  /* 0x0000002b0000720c */ /* 0x000fda0003f84070 */
[----:B------:R-:W-:-:S05]  /*ac00*/  @!P4 IMAD.IADD R43, R43, 0x1, -R0 ;  /* 0x000000012b2bc824 */ /* 0x000fca00078e0a00 */
[----:B------:R-:W-:Y:S02]  /*ac10*/  ISETP.GT.U32.AND P4, PT, R0, R43, PT ;  /* 0x0000002b0000720c */ /* 0x000fe40003f84070 */
[----:B--2---:R-:W-:Y:S02]  /*ac20*/  IABS R44, R50 ;  /* 0x00000032002c7213 */ /* 0x004fe40000000000 */
[----:B------:R-:W-:Y:S02]  /*ac30*/  ISETP.GE.AND P1, PT, R50, RZ, PT ;  /* 0x000000ff3200720c */ /* 0x000fe40003f26270 */
[----:B------:R-:W2:Y:S01]  /*ac40*/  LDL.LU R50, [R1+0x1b4] ;  /* 0x0001b40001327983 */ /* 0x000ea20000300800 */
[----:B------:R-:W-:Y:S01]  /*ac50*/  IMAD.HI.U32 R3, R2, R44, RZ ;  /* 0x0000002c02037227 */ /* 0x000fe200078e00ff */
[----:B----4-:R-:W-:Y:S02]  /*ac60*/  IABS R45, R51 ;  /* 0x00000033002d7213 */ /* 0x010fe40000000000 */
[----:B------:R-:W-:-:S02]  /*ac70*/  ISETP.GE.AND P2, PT, R51, RZ, PT ;  /* 0x000000ff3300720c */ /* 0x000fc40003f46270 */
[----:B------:R-:W4:Y:S01]  /*ac80*/  LDL.LU R51, [R1+0x1b8] ;  /* 0x0001b80001337983 */ /* 0x000f220000300800 */
[----:B------:R-:W-:-:S03]  /*ac90*/  IMAD.MOV R3, RZ, RZ, -R3 ;  /* 0x000000ffff037224 */ /* 0x000fc600078e0a03 */
[----:B------:R-:W-:Y:S04]  /*aca0*/  STL [R1+0x5a44], R42 ;  /* 0x005a442a01007387 */ /* 0x000fe80000100800 */
[----:B------:R-:W4:Y:S04]  /*acb0*/  LDL.LU R54, [R1+0x1bc] ;  /* 0x0001bc0001367983 */ /* 0x000f280000300800 */
[----:B------:R-:W4:Y:S01]  /*acc0*/  LDL.LU R9, [R1+0x1c0] ;  /* 0x0001c00001097983 */ /* 0x000f220000300800 */
[----:B------:R-:W-:-:S05]  /*acd0*/  IMAD R44, R0, R3, R44 ;  /* 0x00000003002c7224 */ /* 0x000fca00078e022c */
[----:B------:R-:W-:-:S13]  /*ace0*/  ISETP.GT.U32.AND P3, PT, R0, R44, PT ;  /* 0x0000002c0000720c */ /* 0x000fda0003f64070 */
[----:B------:R-:W-:-:S05]  /*acf0*/  @!P3 IMAD.IADD R44, R44, 0x1, -R0 ;  /* 0x000000012c2cb824 */ /* 0x000fca00078e0a00 */
[----:B------:R-:W-:Y:S01]  /*ad00*/  ISETP.GT.U32.AND P3, PT, R0, R44, PT ;  /* 0x0000002c0000720c */ /* 0x000fe20003f64070 */
[----:B------:R-:W-:-:S04]  /*ad10*/  @!P4 IMAD.IADD R43, R43, 0x1, -R0 ;  /* 0x000000012b2bc824 */ /* 0x000fc800078e0a00 */
[----:B------:R-:W-:-:S08]  /*ad20*/  @!P5 IMAD.MOV R43, RZ, RZ, -R43 ;  /* 0x000000ffff2bd224 */ /* 0x000fd000078e0a2b */
[----:B------:R-:W-:-:S04]  /*ad30*/  @!P3 IMAD.IADD R44, R44, 0x1, -R0 ;  /* 0x000000012c2cb824 */ /* 0x000fc800078e0a00 */
[----:B------:R-:W-:Y:S01]  /*ad40*/  @!P1 IMAD.MOV R44, RZ, RZ, -R44 ;  /* 0x000000ffff2c9224 */ /* 0x000fe200078e0a2c */
[----:B------:R0:W-:Y:S04]  /*ad50*/  STL [R1+0x5a48], R43 ;  /* 0x005a482b01007387 */ /* 0x0001e80000100800 */
[----:B------:R1:W-:Y:S04]  /*ad60*/  STL [R1+0x5a4c], R44 ;  /* 0x005a4c2c01007387 */ /* 0x0003e80000100800 */
[----:B------:R-:W4:Y:S01]  /*ad70*/  LDL.LU R58, [R1+0x1c8] ;  /* 0x0001c800013a7983 */ /* 0x000f220000300800 */
[----:B------:R-:W-:-:S03]  /*ad80*/  IMAD.HI.U32 R3, R2, R45, RZ ;  /* 0x0000002d02037227 */ /* 0x000fc600078e00ff */
[----:B------:R-:W4:Y:S01]  /*ad90*/  LDL.LU R57, [R1+0x1cc] ;  /* 0x0001cc0001397983 */ /* 0x000f220000300800 */
[----:B------:R-:W-:-:S03]  /*ada0*/  IMAD.MOV R3, RZ, RZ, -R3 ;  /* 0x000000ffff037224 */ /* 0x000fc600078e0a03 */
[----:B------:R-:W4:Y:S01]  /*adb0*/  LDL.LU R10, [R1+0x1d0] ;  /* 0x0001d000010a7983 */ /* 0x000f220000300800 */
[----:B------:R-:W-:-:S03]  /*adc0*/  IMAD R45, R0, R3, R45 ;  /* 0x00000003002d7224 */ /* 0x000fc600078e022d */
[----:B------:R-:W4:Y:S02]  /*add0*/  LDL.LU R60, [R1+0x1d4] ;  /* 0x0001d400013c7983 */ /* 0x000f240000300800 */
[----:B------:R-:W-:-:S13]  /*ade0*/  ISETP.GT.U32.AND P0, PT, R0, R45, PT ;  /* 0x0000002d0000720c */ /* 0x000fda0003f04070 */
[----:B------:R-:W-:-:S05]  /*adf0*/  @!P0 IMAD.IADD R45, R45, 0x1, -R0 ;  /* 0x000000012d2d8824 */ /* 0x000fca00078e0a00 */
[----:B------:R-:W-:-:S13]  /*ae00*/  ISETP.GT.U32.AND P0, PT, R0, R45, PT ;  /* 0x0000002d0000720c */ /* 0x000fda0003f04070 */
[----:B------:R-:W-:-:S04]  /*ae10*/  @!P0 IMAD.IADD R45, R45, 0x1, -R0 ;  /* 0x000000012d2d8824 */ /* 0x000fc800078e0a00 */
[----:B------:R-:W-:Y:S01]  /*ae20*/  @!P2 IMAD.MOV R45, RZ, RZ, -R45 ;  /* 0x000000ffff2da224 */ /* 0x000fe200078e0a2d */
[----:B---3--:R-:W-:Y:S02]  /*ae30*/  IABS R46, R48 ;  /* 0x00000030002e7213 */ /* 0x008fe40000000000 */
[----:B-----5:R-:W-:-:S05]  /*ae40*/  IABS R47, R52 ;  /* 0x00000034002f7213 */ /* 0x020fca0000000000 */
[----:B------:R-:W-:-:S04]  /*ae50*/  IMAD.HI.U32 R4, R2, R47, RZ ;  /* 0x0000002f02047227 */ /* 0x000fc800078e00ff */
[----:B------:R-:W-:Y:S02]  /*ae60*/  IMAD.MOV R4, RZ, RZ, -R4 ;  /* 0x000000ffff047224 */ /* 0x000fe400078e0a04 */
[----:B------:R-:W-:-:S04]  /*ae70*/  IMAD.HI.U32 R3, R2, R46, RZ ;  /* 0x0000002e02037227 */ /* 0x000fc800078e00ff */
[----:B------:R-:W-:Y:S02]  /*ae80*/  IMAD R47, R0, R4, R47 ;  /* 0x00000004002f7224 */ /* 0x000fe400078e022f */
[----:B------:R-:W-:-:S03]  /*ae90*/  IMAD.MOV R3, RZ, RZ, -R3 ;  /* 0x000000ffff037224 */ /* 0x000fc600078e0a03 */
[C---:B------:R-:W-:Y:S01]  /*aea0*/  ISETP.GT.U32.AND P2, PT, R0.reuse, R47, PT ;  /* 0x0000002f0000720c */ /* 0x040fe20003f44070 */
[----:B------:R-:W-:-:S05]  /*aeb0*/  IMAD R46, R0, R3, R46 ;  /* 0x00000003002e7224 */ /* 0x000fca00078e022e */
[----:B------:R-:W-:Y:S02]  /*aec0*/  ISETP.GT.U32.AND P3, PT, R0, R46, PT ;  /* 0x0000002e0000720c */ /* 0x000fe40003f64070 */
[----:B------:R-:W-:Y:S02]  /*aed0*/  ISETP.GE.AND P6, PT, R48, RZ, PT ;  /* 0x000000ff3000720c */ /* 0x000fe40003fc6270 */
[----:B------:R-:W-:Y:S02]  /*aee0*/  IABS R48, R49 ;  /* 0x0000003100307213 */ /* 0x000fe40000000000 */
[----:B------:R-:W-:Y:S01]  /*aef0*/  ISETP.GE.AND P5, PT, R49, RZ, PT ;  /* 0x000000ff3100720c */ /* 0x000fe20003fa6270 */
[----:B------:R-:W-:-:S05]  /*af00*/  @!P2 IMAD.IADD R47, R47, 0x1, -R0 ;  /* 0x000000012f2fa824 */ /* 0x000fca00078e0a00 */
[----:B------:R-:W-:Y:S01]  /*af10*/  ISETP.GT.U32.AND P2, PT, R0, R47, PT ;  /* 0x0000002f0000720c */ /* 0x000fe20003f44070 */
[----:B------:R-:W-:Y:S02]  /*af20*/  @!P3 IMAD.IADD R46, R46, 0x1, -R0 ;  /* 0x000000012e2eb824 */ /* 0x000fe400078e0a00 */
[----:B------:R-:W-:-:S03]  /*af30*/  IMAD.HI.U32 R3, R2, R48, RZ ;  /* 0x0000003002037227 */ /* 0x000fc600078e00ff */
[----:B------:R-:W-:Y:S01]  /*af40*/  ISETP.GT.U32.AND P3, PT, R0, R46, PT ;  /* 0x0000002e0000720c */ /* 0x000fe20003f64070 */
[----:B------:R-:W-:Y:S01]  /*af50*/  IMAD.MOV R3, RZ, RZ, -R3 ;  /* 0x000000ffff037224 */ /* 0x000fe200078e0a03 */
[----:B------:R-:W-:-:S03]  /*af60*/  ISETP.GE.AND P4, PT, R52, RZ, PT ;  /* 0x000000ff3400720c */ /* 0x000fc60003f86270 */
[----:B------:R-:W-:Y:S02]  /*af70*/  IMAD R48, R0, R3, R48 ;  /* 0x0000000300307224 */ /* 0x000fe400078e0230 */
[----:B------:R-:W-:-:S06]  /*af80*/  @!P2 IMAD.IADD R47, R47, 0x1, -R0 ;  /* 0x000000012f2fa824 */ /* 0x000fcc00078e0a00 */
[----:B------:R-:W-:Y:S01]  /*af90*/  @!P3 IMAD.IADD R46, R46, 0x1, -R0 ;  /* 0x000000012e2eb824 */ /* 0x000fe200078e0a00 */
[----:B------:R-:W-:-:S03]  /*afa0*/  ISETP.GT.U32.AND P3, PT, R0, R48, PT ;  /* 0x000000300000720c */ /* 0x000fc60003f64070 */
[----:B------:R-:W-:Y:S02]  /*afb0*/  @!P6 IMAD.MOV R46, RZ, RZ, -R46 ;  /* 0x000000ffff2ee224 */ /* 0x000fe400078e0a2e */
[----:B------:R-:W-:Y:S01]  /*afc0*/  @!P4 IMAD.MOV R47, RZ, RZ, -R47 ;  /* 0x000000ffff2fc224 */ /* 0x000fe200078e0a2f */
[----:B--2---:R-:W-:-:S05]  /*afd0*/  IABS R49, R50 ;  /* 0x0000003200317213 */ /* 0x004fca0000000000 */
[----:B------:R-:W-:-:S04]  /*afe0*/  IMAD.HI.U32 R7, R2, R49, RZ ;  /* 0x0000003102077227 */ /* 0x000fc800078e00ff */
[----:B------:R-:W-:Y:S01]  /*aff0*/  IMAD.MOV R7, RZ, RZ, -R7 ;  /* 0x000000ffff077224 */ /* 0x000fe200078e0a07 */
[----:B------:R-:W-:-:S03]  /*b000*/  ISETP.GE.AND P1, PT, R50, RZ, PT ;  /* 0x000000ff3200720c */ /* 0x000fc60003f26270 */
[C---:B------:R-:W-:Y:S01]  /*b010*/  IMAD R49, R0.reuse, R7, R49 ;  /* 0x0000000700317224 */ /* 0x040fe200078e0231 */
[----:B----4-:R-:W-:Y:S02]  /*b020*/  IABS R50, R51 ;  /* 0x0000003300327213 */ /* 0x010fe40000000000 */
[----:B------:R-:W-:Y:S02]  /*b030*/  ISETP.GE.AND P0, PT, R51, RZ, PT ;  /* 0x000000ff3300720c */ /* 0x000fe40003f06270 */
[----:B------:R-:W-:Y:S02]  /*b040*/  IABS R52, R9 ;  /* 0x0000000900347213 */ /* 0x000fe40000000000 */
[----:B------:R-:W-:Y:S01]  /*b050*/  ISETP.GT.U32.AND P2, PT, R0, R49, PT ;  /* 0x000000310000720c */ /* 0x000fe20003f44070 */
[----:B------:R-:W-:Y:S01]  /*b060*/  IMAD.HI.U32 R6, R2, R50, RZ ;  /* 0x0000003202067227 */ /* 0x000fe200078e00ff */
[----:B------:R-:W-:-:S03]  /*b070*/  IABS R51, R54 ;  /* 0x0000003600337213 */ /* 0x000fc60000000000 */
[----:B------:R-:W-:-:S04]  /*b080*/  IMAD.HI.U32 R3, R2, R52, RZ ;  /* 0x0000003402037227 */ /* 0x000fc800078e00ff */
[----:B------:R-:W-:Y:S02]  /*b090*/  IMAD.MOV R3, RZ, RZ, -R3 ;  /* 0x000000ffff037224 */ /* 0x000fe400078e0a03 */
[----:B------:R-:W-:-:S04]  /*b0a0*/  IMAD.HI.U32 R4, R2, R51, RZ ;  /* 0x0000003302047227 */ /* 0x000fc800078e00ff */
[----:B------:R-:W-:Y:S02]  /*b0b0*/  IMAD.MOV R6, RZ, RZ, -R6 ;  /* 0x000000ffff067224 */ /* 0x000fe400078e0a06 */
[C---:B------:R-:W-:Y:S02]  /*b0c0*/  IMAD R52, R0.reuse, R3, R52 ;  /* 0x0000000300347224 */ /* 0x040fe400078e0234 */
[----:B------:R-:W-:Y:S02]  /*b0d0*/  IMAD.MOV R4, RZ, RZ, -R4 ;  /* 0x000000ffff047224 */ /* 0x000fe400078e0a04 */
[C---:B------:R-:W-:Y:S02]  /*b0e0*/  IMAD R50, R0.reuse, R6, R50 ;  /* 0x0000000600327224 */ /* 0x040fe400078e0232 */
[--C-:B------:R-:W-:Y:S01]  /*b0f0*/  @!P2 IMAD.IADD R49, R49, 0x1, -R0.reuse ;  /* 0x000000013131a824 */ /* 0x100fe200078e0a00 */
[C---:B------:R-:W-:Y:S01]  /*b100*/  ISETP.GT.U32.AND P2, PT, R0.reuse, R52, PT ;  /* 0x000000340000720c */ /* 0x040fe20003f44070 */
[C---:B------:R-:W-:Y:S01]  /*b110*/  IMAD R51, R0.reuse, R4, R51 ;  /* 0x0000000400337224 */ /* 0x040fe200078e0233 */
[----:B------:R-:W-:Y:S01]  /*b120*/  ISETP.GT.U32.AND P6, PT, R0, R50, PT ;  /* 0x000000320000720c */ /* 0x000fe20003fc4070 */
[----:B------:R-:W-:-:S03]  /*b130*/  @!P3 IMAD.IADD R48, R48, 0x1, -R0 ;  /* 0x000000013030b824 */ /* 0x000fc600078e0a00 */
[C---:B------:R-:W-:Y:S02]  /*b140*/  ISETP.GT.U32.AND P4, PT, R0.reuse, R51, PT ;  /* 0x000000330000720c */ /* 0x040fe40003f84070 */
[----:B------:R-:W-:-:S05]  /*b150*/  ISETP.GT.U32.AND P3, PT, R0, R48, PT ;  /* 0x000000300000720c */ /* 0x000fca0003f64070 */
[--C-:B------:R-:W-:Y:S02]  /*b160*/  @!P2 IMAD.IADD R52, R52, 0x1, -R0.reuse ;  /* 0x000000013434a824 */ /* 0x100fe400078e0a00 */
[----:B------:R-:W-:-:S03]  /*b170*/  @!P6 IMAD.IADD R50, R50, 0x1, -R0 ;  /* 0x000000013232e824 */ /* 0x000fc600078e0a00 */
[C---:B------:R-:W-:Y:S01]  /*b180*/  ISETP.GT.U32.AND P2, PT, R0.reuse, R52, PT ;  /* 0x000000340000720c */ /* 0x040fe20003f44070 */
[--C-:B------:R-:W-:Y:S01]  /*b190*/  @!P4 IMAD.IADD R51, R51, 0x1, -R0.reuse ;  /* 0x000000013333c824 */ /* 0x100fe200078e0a00 */
[----:B------:R-:W-:Y:S01]  /*b1a0*/  ISETP.GT.U32.AND P4, PT, R0, R50, PT ;  /* 0x000000320000720c */ /* 0x000fe20003f84070 */
[----:B------:R-:W-:Y:S01]  /*b1b0*/  @!P3 IMAD.IADD R48, R48, 0x1, -R0 ;  /* 0x000000013030b824 */ /* 0x000fe200078e0a00 */
[----:B------:R2:W-:Y:S03]  /*b1c0*/  STL [R1+0x5a50], R45 ;  /* 0x005a502d01007387 */ /* 0x0005e60000100800 */
[----:B------:R-:W-:Y:S01]  /*b1d0*/  @!P5 IMAD.MOV R48, RZ, RZ, -R48 ;  /* 0x000000ffff30d224 */ /* 0x000fe200078e0a30 */
[----:B------:R3:W-:Y:S01]  /*b1e0*/  STL [R1+0x5a54], R46 ;  /* 0x005a542e01007387 */ /* 0x0007e20000100800 */
[----:B------:R-:W-:-:S03]  /*b1f0*/  IABS R53, R58 ;  /* 0x0000003a00357213 */ /* 0x000fc60000000000 */
[----:B------:R4:W-:Y:S01]  /*b200*/  STL [R1+0x5a58], R47 ;  /* 0x005a582f01007387 */ /* 0x0009e20000100800 */
[--C-:B------:R-:W-:Y:S01]  /*b210*/  @!P2 IMAD.IADD R52, R52, 0x1, -R0.reuse ;  /* 0x000000013434a824 */ /* 0x100fe200078e0a00 */
[----:B------:R-:W-:Y:S01]  /*b220*/  ISETP.GE.AND P2, PT, R58, RZ, PT ;  /* 0x000000ff3a00720c */ /* 0x000fe20003f46270 */
[----:B------:R-:W-:Y:S01]  /*b230*/  @!P4 IMAD.IADD R50, R50, 0x1, -R0 ;  /* 0x000000013232c824 */ /* 0x000fe200078e0a00 */
[----:B------:R-:W5:Y:S01]  /*b240*/  LDL.LU R59, [R1+0x1d8] ;  /* 0x0001d800013b7983 */ /* 0x000f620000300800 */
[----:B------:R-:W-:-:S03]  /*b250*/  ISETP.GE.AND P4, PT, R9, RZ, PT ;  /* 0x000000ff0900720c */ /* 0x000fc60003f86270 */
[----:B------:R-:W-:Y:S04]  /*b260*/  STL [R1+0x5a5c], R48 ;  /* 0x005a5c3001007387 */ /* 0x000fe80000100800 */
[----:B------:R-:W2:Y:S04]  /*b270*/  LDL.LU R58, [R1+0x1dc] ;  /* 0x0001dc00013a7983 */ /* 0x000ea80000300800 */
[----:B------:R-:W2:Y:S01]  /*b280*/  LDL.LU R9, [R1+0x1e0] ;  /* 0x0001e00001097983 */ /* 0x000ea20000300800 */
[----:B------:R-:W-:Y:S01]  /*b290*/  IMAD.HI.U32 R3, R2, R53, RZ ;  /* 0x0000003502037227 */ /* 0x000fe200078e00ff */
[----:B------:R-:W-:-:S02]  /*b2a0*/  ISETP.GE.AND P3, PT, R54, RZ, PT ;  /* 0x000000ff3600720c */ /* 0x000fc40003f66270 */
[----:B------:R-:W-:Y:S01]  /*b2b0*/  IABS R54, R57 ;  /* 0x0000003900367213 */ /* 0x000fe20000000000 */
[----:B------:R-:W-:Y:S01]  /*b2c0*/  IMAD.MOV R3, RZ, RZ, -R3 ;  /* 0x000000ffff037224 */ /* 0x000fe200078e0a03 */
[C---:B------:R-:W-:Y:S02]  /*b2d0*/  ISETP.GT.U32.AND P6, PT, R0.reuse, R49, PT ;  /* 0x000000310000720c */ /* 0x040fe40003fc4070 */
[C---:B------:R-:W-:Y:S01]  /*b2e0*/  ISETP.GT.U32.AND P5, PT, R0.reuse, R51, PT ;  /* 0x000000330000720c */ /* 0x040fe20003fa4070 */
[----:B------:R-:W-:Y:S01]  /*b2f0*/  IMAD R53, R0, R3, R53 ;  /* 0x0000000300357224 */ /* 0x000fe200078e0235 */
[----:B------:R-:W-:Y:S01]  /*b300*/  IABS R55, R10 ;  /* 0x0000000a00377213 */ /* 0x000fe20000000000 */
[----:B------:R-:W-:Y:S01]  /*b310*/  IMAD.HI.U32 R3, R2, R54, RZ ;  /* 0x0000003602037227 */ /* 0x000fe200078e00ff */
[----:B------:R-:W-:Y:S01]  /*b320*/  IABS R56, R60 ;  /* 0x0000003c00387213 */ /* 0x000fe20000000000 */
[----:B------:R-:W3:Y:S02]  /*b330*/  LDL.LU R8, [R1+0x1e4] ;  /* 0x0001e40001087983 */ /* 0x000ee40000300800 */
[----:B------:R-:W-:-:S02]  /*b340*/  IMAD.MOV R3, RZ, RZ, -R3 ;  /* 0x000000ffff037224 */ /* 0x000fc400078e0a03 */
[----:B------:R-:W-:-:S04]  /*b350*/  IMAD.HI.U32 R4, R2, R55, RZ ;  /* 0x0000003702047227 */ /* 0x000fc800078e00ff */
[----:B------:R-:W-:Y:S01]  /*b360*/  @!P6 IMAD.IADD R49, R49, 0x1, -R0 ;  /* 0x000000013131e824 */ /* 0x000fe200078e0a00 */
[C---:B------:R-:W-:Y:S01]  /*b370*/  ISETP.GT.U32.AND P6, PT, R0.reuse, R53, PT ;  /* 0x000000350000720c */ /* 0x040fe20003fc4070 */
[C---:B------:R-:W-:Y:S02]  /*b380*/  IMAD R54, R0.reuse, R3, R54 ;  /* 0x0000000300367224 */ /* 0x040fe400078e0236 */
[----:B------:R-:W-:Y:S02]  /*b390*/  @!P5 IMAD.IADD R51, R51, 0x1, -R0 ;  /* 0x000000013333d824 */ /* 0x000fe400078e0a00 */
[----:B------:R-:W-:Y:S01]  /*b3a0*/  IMAD.MOV R4, RZ, RZ, -R4 ;  /* 0x000000ffff047224 */ /* 0x000fe200078e0a04 */
[----:B------:R-:W-:-:S03]  /*b3b0*/  ISETP.GT.U32.AND P5, PT, R0, R54, PT ;  /* 0x000000360000720c */ /* 0x000fc60003fa4070 */
[----:B------:R-:W-:Y:S02]  /*b3c0*/  IMAD R55, R0, R4, R55 ;  /* 0x0000000400377224 */ /* 0x000fe400078e0237 */
[----:B------:R-:W-:Y:S02]  /*b3d0*/  @!P0 IMAD.MOV R50, RZ, RZ, -R50 ;  /* 0x000000ffff328224 */ /* 0x000fe400078e0a32 */
[----:B------:R-:W-:Y:S01]  /*b3e0*/  IMAD.HI.U32 R3, R2, R56, RZ ;  /* 0x0000003802037227 */ /* 0x000fe200078e00ff */
[----:B------:R-:W-:-:S03]  /*b3f0*/  ISETP.GT.U32.AND P0, PT, R0, R55, PT ;  /* 0x000000370000720c */ /* 0x000fc60003f04070 */
[--C-:B------:R-:W-:Y:S02]  /*b400*/  @!P6 IMAD.IADD R53, R53, 0x1, -R0.reuse ;  /* 0x000000013535e824 */ /* 0x100fe400078e0a00 */
[----:B------:R-:W-:Y:S02]  /*b410*/  IMAD.MOV R3, RZ, RZ, -R3 ;  /* 0x000000ffff037224 */ /* 0x000fe400078e0a03 */
[----:B------:R-:W-:Y:S02]  /*b420*/  @!P5 IMAD.IADD R54, R54, 0x1, -R0 ;  /* 0x000000013636d824 */ /* 0x000fe400078e0a00 */
[----:B------:R-:W-:Y:S01]  /*b430*/  @!P1 IMAD.MOV R49, RZ, RZ, -R49 ;  /* 0x000000ffff319224 */ /* 0x000fe200078e0a31 */
[C---:B------:R-:W-:Y:S01]  /*b440*/  ISETP.GT.U32.AND P1, PT, R0.reuse, R53, PT ;  /* 0x000000350000720c */ /* 0x040fe20003f24070 */
[C---:B------:R-:W-:Y:S01]  /*b450*/  IMAD R56, R0.reuse, R3, R56 ;  /* 0x0000000300387224 */ /* 0x040fe200078e0238 */
[C---:B------:R-:W-:Y:S01]  /*b460*/  ISETP.GT.U32.AND P5, PT, R0.reuse, R54, PT ;  /* 0x000000360000720c */ /* 0x040fe20003fa4070 */
[----:B------:R-:W-:Y:S01]  /*b470*/  @!P4 IMAD.MOV R52, RZ, RZ, -R52 ;  /* 0x000000ffff34c224 */ /* 0x000fe200078e0a34 */
[----:B------:R-:W-:Y:S01]  /*b480*/  ISETP.GE.AND P6, PT, R57, RZ, PT ;  /* 0x000000ff3900720c */ /* 0x000fe20003fc6270 */
[----:B------:R-:W-:Y:S01]  /*b490*/  @!P0 IMAD.IADD R55, R55, 0x1, -R0 ;  /* 0x0000000137378824 */ /* 0x000fe200078e0a00 */
[----:B------:R-:W-:Y:S01]  /*b4a0*/  ISETP.GT.U32.AND P4, PT, R0, R56, PT ;  /* 0x000000380000720c */ /* 0x000fe20003f84070 */
[----:B------:R-:W-:-:S03]  /*b4b0*/  @!P3 IMAD.MOV R51, RZ, RZ, -R51 ;  /* 0x000000ffff33b224 */ /* 0x000fc600078e0a33 */
[----:B------:R-:W-:-:S03]  /*b4c0*/  ISETP.GT.U32.AND P0, PT, R0, R55, PT ;  /* 0x000000370000720c */ /* 0x000fc60003f04070 */
[--C-:B------:R-:W-:Y:S01]  /*b4d0*/  @!P1 IMAD.IADD R53, R53, 0x1, -R0.reuse ;  /* 0x0000000135359824 */ /* 0x100fe200078e0a00 */
[----:B------:R-:W-:Y:S01]  /*b4e0*/  STL [R1+0x5a60], R49 ;  /* 0x005a603101007387 */ /* 0x000fe20000100800 */
[--C-:B------:R-:W-:Y:S02]  /*b4f0*/  @!P5 IMAD.IADD R54, R54, 0x1, -R0.reuse ;  /* 0x000000013636d824 */ /* 0x100fe400078e0a00 */
[----:B------:R-:W-:Y:S01]  /*b500*/  @!P2 IMAD.MOV R53, RZ, RZ, -R53 ;  /* 0x000000ffff35a224 */ /* 0x000fe200078e0a35 */
[----:B------:R-:W-:Y:S01]  /*b510*/  STL [R1+0x5a64], R50 ;  /* 0x005a643201007387 */ /* 0x000fe20000100800 */
[----:B------:R-:W-:Y:S01]  /*b520*/  @!P4 IMAD.IADD R56, R56, 0x1, -R0 ;  /* 0x000000013838c824 */ /* 0x000fe200078e0a00 */
[----:B------:R-:W-:Y:S01]  /*b530*/  ISETP.GE.AND P3, PT, R10, RZ, PT ;  /* 0x000000ff0a00720c */ /* 0x000fe20003f66270 */
[----:B------:R-:W-:Y:S01]  /*b540*/  @!P6 IMAD.MOV R54, RZ, RZ, -R54 ;  /* 0x000000ffff36e224 */ /* 0x000fe200078e0a36 */
[----:B------:R-:W-:Y:S04]  /*b550*/  STL [R1+0x5a68], R51 ;  /* 0x005a683301007387 */ /* 0x000fe80000100800 */
[----:B------:R-:W-:Y:S01]  /*b560*/  STL [R1+0x5a6c], R52 ;  /* 0x005a6c3401007387 */ /* 0x000fe20000100800 */
[----:B------:R-:W-:-:S03]  /*b570*/  ISETP.GE.AND P1, PT, R60, RZ, PT ;  /* 0x000000ff3c00720c */ /* 0x000fc60003f26270 */
[----:B------:R-:W-:Y:S01]  /*b580*/  STL [R1+0x5a70], R53 ;  /* 0x005a703501007387 */ /* 0x000fe20000100800 */
[----:B------:R-:W-:Y:S01]  /*b590*/  ISETP.GT.U32.AND P2, PT, R0, R56, PT ;  /* 0x000000380000720c */ /* 0x000fe20003f44070 */
[----:B------:R-:W-:Y:S02]  /*b5a0*/  @!P0 IMAD.IADD R55, R55, 0x1, -R0 ;  /* 0x0000000137378824 */ /* 0x000fe400078e0a00 */
[----:B------:R-:W3:Y:S04]  /*b5b0*/  LDL.LU R10, [R1+0x1e8] ;  /* 0x0001e800010a7983 */ /* 0x000ee80000300800 */
[----:B------:R-:W-:Y:S01]  /*b5c0*/  STL [R1+0x5a74], R54 ;  /* 0x005a743601007387 */ /* 0x000fe20000100800 */
[----:B------:R-:W-:-:S05]  /*b5d0*/  @!P3 IMAD.MOV R55, RZ, RZ, -R55 ;  /* 0x000000ffff37b224 */ /* 0x000fca00078e0a37 */
[----:B------:R-:W-:-:S04]  /*b5e0*/  @!P2 IMAD.IADD R56, R56, 0x1, -R0 ;  /* 0x000000013838a824 */ /* 0x000fc800078e0a00 */
[----:B------:R-:W-:Y:S01]  /*b5f0*/  @!P1 IMAD.MOV R56, RZ, RZ, -R56 ;  /* 0x000000ffff389224 */ /* 0x000fe200078e0a38 */
[----:B--2---:R-:W-:Y:S02]  /*b600*/  IABS R60, R9 ;  /* 0x00000009003c7213 */ /* 0x004fe40000000000 */
[----:B------:R-:W-:Y:S02]  /*b610*/  ISETP.GE.AND P0, PT, R9, RZ, PT ;  /* 0x000000ff0900720c */ /* 0x000fe40003f06270 */
[----:B------:R-:W2:Y:S04]  /*b620*/  LDL.LU R9, [R1+0x1ec] ;  /* 0x0001ec0001097983 */ /* 0x000ea80000300800 */
[----:B0-----:R-:W4:Y:S04]  /*b630*/  LDL.LU R43, [R1+0x1f4] ;  /* 0x0001f400012b7983 */ /* 0x001f280000300800 */
[----:B------:R-:W4:Y:S04]  /*b640*/  LDL.LU R42, [R1+0x1f8] ;  /* 0x0001f800012a7983 */ /* 0x000f280000300800 */
[----:B------:R-:W-:Y:S04]  /*b650*/  STL [R1+0x5a78], R55 ;  /* 0x005a783701007387 */ /* 0x000fe80000100800 */
[----:B------:R-:W-:Y:S04]  /*b660*/  STL [R1+0x5a7c], R56 ;  /* 0x005a7c3801007387 */ /* 0x000fe80000100800 */
[----:B------:R-:W4:Y:S04]  /*b670*/  LDL.LU R39, [R1+0x1fc] ;  /* 0x0001fc0001277983 */ /* 0x000f280000300800 */
[----:B------:R-:W4:Y:S04]  /*b680*/  LDL.LU R41, [R1+0x214] ;  /* 0x0002140001297983 */ /* 0x000f280000300800 */
[----:B------:R-:W4:Y:S04]  /*b690*/  LDL.LU R40, [R1+0x218] ;  /* 0x0002180001287983 */ /* 0x000f280000300800 */
[----:B------:R-:W4:Y:S01]  /*b6a0*/  LDL.LU R38, [R1+0x21c] ;  /* 0x00021c0001267983 */ /* 0x000f220000300800 */
[----:B-----5:R-:W-:-:S05]  /*b6b0*/  IABS R57, R59 ;  /* 0x0000003b00397213 */ /* 0x020fca0000000000 */
[----:B------:R-:W-:-:S04]  /*b6c0*/  IMAD.HI.U32 R3, R2, R57, RZ ;  /* 0x0000003902037227 */ /* 0x000fc800078e00ff */
[----:B------:R-:W-:-:S04]  /*b6d0*/  IMAD.MOV R3, RZ, RZ, -R3 ;  /* 0x000000ffff037224 */ /* 0x000fc800078e0a03 */
[----:B------:R-:W-:-:S05]  /*b6e0*/  IMAD R57, R0, R3, R57 ;  /* 0x0000000300397224 */ /* 0x000fca00078e0239 */
[----:B------:R-:W-:Y:S02]  /*b6f0*/  ISETP.GT.U32.AND P6, PT, R0, R57, PT ;  /* 0x000000390000720c */ /* 0x000fe40003fc4070 */
[----:B------:R-:W-:Y:S02]  /*b700*/  ISETP.GE.AND P4, PT, R58, RZ, PT ;  /* 0x000000ff3a00720c */ /* 0x000fe40003f86270 */
[----:B------:R-:W-:-:S09]  /*b710*/  IABS R58, R58 ;  /* 0x0000003a003a7213 */ /* 0x000fd20000000000 */
[----:B------:R-:W-:Y:S02]  /*b720*/  @!P6 IMAD.IADD R57, R57, 0x1, -R0 ;  /* 0x000000013939e824 */ /* 0x000fe400078e0a00 */
[----:B------:R-:W-:-:S03]  /*b730*/  IMAD.HI.U32 R3, R2, R58, RZ ;  /* 0x0000003a02037227 */ /* 0x000fc600078e00ff */
[----:B------:R-:W-:Y:S01]  /*b740*/  ISETP.GT.U32.AND P6, PT, R0, R57, PT ;  /* 0x000000390000720c */ /* 0x000fe20003fc4070 */
[----:B------:R-:W-:Y:S01]  /*b750*/  IMAD.MOV R3, RZ, RZ, -R3 ;  /* 0x000000ffff037224 */ /* 0x000fe200078e0a03 */
[----:B------:R-:W-:Y:S01]  /*b760*/  ISETP.GE.AND P5, PT, R59, RZ, PT ;  /* 0x000000ff3b00720c */ /* 0x000fe20003fa6270 */
[----:B------:R-:W-:-:S04]  /*b770*/  IMAD.HI.U32 R4, R2, R60, RZ ;  /* 0x0000003c02047227 */ /* 0x000fc800078e00ff */
[----:B------:R-:W-:Y:S02]  /*b780*/  IMAD R58, R0, R3, R58 ;  /* 0x00000003003a7224 */ /* 0x000fe400078e023a */
[----:B------:R-:W-:-:S04]  /*b790*/  IMAD.MOV R4, RZ, RZ, -R4 ;  /* 0x000000ffff047224 */ /* 0x000fc800078e0a04 */
[----:B------:R-:W-:Y:S01]  /*b7a0*/  @!P6 IMAD.IADD R57, R57, 0x1, -R0 ;  /* 0x000000013939e824 */ /* 0x000fe200078e0a00 */
[C---:B------:R-:W-:Y:S01]  /*b7b0*/  ISETP.GT.U32.AND P6, PT, R0.reuse, R58, PT ;  /* 0x0000003a0000720c */ /* 0x040fe20003fc4070 */
[----:B------:R-:W-:Y:S02]  /*b7c0*/  IMAD R60, R0, R4, R60 ;  /* 0x00000004003c7224 */ /* 0x000fe400078e023c */
[----:B------:R-:W-:-:S03]  /*b7d0*/  @!P5 IMAD.MOV R57, RZ, RZ, -R57 ;  /* 0x000000ffff39d224 */ /* 0x000fc600078e0a39 */
[----:B------:R-:W-:Y:S02]  /*b7e0*/  ISETP.GT.U32.AND P5, PT, R0, R60, PT ;  /* 0x0000003c0000720c */ /* 0x000fe40003fa4070 */
[----:B---3--:R-:W-:-:S05]  /*b7f0*/  IABS R59, R8 ;  /* 0x00000008003b7213 */ /* 0x008fca0000000000 */
[----:B------:R-:W-:Y:S02]  /*b800*/  @!P6 IMAD.IADD R58, R58, 0x1, -R0 ;  /* 0x000000013a3ae824 */ /* 0x000fe400078e0a00 */
[----:B------:R-:W-:-:S03]  /*b810*/  IMAD.HI.U32 R6, R2, R59, RZ ;  /* 0x0000003b02067227 */ /* 0x000fc600078e00ff */
[----:B------:R-:W-:Y:S01]  /*b820*/  ISETP.GT.U32.AND P6, PT, R0, R58, PT ;  /* 0x0000003a0000720c */ /* 0x000fe20003fc4070 */
[----:B------:R-:W-:Y:S01]  /*b830*/  IMAD.MOV R3, RZ, RZ, -R6 ;  /* 0x000000ffff037224 */ /* 0x000fe200078e0a06 */
[----:B------:R-:W-:Y:S01]  /*b840*/  ISETP.GE.AND P3, PT, R10, RZ, PT ;  /* 0x000000ff0a00720c */ /* 0x000fe20003f66270 */
[----:B------:R-:W-:Y:S01]  /*b850*/  @!P5 IMAD.IADD R60, R60, 0x1, -R0 ;  /* 0x000000013c3cd824 */ /* 0x000fe200078e0a00 */
[----:B------:R-:W-:Y:S01]  /*b860*/  IABS R10, R10 ;  /* 0x0000000a000a7213 */ /* 0x000fe20000000000 */
[----:B------:R-:W-:-:S03]  /*b870*/  IMAD R59, R0, R3, R59 ;  /* 0x00000003003b7224 */ /* 0x000fc600078e023b */
[----:B------:R-:W-:Y:S01]  /*b880*/  ISETP.GT.U32.AND P5, PT, R0, R60, PT ;  /* 0x0000003c0000720c */ /* 0x000fe20003fa4070 */
[----:B------:R-:W-:-:S04]  /*b890*/  IMAD.HI.U32 R3, R2, R10, RZ ;  /* 0x0000000a02037227 */ /* 0x000fc800078e00ff */
[----:B------:R-:W-:Y:S01]  /*b8a0*/  @!P6 IMAD.IADD R58, R58, 0x1, -R0 ;  /* 0x000000013a3ae824 */ /* 0x000fe200078e0a00 */
[----:B------:R-:W-:Y:S01]  /*b8b0*/  ISETP.GT.U32.AND P6, PT, R0, R59, PT ;  /* 0x0000003b0000720c */ /* 0x000fe20003fc4070 */
[----:B------:R-:W-:-:S04]  /*b8c0*/  IMAD.MOV R3, RZ, RZ, -R3 ;  /* 0x000000ffff037224 */ /* 0x000fc800078e0a03 */
[----:B------:R-:W-:Y:S02]  /*b8d0*/  IMAD R10, R0, R3, R10 ;  /* 0x00000003000a7224 */ /* 0x000fe400078e020a */
[----:B------:R-:W-:Y:S01]  /*b8e0*/  @!P5 IMAD.IADD R60, R60, 0x1, -R0 ;  /* 0x000000013c3cd824 */ /* 0x000fe200078e0a00 */
[----:B------:R-:W-:Y:S02]  /*b8f0*/  ISETP.GE.AND P2, PT, R8, RZ, PT ;  /* 0x000000ff0800720c */ /* 0x000fe40003f46270 */
[----:B------:R-:W-:-:S03]  /*b900*/  ISETP.GT.U32.AND P5, PT, R0, R10, PT ;  /* 0x0000000a0000720c */ /* 0x000fc60003fa4070 */
[----:B------:R-:W-:-:S10]  /*b910*/  @!P6 IMAD.IADD R59, R59, 0x1, -R0 ;  /* 0x000000013b3be824 */ /* 0x000fd400078e0a00 */
[----:B------:R-:W-:Y:S01]  /*b920*/  @!P5 IMAD.IADD R10, R10, 0x1, -R0 ;  /* 0x000000010a0ad824 */ /* 0x000fe200078e0a00 */
[----:B------:R-:W-:Y:S01]  /*b930*/  ISETP.GT.U32.AND P5, PT, R0, R59, PT ;  /* 0x0000003b0000720c */ /* 0x000fe20003fa4070 */
[----:B------:R-:W-:-:S12]  /*b940*/  @!P4 IMAD.MOV R58, RZ, RZ, -R58 ;  /* 0x000000ffff3ac224 */ /* 0x000fd800078e0a3a */
[----:B------:R-:W-:Y:S01]  /*b950*/  @!P5 IMAD.IADD R59, R59, 0x1, -R0 ;  /* 0x000000013b3bd824 */ /* 0x000fe200078e0a00 */
[----:B------:R-:W-:Y:S04]  /*b960*/  STL [R1+0x5a80], R57 ;  /* 0x005a803901007387 */ /* 0x000fe80000100800 */
[----:B------:R-:W-:Y:S01]  /*b970*/  STL [R1+0x5a84], R58 ;  /* 0x005a843a01007387 */ /* 0x000fe20000100800 */
[----:B--2---:R-:W-:Y:S02]  /*b980*/  ISETP.GE.AND P1, PT, R9, RZ, PT ;  /* 0x000000ff0900720c */ /* 0x004fe40003f26270 */
[----:B------:R-:W-:-:S05]  /*b990*/  IABS R9, R9 ;  /* 0x0000000900097213 */ /* 0x000fca0000000000 */
[----:B------:R-:W-:-:S04]  /*b9a0*/  IMAD.HI.U32 R4, R2, R9, RZ ;  /* 0x0000000902047227 */ /* 0x000fc800078e00ff */
[----:B------:R-:W-:Y:S01]  /*b9b0*/  IMAD.MOV R4, RZ, RZ, -R4 ;  /* 0x000000ffff047224 */ /* 0x000fe200078e0a04 */
[----:B----4-:R-:W-:-:S03]  /*b9c0*/  IABS R7, R42 ;  /* 0x0000002a00077213 */ /* 0x010fc60000000000 */
[----:B------:R-:W-:Y:S01]  /*b9d0*/  IMAD R9, R0, R4, R9 ;  /* 0x0000000400097224 */ /* 0x000fe200078e0209 */
[----:B------:R-:W-:Y:S01]  /*b9e0*/  IABS R8, R43 ;  /* 0x0000002b00087213 */ /* 0x000fe20000000000 */
[----:B-1----:R-:W-:-:S03]  /*b9f0*/  IMAD.HI.U32 R44, R2, R7, RZ ;  /* 0x00000007022c7227 */ /* 0x002fc600078e00ff */
[----:B------:R-:W-:Y:S01]  /*ba00*/  ISETP.GT.U32.AND P6, PT, R0, R9, PT ;  /* 0x000000090000720c */ /* 0x000fe20003fc4070 */
[----:B------:R-:W-:-:S04]  /*ba10*/  IMAD.HI.U32 R6, R2, R8, RZ ;  /* 0x0000000802067227 */ /* 0x000fc800078e00ff */
[----:B------:R-:W-:Y:S01]  /*ba20*/  IMAD.MOV R44, RZ, RZ, -R44 ;  /* 0x000000ffff2c7224 */ /* 0x000fe200078e0a2c */
[----:B------:R-:W-:Y:S01]  /*ba30*/  IABS R3, R40 ;  /* 0x0000002800037213 */ /* 0x000fe20000000000 */
[----:B------:R-:W-:Y:S02]  /*ba40*/  IMAD.MOV R6, RZ, RZ, -R6 ;  /* 0x000000ffff067224 */ /* 0x000fe400078e0a06 */
[----:B------:R-:W-:Y:S01]  /*ba50*/  IMAD R7, R0, R44, R7 ;  /* 0x0000002c00077224 */ /* 0x000fe200078e0207 */
[----:B------:R-:W-:Y:S01]  /*ba60*/  IABS R4, R41 ;  /* 0x0000002900047213 */ /* 0x000fe20000000000 */
[----:B------:R-:W-:Y:S01]  /*ba70*/  IMAD.HI.U32 R44, R2, R3, RZ ;  /* 0x00000003022c7227 */ /* 0x000fe200078e00ff */
[----:B------:R-:W-:-:S03]  /*ba80*/  IABS R45, R38 ;  /* 0x00000026002d7213 */ /* 0x000fc60000000000 */
[C---:B------:R-:W-:Y:S01]  /*ba90*/  IMAD R8, R0.reuse, R6, R8 ;  /* 0x0000000600087224 */ /* 0x040fe200078e0208 */
[----:B------:R-:W-:Y:S01]  /*baa0*/  IABS R6, R39 ;  /* 0x0000002700067213 */ /* 0x000fe20000000000 */
[----:B------:R-:W-:Y:S02]  /*bab0*/  IMAD.MOV R44, RZ, RZ, -R44 ;  /* 0x000000ffff2c7224 */ /* 0x000fe400078e0a2c */
[----:B------:R-:W-:Y:S01]  /*bac0*/  @!P6 IMAD.IADD R9, R9, 0x1, -R0 ;  /* 0x000000010909e824 */ /* 0x000fe200078e0a00 */
[----:B------:R-:W-:Y:S01]  /*bad0*/  ISETP.GT.U32.AND P6, PT, R0, R10, PT ;  /* 0x0000000a0000720c */ /* 0x000fe20003fc4070 */
[----:B------:R-:W-:-:S04]  /*bae0*/  IMAD.HI.U32 R46, R2, R4, RZ ;  /* 0x00000004022e7227 */ /* 0x000fc800078e00ff */
[----:B------:R-:W-:Y:S02]  /*baf0*/  IMAD R3, R0, R44, R3 ;  /* 0x0000002c00037224 */ /* 0x000fe400078e0203 */
[----:B------:R-:W-:-:S04]  /*bb00*/  IMAD.HI.U32 R47, R2, R6, RZ ;  /* 0x00000006022f7227 */ /* 0x000fc800078e00ff */
[----:B------:R-:W-:-:S04]  /*bb10*/  IMAD.HI.U32 R44, R2, R45, RZ ;  /* 0x0000002d022c7227 */ /* 0x000fc800078e00ff */
[----:B------:R-:W-:Y:S02]  /*bb20*/  IMAD.MOV R46, RZ, RZ, -R46 ;  /* 0x000000ffff2e7224 */ /* 0x000fe400078e0a2e */
[----:B------:R-:W-:Y:S02]  /*bb30*/  IMAD.MOV.U32 R2, RZ, RZ, R60 ;  /* 0x000000ffff027224 */ /* 0x000fe400078e003c */
[C---:B------:R-:W-:Y:S02]  /*bb40*/  IMAD R4, R0.reuse, R46, R4 ;  /* 0x0000002e00047224 */ /* 0x040fe400078e0204 */
[----:B------:R-:W-:Y:S01]  /*bb50*/  @!P0 IMAD.MOV R2, RZ, RZ, -R2 ;  /* 0x000000ffff028224 */ /* 0x000fe200078e0a02 */
[----:B------:R-:W-:Y:S01]  /*bb60*/  ISETP.GT.U32.AND P0, PT, R0, R7, PT ;  /* 0x000000070000720c */ /* 0x000fe20003f04070 */
[----:B------:R-:W-:Y:S01]  /*bb70*/  @!P6 IMAD.IADD R10, R10, 0x1, -R0 ;  /* 0x000000010a0ae824 */ /* 0x000fe200078e0a00 */
[----:B------:R-:W-:-:S11]  /*bb80*/  ISETP.GT.U32.AND P6, PT, R0, R4, PT ;  /* 0x000000040000720c */ /* 0x000fd60003fc4070 */
[--C-:B------:R-:W-:Y:S02]  /*bb90*/  @!P0 IMAD.IADD R7, R7, 0x1, -R0.reuse ;  /* 0x0000000107078824 */ /* 0x100fe400078e0a00 */
[----:B------:R-:W-:-:S03]  /*bba0*/  @!P6 IMAD.IADD R4, R4, 0x1, -R0 ;  /* 0x000000010404e824 */ /* 0x000fc600078e0a00 */
[C---:B------:R-:W-:Y:S01]  /*bbb0*/  ISETP.GT.U32.AND P6, PT, R0.reuse, R7, PT ;  /* 0x000000070000720c */ /* 0x040fe20003fc4070 */
[----:B------:R-:W-:Y:S01]  /*bbc0*/  IMAD.MOV R47, RZ, RZ, -R47 ;  /* 0x000000ffff2f7224 */ /* 0x000fe200078e0a2f */
[C---:B------:R-:W-:Y:S01]  /*bbd0*/  ISETP.GT.U32.AND P4, PT, R0.reuse, R9, PT ;  /* 0x000000090000720c */ /* 0x040fe20003f84070 */
[----:B------:R-:W-:Y:S02]  /*bbe0*/  IMAD.MOV.U32 R60, RZ, RZ, R59 ;  /* 0x000000ffff3c7224 */ /* 0x000fe400078e003b */
[C---:B------:R-:W-:Y:S01]  /*bbf0*/  IMAD R6, R0.reuse, R47, R6 ;  /* 0x0000002f00067224 */ /* 0x040fe200078e0206 */
[----:B------:R-:W-:Y:S01]  /*bc00*/  ISETP.GT.U32.AND P5, PT, R0, R8, PT ;  /* 0x000000080000720c */ /* 0x000fe20003fa4070 */
[----:B------:R-:W-:-:S03]  /*bc10*/  @!P2 IMAD.MOV R60, RZ, RZ, -R60 ;  /* 0x000000ffff3ca224 */ /* 0x000fc600078e0a3c */
[----:B------:R-:W-:-:S03]  /*bc20*/  ISETP.GT.U32.AND P2, PT, R0, R6, PT ;  /* 0x000000060000720c */ /* 0x000fc60003f44070 */
[--C-:B------:R-:W-:Y:S01]  /*bc30*/  @!P6 IMAD.IADD R7, R7, 0x1, -R0.reuse ;  /* 0x000000010707e824 */ /* 0x100fe200078e0a00 */
[----:B------:R-:W-:Y:S02]  /*bc40*/  ISETP.GE.AND P6, PT, R39, RZ, PT ;  /* 0x000000ff2700720c */ /* 0x000fe40003fc6270 */
[----:B------:R-:W0:Y:S01]  /*bc50*/  S2R R39, SR_TID.X ;  /* 0x0000000000277919 */ /* 0x000e220000002100 */
[--C-:B------:R-:W-:Y:S01]  /*bc60*/  @!P4 IMAD.IADD R9, R9, 0x1, -R0.reuse ;  /* 0x000000010909c824 */ /* 0x100fe200078e0a00 */
[----:B------:R-:W-:Y:S01]  /*bc70*/  ISETP.GT.U32.AND P4, PT, R0, R3, PT ;  /* 0x000000030000720c */ /* 0x000fe20003f84070 */
[--C-:B------:R-:W-:Y:S01]  /*bc80*/  @!P5 IMAD.IADD R8, R8, 0x1, -R0.reuse ;  /* 0x000000010808d824 */ /* 0x100fe200078e0a00 */
[----:B------:R1:W-:Y:S03]  /*bc90*/  STL [R1+0x5a88], R2 ;  /* 0x005a880201007387 */ /* 0x0003e60000100800 */
[--C-:B------:R-:W-:Y:S01]  /*bca0*/  @!P2 IMAD.IADD R6, R6, 0x1, -R0.reuse ;  /* 0x000000010606a824 */ /* 0x100fe200078e0a00 */
[C---:B------:R-:W-:Y:S01]  /*bcb0*/  ISETP.GT.U32.AND P2, PT, R0.reuse, R8, PT ;  /* 0x000000080000720c */ /* 0x040fe20003f44070 */
[----:B-1----:R-:W1:Y:S06]  /*bcc0*/  LDC R2, c[0x0][0x3ac] ;  /* 0x0000eb00ff027b82 */ /* 0x002e6c0000000800 */
[----:B------:R-:W-:Y:S01]  /*bcd0*/  @!P4 IMAD.IADD R3, R3, 0x1, -R0 ;  /* 0x000000010303c824 */ /* 0x000fe200078e0a00 */
[C---:B------:R-:W-:Y:S01]  /*bce0*/  ISETP.GT.U32.AND P4, PT, R0.reuse, R6, PT ;  /* 0x000000060000720c */ /* 0x040fe20003f84070 */
[----:B------:R-:W-:Y:S01]  /*bcf0*/  @!P3 IMAD.MOV R10, RZ, RZ, -R10 ;  /* 0x000000ffff0ab224 */ /* 0x000fe200078e0a0a */
[----:B------:R-:W-:Y:S01]  /*bd00*/  ISETP.GT.U32.AND P3, PT, R0, R4, PT ;  /* 0x000000040000720c */ /* 0x000fe20003f64070 */
[----:B------:R-:W-:-:S02]  /*bd10*/  @!P1 IMAD.MOV R9, RZ, RZ, -R9 ;  /* 0x000000ffff099224 */ /* 0x000fc400078e0a09 */
[----:B------:R-:W-:Y:S01]  /*bd20*/  IMAD.MOV R44, RZ, RZ, -R44 ;  /* 0x000000ffff2c7224 */ /* 0x000fe200078e0a2c */
[----:B------:R-:W-:Y:S01]  /*bd30*/  STL [R1+0x5a8c], R60 ;  /* 0x005a8c3c01007387 */ /* 0x000fe20000100800 */
[C---:B------:R-:W-:Y:S02]  /*bd40*/  ISETP.GT.U32.AND P1, PT, R0.reuse, R3, PT ;  /* 0x000000030000720c */ /* 0x040fe40003f24070 */
[----:B------:R-:W-:Y:S01]  /*bd50*/  IMAD R59, R0, R44, R45 ;  /* 0x0000002c003b7224 */ /* 0x000fe200078e022d */
[----:B------:R-:W-:Y:S04]  /*bd60*/  STL [R1+0x5a90], R10 ;  /* 0x005a900a01007387 */ /* 0x000fe80000100800 */
[----:B------:R-:W-:Y:S01]  /*bd70*/  STL [R1+0x5a94], R9 ;  /* 0x005a940901007387 */ /* 0x000fe20000100800 */
[----:B------:R-:W-:-:S03]  /*bd80*/  ISETP.GE.AND P5, PT, R43, RZ, PT ;  /* 0x000000ff2b00720c */ /* 0x000fc60003fa6270 */
[----:B------:R-:W2:Y:S01]  /*bd90*/  LDL.LU R45, [R1+0x1c] ;  /* 0x00001c00012d7983 */ /* 0x000ea20000300800 */
[----:B------:R-:W-:-:S03]  /*bda0*/  @!P2 IMAD.IADD R8, R8, 0x1, -R0 ;  /* 0x000000010808a824 */ /* 0x000fc600078e0a00 */
[----:B------:R-:W3:Y:S01]  /*bdb0*/  LDL.LU R44, [R1+0x18] ;  /* 0x00001800012c7983 */ /* 0x000ee20000300800 */
[----:B------:R-:W-:Y:S01]  /*bdc0*/  ISETP.GE.AND P2, PT, R42, RZ, PT ;  /* 0x000000ff2a00720c */ /* 0x000fe20003f46270 */
[--C-:B------:R-:W-:Y:S02]  /*bdd0*/  @!P4 IMAD.IADD R6, R6, 0x1, -R0.reuse ;  /* 0x000000010606c824 */ /* 0x100fe400078e0a00 */
[----:B------:R-:W4:Y:S01]  /*bde0*/  LDL.LU R43, [R1+0x14] ;  /* 0x00001400012b7983 */ /* 0x000f220000300800 */
[----:B0-----:R-:W-:Y:S01]  /*bdf0*/  LOP3.LUT R39, R39, 0x1f, RZ, 0xc0, !PT ;  /* 0x0000001f27277812 */ /* 0x001fe200078ec0ff */
[----:B------:R-:W-:Y:S01]  /*be00*/  @!P3 IMAD.IADD R4, R4, 0x1, -R0 ;  /* 0x000000010404b824 */ /* 0x000fe200078e0a00 */
[----:B------:R-:W-:Y:S01]  /*be10*/  ISETP.GE.AND P4, PT, R41, RZ, PT ;  /* 0x000000ff2900720c */ /* 0x000fe20003f86270 */
[----:B------:R-:W5:Y:S01]  /*be20*/  LDL.LU R42, [R1+0x10] ;  /* 0x00001000012a7983 */ /* 0x000f620000300800 */
[----:B------:R-:W-:-:S03]  /*be30*/  ISETP.GE.AND P3, PT, R40, RZ, PT ;  /* 0x000000ff2800720c */ /* 0x000fc60003f66270 */
[----:B------:R-:W5:Y:S01]  /*be40*/  LDL.LU R41, [R1+0xc] ;  /* 0x00000c0001297983 */ /* 0x000f620000300800 */
[----:B-1----:R-:W-:-:S03]  /*be50*/  IMAD R2, R39, R2, RZ ;  /* 0x0000000227027224 */ /* 0x002fc600078e02ff */
[----:B------:R-:W5:Y:S01]  /*be60*/  LDL.LU R40, [R1+0x8] ;  /* 0x0000080001287983 */ /* 0x000f620000300800 */
[----:B------:R-:W-:Y:S01]  /*be70*/  @!P1 IMAD.IADD R3, R3, 0x1, -R0 ;  /* 0x0000000103039824 */ /* 0x000fe200078e0a00 */
[----:B------:R-:W-:Y:S02]  /*be80*/  ISETP.GE.AND P1, PT, R38, RZ, PT ;  /* 0x000000ff2600720c */ /* 0x000fe40003f26270 */
[----:B------:R-:W5:Y:S04]  /*be90*/  LDL.LU R39, [R1+0x4] ;  /* 0x0000040001277983 */ /* 0x000f680000300800 */
[----:B------:R-:W5:Y:S01]  /*bea0*/  LDL.LU R38, [R1] ;  /* 0x0000000001267983 */ /* 0x000f620000300800 */
[----:B------:R-:W-:-:S13]  /*beb0*/  ISETP.GT.U32.AND P0, PT, R0, R59, PT ;  /* 0x0000003b0000720c */ /* 0x000fda0003f04070 */
[----:B------:R-:W-:-:S05]  /*bec0*/  @!P0 IMAD.IADD R59, R59, 0x1, -R0 ;  /* 0x000000013b3b8824 */ /* 0x000fca00078e0a00 */
[----:B------:R-:W-:-:S13]  /*bed0*/  ISETP.GT.U32.AND P0, PT, R0, R59, PT ;  /* 0x0000003b0000720c */ /* 0x000fda0003f04070 */
[----:B------:R-:W-:Y:S02]  /*bee0*/  @!P0 IMAD.IADD R59, R59, 0x1, -R0 ;  /* 0x000000013b3b8824 */ /* 0x000fe400078e0a00 */
[----:B------:R-:W0:Y:S01]  /*bef0*/  LDC R0, c[0x0][0x3ac] ;  /* 0x0000eb00ff007b82 */ /* 0x000e220000000800 */
[----:B------:R-:W-:Y:S02]  /*bf00*/  @!P5 IMAD.MOV R8, RZ, RZ, -R8 ;  /* 0x000000ffff08d224 */ /* 0x000fe400078e0a08 */
[----:B------:R-:W-:Y:S02]  /*bf10*/  @!P2 IMAD.MOV R7, RZ, RZ, -R7 ;  /* 0x000000ffff07a224 */ /* 0x000fe400078e0a07 */
[----:B------:R-:W-:Y:S02]  /*bf20*/  @!P6 IMAD.MOV R6, RZ, RZ, -R6 ;  /* 0x000000ffff06e224 */ /* 0x000fe400078e0a06 */
[----:B------:R-:W-:Y:S01]  /*bf30*/  @!P4 IMAD.MOV R4, RZ, RZ, -R4 ;  /* 0x000000ffff04c224 */ /* 0x000fe200078e0a04 */
[----:B------:R-:W-:Y:S01]  /*bf40*/  ISETP.NE.AND P0, PT, R5, RZ, PT ;  /* 0x000000ff0500720c */ /* 0x000fe20003f05270 */
[----:B------:R-:W-:Y:S01]  /*bf50*/  @!P3 IMAD.MOV R3, RZ, RZ, -R3 ;  /* 0x000000ffff03b224 */ /* 0x000fe200078e0a03 */
[----:B------:R-:W-:Y:S01]  /*bf60*/  LOP3.LUT R5, RZ, R5, RZ, 0x33, !PT ;  /* 0x00000005ff057212 */ /* 0x000fe200078e33ff */
[----:B0-----:R-:W-:Y:S01]  /*bf70*/  STL [R1+0x5a98], R0 ;  /* 0x005a980001007387 */ /* 0x001fe20000100800 */
[----:B------:R-:W-:-:S03]  /*bf80*/  IMAD R2, R0, 0x20, R2 ;  /* 0x0000002000027824 */ /* 0x000fc600078e0202 */
[----:B------:R-:W-:Y:S04]  /*bf90*/  STL [R1+0x5a9c], R8 ;  /* 0x005a9c0801007387 */ /* 0x000fe80000100800 */
[----:B------:R-:W-:Y:S04]  /*bfa0*/  STL [R1+0x5aa0], R7 ;  /* 0x005aa00701007387 */ /* 0x000fe80000100800 */
[----:B------:R-:W-:Y:S01]  /*bfb0*/  STL [R1+0x5aa4], R6 ;  /* 0x005aa40601007387 */ /* 0x000fe20000100800 */
[----:B------:R-:W-:-:S03]  /*bfc0*/  IMAD R2, R0, 0x20, R2 ;  /* 0x0000002000027824 */ /* 0x000fc600078e0202 */
[----:B------:R-:W-:Y:S04]  /*bfd0*/  STL [R1+0x5aa8], R4 ;  /* 0x005aa80401007387 */ /* 0x000fe80000100800 */
[----:B------:R0:W-:Y:S02]  /*bfe0*/  STL [R1+0x5aac], R3 ;  /* 0x005aac0301007387 */ /* 0x0001e40000100800 */
[----:B0-----:R-:W-:-:S05]  /*bff0*/  SEL R3, R5, R11, !P0 ;  /* 0x0000000b05037207 */ /* 0x001fca0004000000 */
[----:B------:R4:W-:Y:S01]  /*c000*/  STL [R1+0x98], R3 ;  /* 0x0000980301007387 */ /* 0x0009e20000100800 */
[C---:B--2---:R-:W-:Y:S02]  /*c010*/  SEL R2, R5.reuse, R45, !P0 ;  /* 0x0000002d05027207 */ /* 0x044fe40004000000 */
[----:B---3--:R-:W-:-:S03]  /*c020*/  SEL R0, R5, R44, !P0 ;  /* 0x0000002c05007207 */ /* 0x008fc60004000000 */
[----:B------:R5:W-:Y:S01]  /*c030*/  STL [R1+0x90], R2 ;  /* 0x0000900201007387 */ /* 0x000be20000100800 */
[----:B----4-:R-:W-:-:S03]  /*c040*/  SEL R3, R5, R43, !P0 ;  /* 0x0000002b05037207 */ /* 0x010fc60004000000 */
[----:B------:R0:W-:Y:S01]  /*c050*/  STL [R1+0x2c], R0 ;  /* 0x00002c0001007387 */ /* 0x0001e20000100800 */
[----:B-----5:R-:W-:-:S03]  /*c060*/  SEL R2, R5, R42, !P0 ;  /* 0x0000002a05027207 */ /* 0x020fc60004000000 */
[----:B------:R1:W-:Y:S01]  /*c070*/  STL [R1+0x28], R3 ;  /* 0x0000280301007387 */ /* 0x0003e20000100800 */
[----:B0-----:R-:W-:-:S03]  /*c080*/  SEL R0, R5, R41, !P0 ;  /* 0x0000002905007207 */ /* 0x001fc60004000000 */
[----:B------:R0:W-:Y:S01]  /*c090*/  STL [R1+0x1c], R2 ;  /* 0x00001c0201007387 */ /* 0x0001e20000100800 */
[----:B-1----:R-:W-:-:S03]  /*c0a0*/  SEL R3, R5, R40, !P0 ;  /* 0x0000002805037207 */ /* 0x002fc60004000000 */
        /* <DEDUP_REMOVED lines=8> */
[----:B------:R-:W-:Y:S01]  /*c130*/  STL [R1+0x8], R3 ;  /* 0x0000080301007387 */ /* 0x000fe20000100800 */
[----:B0-----:R-:W-:-:S03]  /*c140*/  SEL R0, R5, R13, !P0 ;  /* 0x0000000d05007207 */ /* 0x001fc60004000000 */
[----:B------:R-:W2:Y:S04]  /*c150*/  LDL.LU R4, [R1+0x10c] ;  /* 0x00010c0001047983 */ /* 0x000ea80000300800 */
[----:B------:R-:W-:Y:S04]  /*c160*/  STL [R1+0x4], R2 ;  /* 0x0000040201007387 */ /* 0x000fe80000100800 */
[----:B------:R-:W3:Y:S04]  /*c170*/  LDL.LU R6, [R1+0x110] ;  /* 0x0001100001067983 */ /* 0x000ee80000300800 */
[----:B------:R0:W-:Y:S04]  /*c180*/  STL [R1], R0 ;  /* 0x0000000001007387 */ /* 0x0001e80000100800 */
[----:B------:R-:W4:Y:S04]  /*c190*/  LDL.LU R7, [R1+0x120] ;  /* 0x0001200001077983 */ /* 0x000f280000300800 */
[----:B------:R-:W5:Y:S04]  /*c1a0*/  LDL.LU R8, [R1+0x124] ;  /* 0x0001240001087983 */ /* 0x000f680000300800 */
[----:B0-----:R-:W3:Y:S04]  /*c1b0*/  LDL.LU R0, [R1+0x128] ;  /* 0x0001280001007983 */ /* 0x001ee80000300800 */
[----:B------:R-:W4:Y:S04]  /*c1c0*/  LDL.LU R9, [R1+0x11c] ;  /* 0x00011c0001097983 */ /* 0x000f280000300800 */
[----:B------:R-:W5:Y:S04]  /*c1d0*/  LDL.LU R10, [R1+0x118] ;  /* 0x00011800010a7983 */ /* 0x000f680000300800 */
        /* <DEDUP_REMOVED lines=22> */
[----:B------:R-:W5:Y:S01]  /*c340*/  LDL.LU R38, [R1+0xb4] ;  /* 0x0000b40001267983 */ /* 0x000f620000300800 */
[----:B------:R-:W-:-:S02]  /*c350*/  SEL R61, R5, R14, !P0 ;  /* 0x0000000e053d7207 */ /* 0x000fc40004000000 */
[C---:B--2---:R-:W-:Y:S02]  /*c360*/  SEL R14, R5.reuse, R4, !P0 ;  /* 0x00000004050e7207 */ /* 0x044fe40004000000 */
[C---:B---3--:R-:W-:Y:S02]  /*c370*/  SEL R4, R5.reuse, R0, !P0 ;  /* 0x0000000005047207 */ /* 0x048fe40004000000 */
[----:B----4-:R-:W-:-:S03]  /*c380*/  SEL R0, R5, R9, !P0 ;  /* 0x0000000905007207 */ /* 0x010fc60004000000 */
[----:B------:R0:W-:Y:S01]  /*c390*/  STL [R1+0x1fc], R4 ;  /* 0x0001fc0401007387 */ /* 0x0001e20000100800 */
[----:B-----5:R-:W-:-:S03]  /*c3a0*/  SEL R3, R5, R10, !P0 ;  /* 0x0000000a05037207 */ /* 0x020fc60004000000 */
[----:B------:R1:W-:Y:S04]  /*c3b0*/  STL [R1+0x1f8], R0 ;  /* 0x0001f80001007387 */ /* 0x0003e80000100800 */
[----:B------:R2:W-:Y:S01]  /*c3c0*/  STL [R1+0x1f4], R3 ;  /* 0x0001f40301007387 */ /* 0x0005e20000100800 */
[C---:B0-----:R-:W-:Y:S02]  /*c3d0*/  SEL R4, R5.reuse, R60, !P0 ;  /* 0x0000003c05047207 */ /* 0x041fe40004000000 */
[----:B-1----:R-:W-:-:S03]  /*c3e0*/  SEL R0, R5, R2, !P0 ;  /* 0x0000000205007207 */ /* 0x002fc60004000000 */
[----:B------:R-:W-:Y:S01]  /*c3f0*/  STL [R1+0x1ec], R4 ;  /* 0x0001ec0401007387 */ /* 0x000fe20000100800 */
[----:B--2---:R-:W-:-:S03]  /*c400*/  SEL R3, R5, R58, !P0 ;  /* 0x0000003a05037207 */ /* 0x004fc60004000000 */
[----:B------:R0:W-:Y:S01]  /*c410*/  STL [R1+0x1e8], R0 ;  /* 0x0001e80001007387 */ /* 0x0001e20000100800 */
[----:B------:R-:W-:-:S03]  /*c420*/  SEL R2, R5, R57, !P0 ;  /* 0x0000003905027207 */ /* 0x000fc60004000000 */
        /* <DEDUP_REMOVED lines=37> */
[C---:B------:R-:W-:Y:S02]  /*c680*/  SEL R13, R5.reuse, R6, !P0 ;  /* 0x00000006050d7207 */ /* 0x040fe40004000000 */
[C---:B0-----:R-:W-:Y:S01]  /*c690*/  SEL R0, R5.reuse, R38, !P0 ;  /* 0x0000002605007207 */ /* 0x041fe20004000000 */
[----:B-1----:R-:W2:Y:S04]  /*c6a0*/  LDL.LU R3, [R1+0xb0] ;  /* 0x0000b00001037983 */ /* 0x002ea80000300800 */
[----:B------:R-:W-:Y:S01]  /*c6b0*/  STL [R1+0x194], R2 ;  /* 0x0001940201007387 */ /* 0x000fe20000100800 */
[----:B------:R-:W-:-:S03]  /*c6c0*/  SEL R12, R5, R7, !P0 ;  /* 0x00000007050c7207 */ /* 0x000fc60004000000 */
[----:B------:R-:W3:Y:S04]  /*c6d0*/  LDL.LU R4, [R1+0xac] ;  /* 0x0000ac0001047983 */ /* 0x000ee80000300800 */
[----:B------:R0:W-:Y:S01]  /*c6e0*/  STL [R1+0x190], R0 ;  /* 0x0001900001007387 */ /* 0x0001e20000100800 */
[----:B------:R-:W-:-:S03]  /*c6f0*/  SEL R11, R5, R8, !P0 ;  /* 0x00000008050b7207 */ /* 0x000fc60004000000 */
[----:B------:R-:W4:Y:S04]  /*c700*/  LDL.LU R6, [R1+0xa8] ;  /* 0x0000a80001067983 */ /* 0x000f280000300800 */
[----:B------:R-:W5:Y:S04]  /*c710*/  LDL.LU R7, [R1+0xa4] ;  /* 0x0000a40001077983 */ /* 0x000f680000300800 */
[----:B------:R-:W5:Y:S04]  /*c720*/  LDL.LU R8, [R1+0xa0] ;  /* 0x0000a00001087983 */ /* 0x000f680000300800 */
[----:B0-----:R-:W5:Y:S04]  /*c730*/  LDL.LU R0, [R1+0x9c] ;  /* 0x00009c0001007983 */ /* 0x001f680000300800 */
        /* <DEDUP_REMOVED lines=25> */
[----:B--2---:R-:W-:-:S05]  /*c8d0*/  SEL R3, R5, R3, !P0 ;  /* 0x0000000305037207 */ /* 0x004fca0004000000 */
[----:B------:R0:W-:Y:S01]  /*c8e0*/  STL [R1+0x18c], R3 ;  /* 0x00018c0301007387 */ /* 0x0001e20000100800 */
[----:B---3--:R-:W-:-:S03]  /*c8f0*/  SEL R4, R5, R4, !P0 ;  /* 0x0000000405047207 */ /* 0x008fc60004000000 */
[----:B0-----:R-:W2:Y:S01]  /*c900*/  LDL.LU R3, [R1+0x5aac] ;  /* 0x005aac0001037983 */ /* 0x001ea20000300800 */
[----:B----4-:R-:W-:-:S03]  /*c910*/  SEL R6, R5, R6, !P0 ;  /* 0x0000000605067207 */ /* 0x010fc60004000000 */
[----:B------:R0:W-:Y:S01]  /*c920*/  STL [R1+0x188], R4 ;  /* 0x0001880401007387 */ /* 0x0001e20000100800 */
[C---:B-----5:R-:W-:Y:S02]  /*c930*/  SEL R7, R5.reuse, R7, !P0 ;  /* 0x0000000705077207 */ /* 0x060fe40004000000 */
[C---:B------:R-:W-:Y:S01]  /*c940*/  SEL R8, R5.reuse, R8, !P0 ;  /* 0x0000000805087207 */ /* 0x040fe20004000000 */
[----:B0-----:R-:W3:Y:S01]  /*c950*/  LDL.LU R4, [R1+0x5aa8] ;  /* 0x005aa80001047983 */ /* 0x001ee20000300800 */
[----:B------:R-:W-:-:S03]  /*c960*/  SEL R0, R5, R0, !P0 ;  /* 0x0000000005007207 */ /* 0x000fc60004000000 */
[----:B------:R0:W-:Y:S01]  /*c970*/  STL [R1+0x184], R6 ;  /* 0x0001840601007387 */ /* 0x0001e20000100800 */
[C---:B------:R-:W-:Y:S02]  /*c980*/  SEL R9, R5.reuse, R9, !P0 ;  /* 0x0000000905097207 */ /* 0x040fe40004000000 */
[C---:B------:R-:W-:Y:S01]  /*c990*/  SEL R10, R5.reuse, R10, !P0 ;  /* 0x0000000a050a7207 */ /* 0x040fe20004000000 */
[----:B0-----:R-:W4:Y:S04]  /*c9a0*/  LDL.LU R6, [R1+0x5aa4] ;  /* 0x005aa40001067983 */ /* 0x001f280000300800 */
[----:B------:R0:W-:Y:S01]  /*c9b0*/  STL [R1+0x180], R7 ;  /* 0x0001800701007387 */ /* 0x0001e20000100800 */
[C---:B------:R-:W-:Y:S02]  /*c9c0*/  SEL R60, R5.reuse, R60, !P0 ;  /* 0x0000003c053c7207 */ /* 0x040fe40004000000 */
[C---:B------:R-:W-:Y:S01]  /*c9d0*/  SEL R2, R5.reuse, R2, !P0 ;  /* 0x0000000205027207 */ /* 0x040fe20004000000 */
[----:B0-----:R-:W5:Y:S04]  /*c9e0*/  LDL.LU R7, [R1+0x5aa0] ;  /* 0x005aa00001077983 */ /* 0x001f680000300800 */
[----:B------:R0:W-:Y:S01]  /*c9f0*/  STL [R1+0x17c], R8 ;  /* 0x00017c0801007387 */ /* 0x0001e20000100800 */
[----:B------:R-:W-:-:S03]  /*ca00*/  SEL R58, R5, R58, !P0 ;  /* 0x0000003a053a7207 */ /* 0x000fc60004000000 */
[----:B0-----:R-:W2:Y:S04]  /*ca10*/  LDL.LU R8, [R1+0x5a9c] ;  /* 0x005a9c0001087983 */ /* 0x001ea80000300800 */
        /* <DEDUP_REMOVED lines=17> */
[----:B0-----:R-:W3:Y:S04]  /*cb30*/  LDL.LU R58, [R1+0x5a84] ;  /* 0x005a8400013a7983 */ /* 0x001ee80000300800 */
        /* <DEDUP_REMOVED lines=42> */
[----:B------:R0:W-:Y:S04]  /*cde0*/  STL [R1+0x120], R43 ;  /* 0x0001202b01007387 */ /* 0x0001e80000100800 */
        /* <DEDUP_REMOVED lines=10> */
[----:B0-----:R-:W3:Y:S01]  /*ce90*/  LDL.LU R38, [R1+0x5a34] ;  /* 0x005a340001267983 */ /* 0x001ee20000300800 */
[----:B--2---:R-:W-:-:S02]  /*cea0*/  SEL R2, R5, R2, !P0 ;  /* 0x0000000205027207 */ /* 0x004fc40004000000 */
[C---:B------:R-:W-:Y:S02]  /*ceb0*/  SEL R10, R5.reuse, R10, !P0 ;  /* 0x0000000a050a7207 */ /* 0x040fe40004000000 */
[----:B---3--:R-:W-:-:S05]  /*cec0*/  SEL R38, R5, R38, !P0 ;  /* 0x0000002605267207 */ /* 0x008fca0004000000 */
[----:B------:R0:W-:Y:S02]  /*ced0*/  STL [R1+0x108], R38 ;  /* 0x0001082601007387 */ /* 0x0001e40000100800 */
[C---:B0-----:R-:W-:Y:S02]  /*cee0*/  SEL R38, R5.reuse, R39, !P0 ;  /* 0x0000002705267207 */ /* 0x041fe40004000000 */
[C---:B------:R-:W-:Y:S02]  /*cef0*/  SEL R39, R5.reuse, R40, !P0 ;  /* 0x0000002805277207 */ /* 0x040fe40004000000 */
[C---:B------:R-:W-:Y:S01]  /*cf00*/  SEL R40, R5.reuse, R41, !P0 ;  /* 0x0000002905287207 */ /* 0x040fe20004000000 */
[----:B------:R0:W-:Y:S04]  /*cf10*/  STL [R1+0x104], R38 ;  /* 0x0001042601007387 */ /* 0x0001e80000100800 */
        /* <DEDUP_REMOVED lines=8> */
[----:B------:R1:W-:Y:S04]  /*cfa0*/  STL [R1+0xec], R40 ;  /* 0x0000ec2801007387 */ /* 0x0003e80000100800 */
[----:B------:R2:W-:Y:S01]  /*cfb0*/  STL [R1+0xe8], R38 ;  /* 0x0000e82601007387 */ /* 0x0005e20000100800 */
[C---:B0-----:R-:W-:Y:S02]  /*cfc0*/  SEL R39, R5.reuse, R46, !P0 ;  /* 0x0000002e05277207 */ /* 0x041fe40004000000 */
[----:B-1----:R-:W-:-:S03]  /*cfd0*/  SEL R40, R5, R47, !P0 ;  /* 0x0000002f05287207 */ /* 0x002fc60004000000 */
[----:B------:R0:W-:Y:S01]  /*cfe0*/  STL [R1+0xe4], R39 ;  /* 0x0000e42701007387 */ /* 0x0001e20000100800 */
[----:B--2---:R-:W-:-:S03]  /*cff0*/  SEL R38, R5, R48, !P0 ;  /* 0x0000003005267207 */ /* 0x004fc60004000000 */
        /* <DEDUP_REMOVED lines=18> */
[----:B------:R-:W-:Y:S04]  /*d120*/  STL [R1+0xb8], R40 ;  /* 0x0000b82801007387 */ /* 0x000fe80000100800 */
[----:B------:R1:W-:Y:S01]  /*d130*/  STL [R1+0xb4], R38 ;  /* 0x0000b42601007387 */ /* 0x0003e20000100800 */
[----:B0-----:R-:W-:-:S05]  /*d140*/  SEL R39, R5, R58, !P0 ;  /* 0x0000003a05277207 */ /* 0x001fca0004000000 */
[----:B------:R-:W-:Y:S01]  /*d150*/  STL [R1+0xb0], R39 ;  /* 0x0000b02701007387 */ /* 0x000fe20000100800 */
[----:B-1----:R-:W-:-:S03]  /*d160*/  SEL R38, R5, R60, !P0 ;  /* 0x0000003c05267207 */ /* 0x002fc60004000000 */
[----:B------:R0:W-:Y:S04]  /*d170*/  STL [R1+0xac], R2 ;  /* 0x0000ac0201007387 */ /* 0x0001e80000100800 */
[----:B------:R1:W-:Y:S04]  /*d180*/  STL [R1+0xa8], R38 ;  /* 0x0000a82601007387 */ /* 0x0003e80000100800 */
[----:B------:R-:W2:Y:S01]  /*d190*/  LDL.LU R43, [R1+0x210] ;  /* 0x00021000012b7983 */ /* 0x000ea20000300800 */
[----:B0-----:R-:W-:-:S03]  /*d1a0*/  SEL R2, R5, R9, !P0 ;  /* 0x0000000905027207 */ /* 0x001fc60004000000 */
[----:B------:R-:W-:Y:S04]  /*d1b0*/  STL [R1+0xa4], R10 ;  /* 0x0000a40a01007387 */ /* 0x000fe80000100800 */
[----:B------:R-:W3:Y:S04]  /*d1c0*/  LDL.LU R42, [R1+0x20c] ;  /* 0x00020c00012a7983 */ /* 0x000ee80000300800 */
[----:B------:R0:W-:Y:S04]  /*d1d0*/  STL [R1+0xa0], R2 ;  /* 0x0000a00201007387 */ /* 0x0001e80000100800 */
[----:B------:R-:W3:Y:S04]  /*d1e0*/  LDL.LU R41, [R1+0x208] ;  /* 0x0002080001297983 */ /* 0x000ee80000300800 */
[----:B------:R-:W3:Y:S04]  /*d1f0*/  LDL.LU R40, [R1+0x204] ;  /* 0x0002040001287983 */ /* 0x000ee80000300800 */
[----:B------:R-:W3:Y:S04]  /*d200*/  LDL.LU R39, [R1+0x200] ;  /* 0x0002000001277983 */ /* 0x000ee80000300800 */
[----:B-1----:R-:W3:Y:S04]  /*d210*/  LDL.LU R38, [R1+0x1f0] ;  /* 0x0001f00001267983 */ /* 0x002ee80000300800 */
[----:B------:R-:W3:Y:S04]  /*d220*/  LDL.LU R48, [R1+0x1c4] ;  /* 0x0001c40001307983 */ /* 0x000ee80000300800 */
[----:B------:R-:W3:Y:S01]  /*d230*/  LDL.LU R47, [R1+0x178] ;  /* 0x00017800012f7983 */ /* 0x000ee20000300800 */
[----:B------:R-:W1:Y:S01]  /*d240*/  S2R R44, SR_TID.X ;  /* 0x00000000002c7919 */ /* 0x000e620000002100 */
[----:B0-----:R-:W-:-:S02]  /*d250*/  SEL R2, R5, R8, !P0 ;  /* 0x0000000805027207 */ /* 0x001fc40004000000 */
[C---:B-----5:R-:W-:Y:S02]  /*d260*/  SEL R7, R5.reuse, R7, !P0 ;  /* 0x0000000705077207 */ /* 0x060fe40004000000 */
[C---:B----4-:R-:W-:Y:S01]  /*d270*/  SEL R6, R5.reuse, R6, !P0 ;  /* 0x0000000605067207 */ /* 0x050fe20004000000 */
[----:B------:R0:W-:Y:S01]  /*d280*/  STL [R1+0x9c], R2 ;  /* 0x00009c0201007387 */ /* 0x0001e20000100800 */
[----:B------:R-:W-:Y:S01]  /*d290*/  @!P1 IMAD.MOV R59, RZ, RZ, -R59 ;  /* 0x000000ffff3b9224 */ /* 0x000fe200078e0a3b */
[C---:B------:R-:W-:Y:S02]  /*d2a0*/  SEL R3, R5.reuse, R3, !P0 ;  /* 0x0000000305037207 */ /* 0x040fe40004000000 */
[----:B------:R-:W-:Y:S01]  /*d2b0*/  STL [R1+0x94], R7 ;  /* 0x0000940701007387 */ /* 0x000fe20000100800 */
[----:B0-----:R-:W-:-:S03]  /*d2c0*/  SEL R2, R5, R4, !P0 ;  /* 0x0000000405027207 */ /* 0x001fc60004000000 */
[----:B------:R-:W-:Y:S01]  /*d2d0*/  STL [R1+0x8c], R6 ;  /* 0x00008c0601007387 */ /* 0x000fe20000100800 */
[----:B-1----:R-:W-:-:S05]  /*d2e0*/  LOP3.LUT R45, R44, 0x1f, RZ, 0xc0, !PT ;  /* 0x0000001f2c2d7812 */ /* 0x002fca00078ec0ff */
[CC--:B------:R-:W-:Y:S02]  /*d2f0*/  IMAD R44, R45.reuse, R0.reuse, RZ ;  /* 0x000000002d2c7224 */ /* 0x0c0fe400078e02ff */
[CC--:B------:R-:W-:Y:S02]  /*d300*/  IMAD R46, R45.reuse, R0.reuse, RZ ;  /* 0x000000002d2e7224 */ /* 0x0c0fe400078e02ff */
[C---:B------:R-:W-:Y:S02]  /*d310*/  IMAD R44, R0.reuse, 0x20, R44 ;  /* 0x00000020002c7824 */ /* 0x040fe400078e022c */
[----:B------:R-:W-:Y:S01]  /*d320*/  IMAD R45, R45, R0, RZ ;  /* 0x000000002d2d7224 */ /* 0x000fe200078e02ff */
[----:B------:R0:W-:Y:S01]  /*d330*/  STL [R1+0x88], R2 ;  /* 0x0000880201007387 */ /* 0x0001e20000100800 */
[C---:B------:R-:W-:Y:S01]  /*d340*/  IMAD R44, R0.reuse, 0x20, R44 ;  /* 0x00000020002c7824 */ /* 0x040fe200078e022c */
[C---:B------:R-:W-:Y:S01]  /*d350*/  SEL R15, R5.reuse, R15, !P0 ;  /* 0x0000000f050f7207 */ /* 0x040fe20004000000 */
[----:B------:R-:W-:Y:S01]  /*d360*/  IMAD R45, R0, 0x20, R45 ;  /* 0x00000020002d7824 */ /* 0x000fe200078e022d */
[----:B------:R-:W-:-:S02]  /*d370*/  SEL R16, R5, R16, !P0 ;  /* 0x0000001005107207 */ /* 0x000fc40004000000 */
[C---:B------:R-:W-:Y:S02]  /*d380*/  SEL R17, R5.reuse, R17, !P0 ;  /* 0x0000001105117207 */ /* 0x040fe40004000000 */
[C---:B------:R-:W-:Y:S02]  /*d390*/  SEL R18, R5.reuse, R18, !P0 ;  /* 0x0000001205127207 */ /* 0x040fe40004000000 */
[C---:B0-----:R-:W-:Y:S02]  /*d3a0*/  SEL R2, R5.reuse, R59, !P0 ;  /* 0x0000003b05027207 */ /* 0x041fe40004000000 */
[C---:B------:R-:W-:Y:S02]  /*d3b0*/  SEL R19, R5.reuse, R19, !P0 ;  /* 0x0000001305137207 */ /* 0x040fe40004000000 */
[C---:B------:R-:W-:Y:S02]  /*d3c0*/  SEL R20, R5.reuse, R20, !P0 ;  /* 0x0000001405147207 */ /* 0x040fe40004000000 */
[----:B------:R-:W-:-:S02]  /*d3d0*/  SEL R21, R5, R21, !P0 ;  /* 0x0000001505157207 */ /* 0x000fc40004000000 */
[C---:B------:R-:W-:Y:S02]  /*d3e0*/  SEL R22, R5.reuse, R22, !P0 ;  /* 0x0000001605167207 */ /* 0x040fe40004000000 */
[C---:B------:R-:W-:Y:S02]  /*d3f0*/  SEL R23, R5.reuse, R23, !P0 ;  /* 0x0000001705177207 */ /* 0x040fe40004000000 */
[C---:B------:R-:W-:Y:S02]  /*d400*/  SEL R24, R5.reuse, R24, !P0 ;  /* 0x0000001805187207 */ /* 0x040fe40004000000 */
        /* <DEDUP_REMOVED lines=12> */
[----:B------:R-:W-:Y:S01]  /*d4d0*/  SEL R37, R5, R37, !P0 ;  /* 0x0000002505257207 */ /* 0x000fe20004000000 */
[----:B------:R-:W-:Y:S01]  /*d4e0*/  IMAD R5, R0, 0x20, R44 ;  /* 0x0000002000057824 */ /* 0x000fe200078e022c */
[----:B------:R0:W-:Y:S01]  /*d4f0*/  STL [R1+0x84], R3 ;  /* 0x0000840301007387 */ /* 0x0001e20000100800 */
[----:B------:R-:W-:-:S03]  /*d500*/  IADD3 R4, P1, PT, R46, UR22, RZ ;  /* 0x000000162e047c10 */ /* 0x000fc6000ff3e0ff */
[----:B------:R1:W-:Y:S01]  /*d510*/  STL [R1+0x80], R2 ;  /* 0x0000800201007387 */ /* 0x0003e20000100800 */
[----:B------:R-:W-:Y:S02]  /*d520*/  IADD3 R0, P0, PT, R5, UR22, RZ ;  /* 0x0000001605007c10 */ /* 0x000fe4000ff1e0ff */
[----:B------:R-:W-:Y:S02]  /*d530*/  LEA.HI.X.SX32 R8, R46, UR23, 0x1, P1 ;  /* 0x000000172e087c11 */ /* 0x000fe400088f0eff */
[----:B0-----:R-:W-:Y:S01]  /*d540*/  IADD3 R3, P2, PT, R45, UR22, RZ ;  /* 0x000000162d037c10 */ /* 0x001fe2000ff5e0ff */
[----:B------:R-:W-:Y:S01]  /*d550*/  STL [R1+0x59a0], R4 ;  /* 0x0059a00401007387 */ /* 0x000fe20000100800 */
[----:B-1----:R-:W-:-:S03]  /*d560*/  IADD3 R2, P3, PT, R44, UR22, RZ ;  /* 0x000000162c027c10 */ /* 0x002fc6000ff7e0ff */
[----:B------:R-:W-:Y:S01]  /*d570*/  STL [R1+0x59a4], R3 ;  /* 0x0059a40301007387 */ /* 0x000fe20000100800 */
[----:B------:R-:W-:Y:S01]  /*d580*/  LEA.HI.X.SX32 R7, R45, UR23, 0x1, P2 ;  /* 0x000000172d077c11 */ /* 0x000fe200090f0eff */
[----:B------:R-:W-:Y:S01]  /*d590*/  UIMAD UR53, UR53, 0x6e, URZ ;  /* 0x0000006e353578a4 */ /* 0x000fe2000f8e02ff */
[----:B------:R-:W-:Y:S01]  /*d5a0*/  LEA.HI.X.SX32 R6, R44, UR23, 0x1, P3 ;  /* 0x000000172c067c11 */ /* 0x000fe200098f0eff */
[----:B------:R-:W-:Y:S01]  /*d5b0*/  STL [R1+0x59a8], R2 ;  /* 0x0059a80201007387 */ /* 0x000fe20000100800 */
[----:B--2---:R-:W-:-:S03]  /*d5c0*/  IMAD R43, R43, UR77, RZ ;  /* 0x0000004d2b2b7c24 */ /* 0x004fc6000f8e02ff */
[----:B------:R0:W-:Y:S01]  /*d5d0*/  STL [R1+0x59ac], R0 ;  /* 0x0059ac0001007387 */ /* 0x0001e20000100800 */
[----:B---3--:R-:W-:-:S03]  /*d5e0*/  IMAD R10, R48, UR77, RZ ;  /* 0x0000004d300a7c24 */ /* 0x008fc6000f8e02ff */
[----:B------:R-:W-:Y:S01]  /*d5f0*/  STL [R1+0x5998], R8 ;  /* 0x0059980801007387 */ /* 0x000fe20000100800 */
[----:B0-----:R-:W-:Y:S01]  /*d600*/  IADD3 R0, P6, PT, R43, UR20, RZ ;  /* 0x000000142b007c10 */ /* 0x001fe2000ffde0ff */
[----:B------:R-:W-:Y:S02]  /*d610*/  IMAD R9, R47, UR77, RZ ;  /* 0x0000004d2f097c24 */ /* 0x000fe4000f8e02ff */
[----:B------:R-:W-:Y:S01]  /*d620*/  STL [R1+0x599c], R7 ;  /* 0x00599c0701007387 */ /* 0x000fe20000100800 */
[----:B------:R-:W-:Y:S02]  /*d630*/  IMAD R42, R42, UR77, RZ ;  /* 0x0000004d2a2a7c24 */ /* 0x000fe4000f8e02ff */
[----:B------:R-:W-:Y:S01]  /*d640*/  IMAD R41, R41, UR77, RZ ;  /* 0x0000004d29297c24 */ /* 0x000fe2000f8e02ff */
[----:B------:R-:W-:Y:S01]  /*d650*/  STL [R1+0x59b0], R6 ;  /* 0x0059b00601007387 */ /* 0x000fe20000100800 */
[----:B------:R-:W-:Y:S02]  /*d660*/  IMAD R40, R40, UR77, RZ ;  /* 0x0000004d28287c24 */ /* 0x000fe4000f8e02ff */
[----:B------:R-:W-:Y:S01]  /*d670*/  IMAD R39, R39, UR77, RZ ;  /* 0x0000004d27277c24 */ /* 0x000fe2000f8e02ff */
[----:B------:R-:W2:Y:S01]  /*d680*/  LDL.LU R55, [R1+0x98] ;  /* 0x0000980001377983 */ /* 0x000ea20000300800 */
[----:B------:R-:W-:Y:S01]  /*d690*/  IMAD R38, R38, UR77, RZ ;  /* 0x0000004d26267c24 */ /* 0x000fe2000f8e02ff */
[----:B------:R-:W-:-:S02]  /*d6a0*/  IADD3 R3, P1, PT, R42, UR20, RZ ;  /* 0x000000142a037c10 */ /* 0x000fc4000ff3e0ff */
[----:B------:R-:W-:Y:S01]  /*d6b0*/  LEA.HI.X.SX32 R5, R5, UR23, 0x1, P0 ;  /* 0x0000001705057c11 */ /* 0x000fe200080f0eff */
[----:B------:R-:W3:Y:S01]  /*d6c0*/  LDL.LU R54, [R1+0x90] ;  /* 0x0000900001367983 */ /* 0x000ee20000300800 */
[----:B------:R-:W-:Y:S01]  /*d6d0*/  IADD3 R2, P2, PT, R41, UR20, RZ ;  /* 0x0000001429027c10 */ /* 0x000fe2000ff5e0ff */
[----:B------:R-:W-:Y:S01]  /*d6e0*/  IMAD R4, R14, UR76, RZ ;  /* 0x0000004c0e047c24 */ /* 0x000fe2000f8e02ff */
[----:B------:R-:W-:Y:S01]  /*d6f0*/  UIMAD UR55, UR55, 0x6d, URZ ;  /* 0x0000006d373778a4 */ /* 0x000fe2000f8e02ff */
[----:B------:R0:W-:Y:S01]  /*d700*/  STL [R1+0x1e54], R0 ;  /* 0x001e540001007387 */ /* 0x0001e20000100800 */
[----:B------:R-:W-:Y:S02]  /*d710*/  UIMAD UR57, UR57, 0x6c, URZ ;  /* 0x0000006c393978a4 */ /* 0x000fe4000f8e02ff */
[----:B------:R-:W-:Y:S01]  /*d720*/  UIMAD UR59, UR59, 0x6b, URZ ;  /* 0x0000006b3b3b78a4 */ /* 0x000fe2000f8e02ff */
[----:B------:R-:W4:Y:S01]  /*d730*/  LDL.LU R53, [R1+0x2c] ;  /* 0x00002c0001357983 */ /* 0x000f220000300800 */
[----:B------:R-:W-:-:S02]  /*d740*/  UIMAD UR61, UR61, 0x6a, URZ ;  /* 0x0000006a3d3d78a4 */ /* 0x000fc4000f8e02ff */
[----:B------:R-:W-:Y:S01]  /*d750*/  UIMAD UR63, UR63, 0x69, URZ ;  /* 0x000000693f3f78a4 */ /* 0x000fe2000f8e02ff */
[----:B------:R-:W5:Y:S01]  /*d760*/  LDL.LU R52, [R1+0x28] ;  /* 0x0000280001347983 */ /* 0x000f620000300800 */
[----:B------:R-:W-:Y:S02]  /*d770*/  UIMAD UR65, UR65, 0x68, URZ ;  /* 0x00000068414178a4 */ /* 0x000fe4000f8e02ff */
[----:B------:R-:W-:Y:S01]  /*d780*/  UIMAD UR67, UR67, 0x67, URZ ;  /* 0x00000067434378a4 */ /* 0x000fe2000f8e02ff */
[----:B------:R-:W5:Y:S01]  /*d790*/  LDL.LU R51, [R1+0x1c] ;  /* 0x00001c0001337983 */ /* 0x000f620000300800 */
[----:B------:R-:W-:Y:S02]  /*d7a0*/  UIMAD UR68, UR68, 0x66, URZ ;  /* 0x00000066444478a4 */ /* 0x000fe4000f8e02ff */
[----:B------:R-:W-:Y:S01]  /*d7b0*/  UIMAD UR70, UR70, 0x65, URZ ;  /* 0x00000065464678a4 */ /* 0x000fe2000f8e02ff */
[----:B------:R-:W5:Y:S01]  /*d7c0*/  LDL.LU R50, [R1+0x18] ;  /* 0x0000180001327983 */ /* 0x000f620000300800 */
        /* <DEDUP_REMOVED lines=17> */
[----:B------:R-:W5:Y:S01]  /*d8e0*/  LDL.LU R44, [R1] ;  /* 0x00000000012c7983 */ /* 0x000f620000300800 */
[----:B0-----:R-:W-:Y:S01]  /*d8f0*/  IADD3 R0, P3, PT, R40, UR20, RZ ;  /* 0x0000001428007c10 */ /* 0x001fe2000ff7e0ff */
[----:B------:R-:W-:-:S02]  /*d900*/  UIMAD UR27, UR27, 0x58, URZ ;  /* 0x000000581b1b78a4 */ /* 0x000fc4000f8e02ff */
[----:B------:R0:W-:Y:S01]  /*d910*/  STL [R1+0x1e5c], R3 ;  /* 0x001e5c0301007387 */ /* 0x0001e20000100800 */
[----:B------:R-:W-:Y:S02]  /*d920*/  UIMAD UR28, UR28, 0x57, URZ ;  /* 0x000000571c1c78a4 */ /* 0x000fe4000f8e02ff */
[----:B------:R-:W-:Y:S01]  /*d930*/  UIMAD UR29, UR29, 0x56, URZ ;  /* 0x000000561d1d78a4 */ /* 0x000fe2000f8e02ff */
[----:B------:R1:W-:Y:S01]  /*d940*/  STL [R1+0x1e64], R2 ;  /* 0x001e640201007387 */ /* 0x0003e20000100800 */
[----:B------:R-:W-:Y:S02]  /*d950*/  UIMAD UR30, UR30, 0x55, URZ ;  /* 0x000000551e1e78a4 */ /* 0x000fe4000f8e02ff */
[----:B------:R-:W-:Y:S01]  /*d960*/  UIMAD UR31, UR31, 0x54, URZ ;  /* 0x000000541f1f78a4 */ /* 0x000fe2000f8e02ff */
[----:B------:R1:W-:Y:S01]  /*d970*/  STL [R1+0x1e84], R0 ;  /* 0x001e840001007387 */ /* 0x0003e20000100800 */
[----:B------:R-:W-:Y:S01]  /*d980*/  UIMAD UR32, UR32, 0x53, URZ ;  /* 0x00000053202078a4 */ /* 0x000fe2000f8e02ff */
[----:B0-----:R-:W-:Y:S01]  /*d990*/  IADD3 R3, P4, PT, R39, UR20, RZ ;  /* 0x0000001427037c10 */ /* 0x001fe2000ff9e0ff */
[----:B------:R-:W-:-:S02]  /*d9a0*/  UIMAD UR33, UR33, 0x52, URZ ;  /* 0x00000052212178a4 */ /* 0x000fc4000f8e02ff */
[----:B------:R-:W-:Y:S01]  /*d9b0*/  UIMAD UR34, UR34, 0x51, URZ ;  /* 0x00000051222278a4 */ /* 0x000fe2000f8e02ff */
[----:B-1----:R-:W-:Y:S01]  /*d9c0*/  IADD3 R2, P5, PT, R38, UR20, RZ ;  /* 0x0000001426027c10 */ /* 0x002fe2000ffbe0ff */
[----:B------:R0:W-:Y:S01]  /*d9d0*/  STL [R1+0x1e88], R3 ;  /* 0x001e880301007387 */ /* 0x0001e20000100800 */
[----:B------:R-:W-:Y:S01]  /*d9e0*/  UIMAD UR35, UR35, 0x50, URZ ;  /* 0x00000050232378a4 */ /* 0x000fe2000f8e02ff */
[----:B------:R-:W-:Y:S02]  /*d9f0*/  LEA.HI.X.SX32 R0, R43, UR21, 0x1, P6 ;  /* 0x000000152b007c11 */ /* 0x000fe4000b0f0eff */
        /* <DEDUP_REMOVED lines=8> */
[----:B-1----:R-:W-:Y:S01]  /*da80*/  LEA.HI.X.SX32 R2, R42, UR21, 0x1, P1 ;  /* 0x000000152a027c11 */ /* 0x002fe200088f0eff */
[----:B------:R0:W-:Y:S01]  /*da90*/  STL [R1+0x1e80], R3 ;  /* 0x001e800301007387 */ /* 0x0001e20000100800 */
[----:B------:R-:W-:Y:S01]  /*daa0*/  UIMAD UR43, UR43, 0x4a, URZ ;  /* 0x0000004a2b2b78a4 */ /* 0x000fe2000f8e02ff */
[----:B------:R-:W-:Y:S02]  /*dab0*/  IADD3 R0, P1, PT, R9, UR20, RZ ;  /* 0x0000001409007c10 */ /* 0x000fe4000ff3e0ff */
[----:B------:R1:W-:Y:S01]  /*dac0*/  STL [R1+0x1e58], R2 ;  /* 0x001e580201007387 */ /* 0x0003e20000100800 */
[----:B------:R-:W-:Y:S02]  /*dad0*/  UIMAD UR44, UR44, 0x49, URZ ;  /* 0x000000492c2c78a4 */ /* 0x000fe4000f8e02ff */
[----:B------:R-:W-:Y:S01]  /*dae0*/  UIMAD UR45, UR45, 0x48, URZ ;  /* 0x000000482d2d78a4 */ /* 0x000fe2000f8e02ff */
[----:B------:R1:W-:Y:S01]  /*daf0*/  STL [R1+0x1e7c], R0 ;  /* 0x001e7c0001007387 */ /* 0x0003e20000100800 */
[----:B------:R-:W-:Y:S01]  /*db00*/  UIMAD UR46, UR46, 0x47, URZ ;  /* 0x000000472e2e78a4 */ /* 0x000fe2000f8e02ff */
[----:B0-----:R-:W-:Y:S01]  /*db10*/  LEA.HI.X.SX32 R3, R41, UR21, 0x1, P2 ;  /* 0x0000001529037c11 */ /* 0x001fe200090f0eff */
[----:B------:R-:W-:-:S02]  /*db20*/  UIMAD UR47, UR47, 0x46, URZ ;  /* 0x000000462f2f78a4 */ /* 0x000fc4000f8e02ff */
[----:B------:R-:W-:Y:S01]  /*db30*/  UIMAD UR48, UR48, 0x45, URZ ;  /* 0x00000045303078a4 */ /* 0x000fe2000f8e02ff */
[----:B-1----:R-:W-:Y:S01]  /*db40*/  LEA.HI.X.SX32 R2, R40, UR21, 0x1, P3 ;  /* 0x0000001528027c11 */ /* 0x002fe200098f0eff */
[----:B------:R0:W-:Y:S01]  /*db50*/  STL [R1+0x1e60], R3 ;  /* 0x001e600301007387 */ /* 0x0001e20000100800 */
[----:B------:R-:W-:Y:S01]  /*db60*/  UIMAD UR5, UR5, 0x44, URZ ;  /* 0x00000044050578a4 */ /* 0x000fe2000f8e02ff */
[----:B------:R-:W-:Y:S02]  /*db70*/  LEA.HI.X.SX32 R0, R39, UR21, 0x1, P4 ;  /* 0x0000001527007c11 */ /* 0x000fe4000a0f0eff */
[----:B------:R1:W-:Y:S01]  /*db80*/  STL [R1+0x1e68], R2 ;  /* 0x001e680201007387 */ /* 0x0003e20000100800 */
[----:B------:R-:W-:Y:S02]  /*db90*/  UIMAD UR6, UR6, 0x42, URZ ;  /* 0x00000042060678a4 */ /* 0x000fe4000f8e02ff */
[----:B------:R-:W-:Y:S01]  /*dba0*/  UIMAD UR7, UR7, 0x41, URZ ;  /* 0x00000041070778a4 */ /* 0x000fe2000f8e02ff */
[----:B------:R1:W-:Y:S01]  /*dbb0*/  STL [R1+0x1e6c], R0 ;  /* 0x001e6c0001007387 */ /* 0x0003e20000100800 */
[----:B------:R-:W-:Y:S01]  /*dbc0*/  USHF.L.U32 UR8, UR8, 0x6, URZ ;  /* 0x0000000608087899 */ /* 0x000fe200080006ff */
[----:B0-----:R-:W-:Y:S01]  /*dbd0*/  LEA.HI.X.SX32 R3, R38, UR21, 0x1, P5 ;  /* 0x0000001526037c11 */ /* 0x001fe2000a8f0eff */
[----:B------:R-:W-:-:S02]  /*dbe0*/  UIMAD UR9, UR9, 0x3f, URZ ;  /* 0x0000003f090978a4 */ /* 0x000fc4000f8e02ff */
[----:B------:R-:W-:Y:S01]  /*dbf0*/  UIMAD UR10, UR10, 0x3e, URZ ;  /* 0x0000003e0a0a78a4 */ /* 0x000fe2000f8e02ff */
[----:B-1----:R-:W-:Y:S01]  /*dc00*/  LEA.HI.X.SX32 R2, R10, UR21, 0x1, P6 ;  /* 0x000000150a027c11 */ /* 0x002fe2000b0f0eff */
[----:B------:R3:W-:Y:S01]  /*dc10*/  STL [R1+0x1e70], R3 ;  /* 0x001e700301007387 */ /* 0x0007e20000100800 */
[----:B------:R-:W-:Y:S01]  /*dc20*/  UIMAD UR11, UR11, 0x3d, URZ ;  /* 0x0000003d0b0b78a4 */ /* 0x000fe2000f8e02ff */
[----:B------:R-:W-:Y:S02]  /*dc30*/  LEA.HI.X.SX32 R0, R9, UR21, 0x1, P1 ;  /* 0x0000001509007c11 */ /* 0x000fe400088f0eff */
[----:B------:R-:W-:Y:S01]  /*dc40*/  STL [R1+0x1e74], R2 ;  /* 0x001e740201007387 */ /* 0x000fe20000100800 */
[----:B------:R-:W-:Y:S02]  /*dc50*/  UIMAD UR12, UR12, 0x3c, URZ ;  /* 0x0000003c0c0c78a4 */ /* 0x000fe4000f8e02ff */
[----:B------:R-:W-:Y:S01]  /*dc60*/  UIMAD UR49, UR49, 0x3b, URZ ;  /* 0x0000003b313178a4 */ /* 0x000fe2000f8e02ff */
[----:B------:R-:W-:Y:S01]  /*dc70*/  STL [R1+0x59b4], R5 ;  /* 0x0059b40501007387 */ /* 0x000fe20000100800 */
[----:B------:R-:W-:-:S02]  /*dc80*/  UIMAD UR13, UR13, 0x3a, URZ ;  /* 0x0000003a0d0d78a4 */ /* 0x000fc4000f8e02ff */
[----:B------:R-:W-:Y:S01]  /*dc90*/  UIMAD UR54, UR54, 0x39, URZ ;  /* 0x00000039363678a4 */ /* 0x000fe2000f8e02ff */
[----:B------:R4:W-:Y:S01]  /*dca0*/  STL [R1+0x1e78], R0 ;  /* 0x001e780001007387 */ /* 0x0009e20000100800 */
[----:B------:R-:W-:Y:S02]  /*dcb0*/  UIMAD UR69, UR69, 0x38, URZ ;  /* 0x00000038454578a4 */ /* 0x000fe4000f8e02ff */
[----:B------:R-:W-:Y:S02]  /*dcc0*/  UIMAD UR62, UR62, 0x37, URZ ;  /* 0x000000373e3e78a4 */ /* 0x000fe4000f8e02ff */
[----:B------:R-:W-:Y:S02]  /*dcd0*/  UIMAD UR75, UR75, 0x36, URZ ;  /* 0x000000364b4b78a4 */ /* 0x000fe4000f8e02ff */
[----:B------:R-:W-:Y:S02]  /*dce0*/  UIMAD UR58, UR58, 0x35, URZ ;  /* 0x000000353a3a78a4 */ /* 0x000fe4000f8e02ff */
[----:B------:R-:W-:-:S02]  /*dcf0*/  UIMAD UR66, UR66, 0x34, URZ ;  /* 0x00000034424278a4 */ /* 0x000fc4000f8e02ff */
[----:B------:R-:W-:Y:S02]  /*dd00*/  UIMAD UR72, UR72, 0x33, URZ ;  /* 0x00000033484878a4 */ /* 0x000fe4000f8e02ff */
[----:B------:R-:W-:Y:S02]  /*dd10*/  UIMAD UR52, UR52, 0x32, URZ ;  /* 0x00000032343478a4 */ /* 0x000fe4000f8e02ff */
[----:B------:R-:W-:Y:S02]  /*dd20*/  UIMAD UR56, UR56, 0x31, URZ ;  /* 0x00000031383878a4 */ /* 0x000fe4000f8e02ff */
[----:B------:R-:W-:Y:S02]  /*dd30*/  UIMAD UR60, UR60, 0x30, URZ ;  /* 0x000000303c3c78a4 */ /* 0x000fe4000f8e02ff */
[----:B------:R-:W-:Y:S01]  /*dd40*/  UIMAD UR64, UR64, 0x2f, URZ ;  /* 0x0000002f404078a4 */ /* 0x000fe2000f8e02ff */
[----:B------:R-:W0:Y:S01]  /*dd50*/  LDCU UR22, c[0x0][0x3a8] ;  /* 0x00007500ff1677ac */ /* 0x000e220008000800 */
[----:B--2---:R-:W-:Y:S01]  /*dd60*/  IMAD R8, R55, UR76, RZ ;  /* 0x0000004c37087c24 */ /* 0x004fe2000f8e02ff */
[----:B------:R-:W-:Y:S01]  /*dd70*/  UIMAD UR23, UR51, 0x7f, URZ ;  /* 0x0000007f331778a4 */ /* 0x000fe2000f8e02ff */
[----:B------:R-:W1:Y:S01]  /*dd80*/  LDCU UR77, c[0x0][0x3a8] ;  /* 0x00007500ff4d77ac */ /* 0x000e620008000800 */
[----:B---3--:R-:W-:Y:S01]  /*dd90*/  IMAD R3, R54, UR76, RZ ;  /* 0x0000004c36037c24 */ /* 0x008fe2000f8e02ff */
[----:B------:R-:W2:Y:S04]  /*dda0*/  LDCU UR20, c[0x0][0x3a8] ;  /* 0x00007500ff1477ac */ /* 0x000ea80008000800 */
[----:B------:R3:W-:Y:S01]  /*ddb0*/  STL [R1+0x2b0], R3 ;  /* 0x0002b00301007387 */ /* 0x0007e20000100800 */
[----:B------:R-:W0:Y:S01]  /*ddc0*/  LDCU UR21, c[0x0][0x3a8] ;  /* 0x00007500ff1577ac */ /* 0x000e220008000800 */
[----:B----4-:R-:W-:-:S02]  /*ddd0*/  IMAD R0, R53, UR76, RZ ;  /* 0x0000004c35007c24 */ /* 0x010fc4000f8e02ff */
[----:B-----5:R-:W-:-:S03]  /*dde0*/  IMAD R2, R52, UR76, RZ ;  /* 0x0000004c34027c24 */ /* 0x020fc6000f8e02ff */
[----:B------:R4:W-:Y:S01]  /*ddf0*/  STL [R1+0x2ac], R0 ;  /* 0x0002ac0001007387 */ /* 0x0009e20000100800 */
[----:B---3--:R-:W-:-:S03]  /*de00*/  IMAD R3, R51, UR76, RZ ;  /* 0x0000004c33037c24 */ /* 0x008fc6000f8e02ff */
[----:B------:R3:W-:Y:S01]  /*de10*/  STL [R1+0x2a8], R2 ;  /* 0x0002a80201007387 */ /* 0x0007e20000100800 */
[----:B----4-:R-:W-:-:S03]  /*de20*/  IMAD R0, R50, UR76, RZ ;  /* 0x0000004c32007c24 */ /* 0x010fc6000f8e02ff */
[----:B------:R4:W-:Y:S01]  /*de30*/  STL [R1+0x2a4], R3 ;  /* 0x0002a40301007387 */ /* 0x0009e20000100800 */
[----:B---3--:R-:W-:-:S03]  /*de40*/  IMAD R2, R49, UR76, RZ ;  /* 0x0000004c31027c24 */ /* 0x008fc6000f8e02ff */
[----:B------:R3:W-:Y:S04]  /*de50*/  STL [R1+0x2a0], R0 ;  /* 0x0002a00001007387 */ /* 0x0007e80000100800 */
[----:B------:R5:W-:Y:S01]  /*de60*/  STL [R1+0x29c], R2 ;  /* 0x00029c0201007387 */ /* 0x000be20000100800 */
[----:B----4-:R-:W-:Y:S02]  /*de70*/  IMAD R3, R48, UR76, RZ ;  /* 0x0000004c30037c24 */ /* 0x010fe4000f8e02ff */
[----:B---3--:R-:W-:-:S03]  /*de80*/  IMAD R0, R47, UR76, RZ ;  /* 0x0000004c2f007c24 */ /* 0x008fc6000f8e02ff */
[----:B------:R3:W-:Y:S01]  /*de90*/  STL [R1+0x298], R3 ;  /* 0x0002980301007387 */ /* 0x0007e20000100800 */
[----:B-----5:R-:W-:-:S03]  /*dea0*/  IMAD R2, R46, UR76, RZ ;  /* 0x0000004c2e027c24 */ /* 0x020fc6000f8e02ff */
[----:B------:R4:W-:Y:S04]  /*deb0*/  STL [R1+0x294], R0 ;  /* 0x0002940001007387 */ /* 0x0009e80000100800 */
[----:B------:R5:W-:Y:S01]  /*dec0*/  STL [R1+0x290], R2 ;  /* 0x0002900201007387 */ /* 0x000be20000100800 */
[----:B---3--:R-:W-:Y:S02]  /*ded0*/  IMAD R3, R45, UR76, RZ ;  /* 0x0000004c2d037c24 */ /* 0x008fe4000f8e02ff */
[----:B----4-:R-:W-:-:S03]  /*dee0*/  IMAD R0, R44, UR76, RZ ;  /* 0x0000004c2c007c24 */ /* 0x010fc6000f8e02ff */
        /* <DEDUP_REMOVED lines=26> */
[----:B------:R-:W4:Y:S04]  /*e090*/  LDL.LU R44, [R1+0x1fc] ;  /* 0x0001fc00012c7983 */ /* 0x000f280000300800 */
[----:B------:R5:W-:Y:S01]  /*e0a0*/  STL [R1+0x258], R0 ;  /* 0x0002580001007387 */ /* 0x000be20000100800 */
[----:B---3--:R-:W-:-:S03]  /*e0b0*/  IMAD R3, R28, UR76, RZ ;  /* 0x0000004c1c037c24 */ /* 0x008fc6000f8e02ff */
[----:B------:R3:W-:Y:S04]  /*e0c0*/  STL [R1+0x254], R2 ;  /* 0x0002540201007387 */ /* 0x0007e80000100800 */
[----:B------:R-:W2:Y:S01]  /*e0d0*/  LDL.LU R46, [R1+0x1f8] ;  /* 0x0001f800012e7983 */ /* 0x000ea20000300800 */
[----:B-----5:R-:W-:Y:S02]  /*e0e0*/  IMAD R0, R27, UR76, RZ ;  /* 0x0000004c1b007c24 */ /* 0x020fe4000f8e02ff */
[----:B---3--:R-:W-:-:S03]  /*e0f0*/  IMAD R2, R29, UR76, RZ ;  /* 0x0000004c1d027c24 */ /* 0x008fc6000f8e02ff */
[----:B------:R3:W-:Y:S04]  /*e100*/  STL [R1+0x250], R0 ;  /* 0x0002500001007387 */ /* 0x0007e80000100800 */
[----:B------:R-:W-:Y:S04]  /*e110*/  STL [R1+0x244], R3 ;  /* 0x0002440301007387 */ /* 0x000fe80000100800 */
[----:B------:R-:W5:Y:S01]  /*e120*/  LDL.LU R52, [R1+0x1f4] ;  /* 0x0001f40001347983 */ /* 0x000f620000300800 */
[----:B---3--:R-:W-:-:S03]  /*e130*/  IMAD R0, R30, UR76, RZ ;  /* 0x0000004c1e007c24 */ /* 0x008fc6000f8e02ff */
[----:B------:R3:W-:Y:S04]  /*e140*/  STL [R1+0x1f0], R2 ;  /* 0x0001f00201007387 */ /* 0x0007e80000100800 */
[----:B------:R0:W-:Y:S04]  /*e150*/  STL [R1+0x1c4], R0 ;  /* 0x0001c40001007387 */ /* 0x0001e80000100800 */
[----:B------:R-:W5:Y:S01]  /*e160*/  LDL.LU R51, [R1+0x1ec] ;  /* 0x0001ec0001337983 */ /* 0x000f620000300800 */
[----:B---3--:R-:W-:Y:S02]  /*e170*/  IMAD R2, R31, UR76, RZ ;  /* 0x0000004c1f027c24 */ /* 0x008fe4000f8e02ff */
[----:B0-----:R-:W-:-:S03]  /*e180*/  IMAD R0, R32, UR76, RZ ;  /* 0x0000004c20007c24 */ /* 0x001fc6000f8e02ff */
[----:B------:R0:W-:Y:S01]  /*e190*/  STL [R1+0x178], R2 ;  /* 0x0001780201007387 */ /* 0x0001e20000100800 */
[----:B------:R-:W-:-:S03]  /*e1a0*/  IMAD R3, R35, UR76, RZ ;  /* 0x0000004c23037c24 */ /* 0x000fc6000f8e02ff */
[----:B------:R3:W-:Y:S04]  /*e1b0*/  STL [R1+0x148], R0 ;  /* 0x0001480001007387 */ /* 0x0007e80000100800 */
[----:B------:R-:W5:Y:S01]  /*e1c0*/  LDL.LU R50, [R1+0x1e8] ;  /* 0x0001e80001327983 */ /* 0x000f620000300800 */
[----:B0-----:R-:W-:Y:S02]  /*e1d0*/  IMAD R2, R33, UR76, RZ ;  /* 0x0000004c21027c24 */ /* 0x001fe4000f8e02ff */
[----:B---3--:R-:W-:-:S03]  /*e1e0*/  IMAD R0, R34, UR76, RZ ;  /* 0x0000004c22007c24 */ /* 0x008fc6000f8e02ff */
[----:B------:R0:W-:Y:S04]  /*e1f0*/  STL [R1+0xf8], R2 ;  /* 0x0000f80201007387 */ /* 0x0001e80000100800 */
[----:B------:R3:W-:Y:S01]  /*e200*/  STL [R1+0xd0], R0 ;  /* 0x0000d00001007387 */ /* 0x0007e20000100800 */
[----:B0-----:R-:W-:-:S03]  /*e210*/  IMAD R2, R36, UR76, RZ ;  /* 0x0000004c24027c24 */ /* 0x001fc6000f8e02ff */
[----:B---3--:R-:W3:Y:S04]  /*e220*/  LDL.LU R0, [R1+0x1e4] ;  /* 0x0001e40001007983 */ /* 0x008ee80000300800 */
[----:B------:R0:W-:Y:S04]  /*e230*/  STL [R1+0x7c], R3 ;  /* 0x00007c0301007387 */ /* 0x0001e80000100800 */
[----:B------:R-:W3:Y:S04]  /*e240*/  LDL.LU R49, [R1+0x1e0] ;  /* 0x0001e00001317983 */ /* 0x000ee80000300800 */
[----:B------:R1:W-:Y:S01]  /*e250*/  STL [R1+0x78], R2 ;  /* 0x0000780201007387 */ /* 0x0003e20000100800 */
[----:B0-----:R-:W-:-:S03]  /*e260*/  IMAD R3, R37, UR76, RZ ;  /* 0x0000004c25037c24 */ /* 0x001fc6000f8e02ff */
[----:B-1----:R-:W3:Y:S04]  /*e270*/  LDL.LU R2, [R1+0x1dc] ;  /* 0x0001dc0001027983 */ /* 0x002ee80000300800 */
[----:B------:R-:W3:Y:S04]  /*e280*/  LDL.LU R48, [R1+0x1d8] ;  /* 0x0001d80001307983 */ /* 0x000ee80000300800 */
[----:B------:R0:W-:Y:S04]  /*e290*/  STL [R1+0x74], R3 ;  /* 0x0000740301007387 */ /* 0x0001e80000100800 */
[----:B0-----:R-:W3:Y:S04]  /*e2a0*/  LDL.LU R3, [R1+0x1d4] ;  /* 0x0001d40001037983 */ /* 0x001ee80000300800 */
[----:B------:R-:W3:Y:S04]  /*e2b0*/  LDL.LU R54, [R1+0x1d0] ;  /* 0x0001d00001367983 */ /* 0x000ee80000300800 */
[----:B------:R0:W-:Y:S04]  /*e2c0*/  STL [R1+0x70], R4 ;  /* 0x0000700401007387 */ /* 0x0001e80000100800 */
[----:B------:R-:W3:Y:S01]  /*e2d0*/  LDL.LU R47, [R1+0x1cc] ;  /* 0x0001cc00012f7983 */ /* 0x000ee20000300800 */
[----:B------:R-:W-:-:S02]  /*e2e0*/  IMAD R5, R12, UR76, RZ ;  /* 0x0000004c0c057c24 */ /* 0x000fc4000f8e02ff */
[----:B0-----:R-:W-:-:S05]  /*e2f0*/  IMAD R4, R13, UR76, RZ ;  /* 0x0000004c0d047c24 */ /* 0x001fca000f8e02ff */
[----:B------:R0:W-:Y:S04]  /*e300*/  STL [R1+0x6c], R4 ;  /* 0x00006c0401007387 */ /* 0x0001e80000100800 */
[----:B0-----:R-:W3:Y:S04]  /*e310*/  LDL.LU R4, [R1+0x1c8] ;  /* 0x0001c80001047983 */ /* 0x001ee80000300800 */
[----:B------:R-:W3:Y:S04]  /*e320*/  LDL.LU R45, [R1+0x1c0] ;  /* 0x0001c000012d7983 */ /* 0x000ee80000300800 */
[----:B------:R0:W-:Y:S04]  /*e330*/  STL [R1+0x68], R5 ;  /* 0x0000680501007387 */ /* 0x0001e80000100800 */
[----:B------:R-:W3:Y:S04]  /*e340*/  LDL.LU R59, [R1+0x1bc] ;  /* 0x0001bc00013b7983 */ /* 0x000ee80000300800 */
[----:B------:R-:W3:Y:S01]  /*e350*/  LDL.LU R53, [R1+0x1b8] ;  /* 0x0001b80001357983 */ /* 0x000ee20000300800 */
[----:B0-----:R-:W-:-:S05]  /*e360*/  IMAD R5, R11, UR76, RZ ;  /* 0x0000004c0b057c24 */ /* 0x001fca000f8e02ff */
[----:B------:R2:W-:Y:S01]  /*e370*/  STL [R1+0x64], R5 ;  /* 0x0000640501007387 */ /* 0x0005e20000100800 */
[----:B----4-:R-:W-:-:S03]  /*e380*/  IMAD R6, R44, UR76, RZ ;  /* 0x0000004c2c067c24 */ /* 0x010fc6000f8e02ff */
[----:B------:R-:W4:Y:S04]  /*e390*/  LDL.LU R44, [R1+0x1b4] ;  /* 0x0001b400012c7983 */ /* 0x000f280000300800 */
[----:B------:R-:W-:Y:S04]  /*e3a0*/  STL [R1+0x60], R6 ;  /* 0x0000600601007387 */ /* 0x000fe80000100800 */
[----:B------:R-:W4:Y:S01]  /*e3b0*/  LDL.LU R60, [R1+0x1b0] ;  /* 0x0001b000013c7983 */ /* 0x000f220000300800 */
[----:B--2---:R-:W-:-:S03]  /*e3c0*/  IMAD R5, R46, UR76, RZ ;  /* 0x0000004c2e057c24 */ /* 0x004fc6000f8e02ff */
[----:B------:R-:W2:Y:S04]  /*e3d0*/  LDL.LU R58, [R1+0x1ac] ;  /* 0x0001ac00013a7983 */ /* 0x000ea80000300800 */
[----:B------:R5:W-:Y:S04]  /*e3e0*/  STL [R1+0x5c], R5 ;  /* 0x00005c0501007387 */ /* 0x000be80000100800 */
[----:B------:R-:W2:Y:S04]  /*e3f0*/  LDL.LU R46, [R1+0x1a8] ;  /* 0x0001a800012e7983 */ /* 0x000ea80000300800 */
[----:B------:R-:W2:Y:S01]  /*e400*/  LDL.LU R57, [R1+0x1a4] ;  /* 0x0001a40001397983 */ /* 0x000ea20000300800 */
[----:B-----5:R-:W-:-:S03]  /*e410*/  IMAD R5, R52, UR76, RZ ;  /* 0x0000004c34057c24 */ /* 0x020fc6000f8e02ff */
[----:B------:R-:W5:Y:S04]  /*e420*/  LDL.LU R52, [R1+0x1a0] ;  /* 0x0001a00001347983 */ /* 0x000f680000300800 */
[----:B------:R0:W-:Y:S04]  /*e430*/  STL [R1+0x58], R5 ;  /* 0x0000580501007387 */ /* 0x0001e80000100800 */
[----:B------:R-:W5:Y:S01]  /*e440*/  LDL.LU R56, [R1+0x19c] ;  /* 0x00019c0001387983 */ /* 0x000f620000300800 */
[----:B0-----:R-:W-:-:S03]  /*e450*/  IMAD R5, R51, UR76, RZ ;  /* 0x0000004c33057c24 */ /* 0x001fc6000f8e02ff */
[----:B------:R-:W5:Y:S04]  /*e460*/  LDL.LU R51, [R1+0x198] ;  /* 0x0001980001337983 */ /* 0x000f680000300800 */
[----:B------:R0:W-:Y:S04]  /*e470*/  STL [R1+0x54], R5 ;  /* 0x0000540501007387 */ /* 0x0001e80000100800 */
[----:B------:R-:W5:Y:S01]  /*e480*/  LDL.LU R55, [R1+0x194] ;  /* 0x0001940001377983 */ /* 0x000f620000300800 */
[----:B0-----:R-:W-:-:S03]  /*e490*/  IMAD R5, R50, UR76, RZ ;  /* 0x0000004c32057c24 */ /* 0x001fc6000f8e02ff */
[----:B------:R-:W5:Y:S04]  /*e4a0*/  LDL.LU R50, [R1+0x190] ;  /* 0x0001900001327983 */ /* 0x000f680000300800 */
[----:B------:R3:W-:Y:S02]  /*e4b0*/  STL [R1+0x50], R5 ;  /* 0x0000500501007387 */ /* 0x0007e40000100800 */
[----:B---3--:R-:W-:Y:S02]  /*e4c0*/  IMAD R5, R0, UR76, RZ ;  /* 0x0000004c00057c24 */ /* 0x008fe4000f8e02ff */
[----:B------:R-:W-:Y:S02]  /*e4d0*/  IMAD R0, R49, UR76, RZ ;  /* 0x0000004c31007c24 */ /* 0x000fe4000f8e02ff */
[----:B------:R-:W3:Y:S04]  /*e4e0*/  LDL.LU R49, [R1+0x18c] ;  /* 0x00018c0001317983 */ /* 0x000ee80000300800 */
[----:B------:R-:W-:Y:S04]  /*e4f0*/  STL [R1+0x4c], R5 ;  /* 0x00004c0501007387 */ /* 0x000fe80000100800 */
[----:B------:R0:W-:Y:S01]  /*e500*/  STL [R1+0x48], R0 ;  /* 0x0000480001007387 */ /* 0x0001e20000100800 */
[----:B------:R-:W-:-:S02]  /*e510*/  IMAD R2, R2, UR76, RZ ;  /* 0x0000004c02027c24 */ /* 0x000fc4000f8e02ff */
[----:B0-----:R-:W-:Y:S02]  /*e520*/  IMAD R0, R48, UR76, RZ ;  /* 0x0000004c30007c24 */ /* 0x001fe4000f8e02ff */
[----:B------:R-:W3:Y:S04]  /*e530*/  LDL.LU R48, [R1+0x188] ;  /* 0x0001880001307983 */ /* 0x000ee80000300800 */
[----:B------:R0:W-:Y:S04]  /*e540*/  STL [R1+0x44], R2 ;  /* 0x0000440201007387 */ /* 0x0001e80000100800 */
[----:B------:R1:W-:Y:S01]  /*e550*/  STL [R1+0x40], R0 ;  /* 0x0000400001007387 */ /* 0x0003e20000100800 */
[----:B0-----:R-:W-:-:S02]  /*e560*/  IMAD R2, R3, UR76, RZ ;  /* 0x0000004c03027c24 */ /* 0x001fc4000f8e02ff */
[----:B-1----:R-:W-:Y:S02]  /*e570*/  IMAD R0, R54, UR76, RZ ;  /* 0x0000004c36007c24 */ /* 0x002fe4000f8e02ff */
[----:B------:R-:W3:Y:S04]  /*e580*/  LDL.LU R54, [R1+0x184] ;  /* 0x0001840001367983 */ /* 0x000ee80000300800 */
[----:B------:R0:W-:Y:S04]  /*e590*/  STL [R1+0x3c], R2 ;  /* 0x00003c0201007387 */ /* 0x0001e80000100800 */
[----:B------:R1:W-:Y:S01]  /*e5a0*/  STL [R1+0x38], R0 ;  /* 0x0000380001007387 */ /* 0x0003e20000100800 */
[----:B0-----:R-:W-:-:S03]  /*e5b0*/  IMAD R2, R47, UR76, RZ ;  /* 0x0000004c2f027c24 */ /* 0x001fc6000f8e02ff */
[----:B------:R-:W3:Y:S04]  /*e5c0*/  LDL.LU R47, [R1+0x180] ;  /* 0x00018000012f7983 */ /* 0x000ee80000300800 */
[----:B------:R0:W-:Y:S01]  /*e5d0*/  STL [R1+0x34], R2 ;  /* 0x0000340201007387 */ /* 0x0001e20000100800 */
[----:B-1----:R-:W-:Y:S02]  /*e5e0*/  IMAD R0, R4, UR76, RZ ;  /* 0x0000004c04007c24 */ /* 0x002fe4000f8e02ff */
        /* <DEDUP_REMOVED lines=8> */
[----:B------:R-:W-:Y:S01]  /*e670*/  STL [R1+0x24], R2 ;  /* 0x0000240201007387 */ /* 0x000fe20000100800 */
[----:B----4-:R-:W-:-:S03]  /*e680*/  IMAD R0, R44, UR76, RZ ;  /* 0x0000004c2c007c24 */ /* 0x010fc6000f8e02ff */
[----:B------:R-:W4:Y:S04]  /*e690*/  LDL.LU R44, [R1+0x170] ;  /* 0x00017000012c7983 */ /* 0x000f280000300800 */
[----:B------:R2:W-:Y:S01]  /*e6a0*/  STL [R1+0x20], R0 ;  /* 0x0000200001007387 */ /* 0x0005e20000100800 */
[----:B------:R-:W-:-:S05]  /*e6b0*/  IMAD R3, R60, UR76, RZ ;  /* 0x0000004c3c037c24 */ /* 0x000fca000f8e02ff */
[----:B------:R-:W-:Y:S01]  /*e6c0*/  STL [R1+0x1c], R3 ;  /* 0x00001c0301007387 */ /* 0x000fe20000100800 */
[----:B--2---:R-:W-:Y:S02]  /*e6d0*/  IMAD R0, R58, UR76, RZ ;  /* 0x0000004c3a007c24 */ /* 0x004fe4000f8e02ff */
[----:B------:R-:W-:Y:S02]  /*e6e0*/  IMAD R2, R46, UR76, RZ ;  /* 0x0000004c2e027c24 */ /* 0x000fe4000f8e02ff */
[----:B------:R-:W2:Y:S04]  /*e6f0*/  LDL.LU R46, [R1+0x16c] ;  /* 0x00016c00012e7983 */ /* 0x000ea80000300800 */
[----:B------:R0:W-:Y:S04]  /*e700*/  STL [R1+0x18], R0 ;  /* 0x0000180001007387 */ /* 0x0001e80000100800 */
[----:B------:R5:W-:Y:S01]  /*e710*/  STL [R1+0x14], R2 ;  /* 0x0000140201007387 */ /* 0x000be20000100800 */
[----:B0-----:R-:W-:-:S02]  /*e720*/  IMAD R0, R57, UR76, RZ ;  /* 0x0000004c39007c24 */ /* 0x001fc4000f8e02ff */
[----:B-----5:R-:W-:Y:S02]  /*e730*/  IMAD R2, R52, UR76, RZ ;  /* 0x0000004c34027c24 */ /* 0x020fe4000f8e02ff */
[----:B------:R-:W5:Y:S04]  /*e740*/  LDL.LU R52, [R1+0x168] ;  /* 0x0001680001347983 */ /* 0x000f680000300800 */
[----:B------:R0:W-:Y:S04]  /*e750*/  STL [R1+0x10], R0 ;  /* 0x0000100001007387 */ /* 0x0001e80000100800 */
[----:B------:R1:W-:Y:S01]  /*e760*/  STL [R1+0xc], R2 ;  /* 0x00000c0201007387 */ /* 0x0003e20000100800 */
[----:B0-----:R-:W-:-:S02]  /*e770*/  IMAD R0, R56, UR76, RZ ;  /* 0x0000004c38007c24 */ /* 0x001fc4000f8e02ff */
[----:B-1----:R-:W-:Y:S02]  /*e780*/  IMAD R2, R51, UR76, RZ ;  /* 0x0000004c33027c24 */ /* 0x002fe4000f8e02ff */
[----:B------:R-:W5:Y:S01]  /*e790*/  LDL.LU R51, [R1+0x164] ;  /* 0x0001640001337983 */ /* 0x000f620000300800 */
[----:B------:R-:W-:-:S03]  /*e7a0*/  IMAD R61, R50, UR76, RZ ;  /* 0x0000004c323d7c24 */ /* 0x000fc6000f8e02ff */
[----:B------:R0:W-:Y:S04]  /*e7b0*/  STL [R1+0x8], R0 ;  /* 0x0000080001007387 */ /* 0x0001e80000100800 */
[----:B------:R-:W-:Y:S04]  /*e7c0*/  STL [R1+0x4], R2 ;  /* 0x0000040201007387 */ /* 0x000fe80000100800 */
[----:B------:R-:W5:Y:S01]  /*e7d0*/  LDL.LU R50, [R1+0x160] ;  /* 0x0001600001327983 */ /* 0x000f620000300800 */
[----:B0-----:R-:W-:-:S05]  /*e7e0*/  IMAD R0, R55, UR76, RZ ;  /* 0x0000004c37007c24 */ /* 0x001fca000f8e02ff */
[----:B------:R-:W-:Y:S01]  /*e7f0*/  STL [R1], R0 ;  /* 0x0000000001007387 */ /* 0x000fe20000100800 */
[----:B---3--:R-:W-:-:S03]  /*e800*/  IMAD R9, R49, UR76, RZ ;  /* 0x0000004c31097c24 */ /* 0x008fc6000f8e02ff */
[----:B------:R-:W-:Y:S04]  /*e810*/  STL [R1+0x59bc], R61 ;  /* 0x0059bc3d01007387 */ /* 0x000fe80000100800 */
[----:B------:R-:W3:Y:S04]  /*e820*/  LDL.LU R49, [R1+0x15c] ;  /* 0x00015c0001317983 */ /* 0x000ee80000300800 */
[----:B------:R-:W-:Y:S01]  /*e830*/  STL [R1+0x59b8], R9 ;  /* 0x0059b80901007387 */ /* 0x000fe20000100800 */
[----:B------:R-:W-:-:S03]  /*e840*/  IMAD R10, R48, UR76, RZ ;  /* 0x0000004c300a7c24 */ /* 0x000fc6000f8e02ff */
[----:B------:R-:W3:Y:S04]  /*e850*/  LDL.LU R48, [R1+0x158] ;  /* 0x0001580001307983 */ /* 0x000ee80000300800 */
[----:B------:R-:W-:Y:S01]  /*e860*/  STL [R1+0x59c0], R10 ;  /* 0x0059c00a01007387 */ /* 0x000fe20000100800 */
[----:B------:R-:W-:-:S05]  /*e870*/  IMAD R11, R54, UR76, RZ ;  /* 0x0000004c360b7c24 */ /* 0x000fca000f8e02ff */
[----:B------:R-:W-:Y:S01]  /*e880*/  STL [R1+0x59c4], R11 ;  /* 0x0059c40b01007387 */ /* 0x000fe20000100800 */
[----:B------:R-:W-:-:S03]  /*e890*/  IMAD R12, R47, UR76, RZ ;  /* 0x0000004c2f0c7c24 */ /* 0x000fc6000f8e02ff */
[----:B------:R-:W3:Y:S04]  /*e8a0*/  LDL.LU R47, [R1+0x154] ;  /* 0x00015400012f7983 */ /* 0x000ee80000300800 */
[----:B------:R0:W-:Y:S01]  /*e8b0*/  STL [R1+0x59c8], R12 ;  /* 0x0059c80c01007387 */ /* 0x0001e20000100800 */
[----:B------:R-:W-:-:S03]  /*e8c0*/  IMAD R13, R45, UR76, RZ ;  /* 0x0000004c2d0d7c24 */ /* 0x000fc6000f8e02ff */
[----:B------:R-:W3:Y:S04]  /*e8d0*/  LDL.LU R45, [R1+0x150] ;  /* 0x00015000012d7983 */ /* 0x000ee80000300800 */
[----:B------:R-:W-:Y:S01]  /*e8e0*/  STL [R1+0x59cc], R13 ;  /* 0x0059cc0d01007387 */ /* 0x000fe20000100800 */
[----:B------:R-:W-:-:S05]  /*e8f0*/  IMAD R14, R53, UR76, RZ ;  /* 0x0000004c350e7c24 */ /* 0x000fca000f8e02ff */
[----:B------:R-:W-:Y:S04]  /*e900*/  STL [R1+0x59d0], R14 ;  /* 0x0059d00e01007387 */ /* 0x000fe80000100800 */
[----:B------:R-:W3:Y:S01]  /*e910*/  LDL.LU R57, [R1+0x14c] ;  /* 0x00014c0001397983 */ /* 0x000ee20000300800 */
[----:B----4-:R-:W-:-:S03]  /*e920*/  IMAD R15, R44, UR76, RZ ;  /* 0x0000004c2c0f7c24 */ /* 0x010fc6000f8e02ff */
[----:B------:R-:W4:Y:S04]  /*e930*/  LDL.LU R44, [R1+0x144] ;  /* 0x00014400012c7983 */ /* 0x000f280000300800 */
[----:B------:R-:W-:Y:S01]  /*e940*/  STL [R1+0x59d4], R15 ;  /* 0x0059d40f01007387 */ /* 0x000fe20000100800 */
[----:B--2---:R-:W-:-:S03]  /*e950*/  IMAD R16, R46, UR76, RZ ;  /* 0x0000004c2e107c24 */ /* 0x004fc6000f8e02ff */
[----:B------:R-:W2:Y:S04]  /*e960*/  LDL.LU R46, [R1+0x140] ;  /* 0x00014000012e7983 */ /* 0x000ea80000300800 */
[----:B------:R-:W-:Y:S04]  /*e970*/  STL [R1+0x59d8], R16 ;  /* 0x0059d81001007387 */ /* 0x000fe80000100800 */
[----:B------:R-:W2:Y:S01]  /*e980*/  LDL.LU R56, [R1+0x13c] ;  /* 0x00013c0001387983 */ /* 0x000ea20000300800 */
[----:B-----5:R-:W-:-:S05]  /*e990*/  IMAD R17, R52, UR76, RZ ;  /* 0x0000004c34117c24 */ /* 0x020fca000f8e02ff */
[----:B------:R-:W-:Y:S04]  /*e9a0*/  STL [R1+0x59dc], R17 ;  /* 0x0059dc1101007387 */ /* 0x000fe80000100800 */
[----:B------:R-:W5:Y:S01]  /*e9b0*/  LDL.LU R52, [R1+0x138] ;  /* 0x0001380001347983 */ /* 0x000f620000300800 */
[----:B------:R-:W-:-:S03]  /*e9c0*/  IMAD R18, R51, UR76, RZ ;  /* 0x0000004c33127c24 */ /* 0x000fc6000f8e02ff */
[----:B------:R-:W5:Y:S04]  /*e9d0*/  LDL.LU R51, [R1+0x134] ;  /* 0x0001340001337983 */ /* 0x000f680000300800 */
[----:B------:R-:W-:Y:S01]  /*e9e0*/  STL [R1+0x59e0], R18 ;  /* 0x0059e01201007387 */ /* 0x000fe20000100800 */
[----:B------:R-:W-:-:S05]  /*e9f0*/  IMAD R19, R50, UR76, RZ ;  /* 0x0000004c32137c24 */ /* 0x000fca000f8e02ff */
[----:B------:R-:W-:Y:S04]  /*ea00*/  STL [R1+0x59e4], R19 ;  /* 0x0059e41301007387 */ /* 0x000fe80000100800 */
[----:B------:R-:W5:Y:S04]  /*ea10*/  LDL.LU R55, [R1+0x130] ;  /* 0x0001300001377983 */ /* 0x000f680000300800 */
[----:B------:R-:W5:Y:S01]  /*ea20*/  LDL.LU R54, [R1+0x12c] ;  /* 0x00012c0001367983 */ /* 0x000f620000300800 */
[----:B---3--:R-:W-:-:S05]  /*ea30*/  IMAD R20, R49, UR76, RZ ;  /* 0x0000004c31147c24 */ /* 0x008fca000f8e02ff */
[----:B------:R-:W-:Y:S04]  /*ea40*/  STL [R1+0x59e8], R20 ;  /* 0x0059e81401007387 */ /* 0x000fe80000100800 */
[----:B------:R-:W3:Y:S04]  /*ea50*/  LDL.LU R53, [R1+0x128] ;  /* 0x0001280001357983 */ /* 0x000ee80000300800 */
[----:B------:R-:W3:Y:S01]  /*ea60*/  LDL.LU R50, [R1+0x124] ;  /* 0x0001240001327983 */ /* 0x000ee20000300800 */
[----:B------:R-:W-:-:S05]  /*ea70*/  IMAD R21, R48, UR76, RZ ;  /* 0x0000004c30157c24 */ /* 0x000fca000f8e02ff */
[----:B------:R-:W-:Y:S04]  /*ea80*/  STL [R1+0x59ec], R21 ;  /* 0x0059ec1501007387 */ /* 0x000fe80000100800 */
[----:B------:R-:W3:Y:S04]  /*ea90*/  LDL.LU R49, [R1+0x120] ;  /* 0x0001200001317983 */ /* 0x000ee80000300800 */
[----:B------:R-:W3:Y:S01]  /*eaa0*/  LDL.LU R48, [R1+0x11c] ;  /* 0x00011c0001307983 */ /* 0x000ee20000300800 */
[----:B------:R-:W-:-:S05]  /*eab0*/  IMAD R22, R47, UR76, RZ ;  /* 0x0000004c2f167c24 */ /* 0x000fca000f8e02ff */
[----:B------:R-:W-:Y:S04]  /*eac0*/  STL [R1+0x59f0], R22 ;  /* 0x0059f01601007387 */ /* 0x000fe80000100800 */
[----:B------:R-:W3:Y:S01]  /*ead0*/  LDL.LU R47, [R1+0x118] ;  /* 0x00011800012f7983 */ /* 0x000ee20000300800 */
[----:B------:R-:W-:-:S03]  /*eae0*/  IMAD R23, R45, UR76, RZ ;  /* 0x0000004c2d177c24 */ /* 0x000fc6000f8e02ff */
[----:B------:R-:W3:Y:S04]  /*eaf0*/  LDL.LU R45, [R1+0x114] ;  /* 0x00011400012d7983 */ /* 0x000ee80000300800 */
[----:B------:R-:W-:Y:S01]  /*eb00*/  STL [R1+0x59f4], R23 ;  /* 0x0059f41701007387 */ /* 0x000fe20000100800 */
[----:B------:R-:W-:-:S05]  /*eb10*/  IMAD R24, R57, UR76, RZ ;  /* 0x0000004c39187c24 */ /* 0x000fca000f8e02ff */
[----:B------:R-:W-:Y:S01]  /*eb20*/  STL [R1+0x59f8], R24 ;  /* 0x0059f81801007387 */ /* 0x000fe20000100800 */
[----:B----4-:R-:W-:-:S03]  /*eb30*/  IMAD R25, R44, UR76, RZ ;  /* 0x0000004c2c197c24 */ /* 0x010fc6000f8e02ff */
[----:B------:R-:W4:Y:S04]  /*eb40*/  LDL.LU R44, [R1+0x110] ;  /* 0x00011000012c7983 */ /* 0x000f280000300800 */
[----:B------:R-:W-:Y:S01]  /*eb50*/  STL [R1+0x59fc], R25 ;  /* 0x0059fc1901007387 */ /* 0x000fe20000100800 */
[----:B--2---:R-:W-:-:S03]  /*eb60*/  IMAD R26, R46, UR76, RZ ;  /* 0x0000004c2e1a7c24 */ /* 0x004fc6000f8e02ff */
[----:B------:R-:W2:Y:S01]  /*eb70*/  LDL.LU R46, [R1+0x10c] ;  /* 0x00010c00012e7983 */ /* 0x000ea20000300800 */
[----:B------:R-:W-:-:S03]  /*eb80*/  IMAD R27, R56, UR76, RZ ;  /* 0x0000004c381b7c24 */ /* 0x000fc6000f8e02ff */
[----:B------:R-:W-:Y:S04]  /*eb90*/  STL [R1+0x5a00], R26 ;  /* 0x005a001a01007387 */ /* 0x000fe80000100800 */
[----:B------:R-:W-:Y:S01]  /*eba0*/  STL [R1+0x5a04], R27 ;  /* 0x005a041b01007387 */ /* 0x000fe20000100800 */
[----:B-----5:R-:W-:-:S05]  /*ebb0*/  IMAD R28, R52, UR76, RZ ;  /* 0x0000004c341c7c24 */ /* 0x020fca000f8e02ff */
[----:B------:R-:W-:Y:S04]  /*ebc0*/  STL [R1+0x5a08], R28 ;  /* 0x005a081c01007387 */ /* 0x000fe80000100800 */
[----:B------:R-:W5:Y:S01]  /*ebd0*/  LDL.LU R52, [R1+0x108] ;  /* 0x0001080001347983 */ /* 0x000f620000300800 */
[----:B------:R-:W-:-:S03]  /*ebe0*/  IMAD R29, R51, UR76, RZ ;  /* 0x0000004c331d7c24 */ /* 0x000fc6000f8e02ff */
[----:B------:R-:W5:Y:S04]  /*ebf0*/  LDL.LU R51, [R1+0x104] ;  /* 0x0001040001337983 */ /* 0x000f680000300800 */
[----:B------:R-:W-:Y:S01]  /*ec00*/  STL [R1+0x5a0c], R29 ;  /* 0x005a0c1d01007387 */ /* 0x000fe20000100800 */
[----:B------:R-:W-:Y:S02]  /*ec10*/  IMAD R30, R55, UR76, RZ ;  /* 0x0000004c371e7c24 */ /* 0x000fe4000f8e02ff */
[----:B------:R-:W-:-:S03]  /*ec20*/  IMAD R31, R54, UR76, RZ ;  /* 0x0000004c361f7c24 */ /* 0x000fc6000f8e02ff */
[----:B------:R-:W-:Y:S04]  /*ec30*/  STL [R1+0x5a10], R30 ;  /* 0x005a101e01007387 */ /* 0x000fe80000100800 */
[----:B------:R-:W-:Y:S01]  /*ec40*/  STL [R1+0x5a14], R31 ;  /* 0x005a141f01007387 */ /* 0x000fe20000100800 */
[----:B---3--:R-:W-:Y:S02]  /*ec50*/  IMAD R32, R53, UR76, RZ ;  /* 0x0000004c35207c24 */ /* 0x008fe4000f8e02ff */
[----:B------:R-:W-:-:S03]  /*ec60*/  IMAD R33, R50, UR76, RZ ;  /* 0x0000004c32217c24 */ /* 0x000fc6000f8e02ff */
[----:B------:R-:W-:Y:S04]  /*ec70*/  STL [R1+0x5a18], R32 ;  /* 0x005a182001007387 */ /* 0x000fe80000100800 */
[----:B------:R-:W-:Y:S01]  /*ec80*/  STL [R1+0x5a1c], R33 ;  /* 0x005a1c2101007387 */ /* 0x000fe20000100800 */
[----:B------:R-:W-:Y:S02]  /*ec90*/  IMAD R34, R49, UR76, RZ ;  /* 0x0000004c31227c24 */ /* 0x000fe4000f8e02ff */
[----:B------:R-:W-:-:S03]  /*eca0*/  IMAD R35, R48, UR76, RZ ;  /* 0x0000004c30237c24 */ /* 0x000fc6000f8e02ff */
[----:B------:R-:W-:Y:S04]  /*ecb0*/  STL [R1+0x5a20], R34 ;  /* 0x005a202201007387 */ /* 0x000fe80000100800 */
[----:B------:R-:W-:Y:S01]  /*ecc0*/  STL [R1+0x5a24], R35 ;  /* 0x005a242301007387 */ /* 0x000fe20000100800 */
[----:B------:R-:W-:-:S05]  /*ecd0*/  IMAD R36, R47, UR76, RZ ;  /* 0x0000004c2f247c24 */ /* 0x000fca000f8e02ff */
[----:B------:R-:W-:Y:S04]  /*ece0*/  STL [R1+0x5a28], R36 ;  /* 0x005a282401007387 */ /* 0x000fe80000100800 */
[----:B------:R-:W3:Y:S04]  /*ecf0*/  LDL.LU R3, [R1+0x100] ;  /* 0x0001000001037983 */ /* 0x000ee80000300800 */
[----:B------:R-:W3:Y:S01]  /*ed00*/  LDL.LU R4, [R1+0xfc] ;  /* 0x0000fc0001047983 */ /* 0x000ee20000300800 */
[----:B------:R-:W-:-:S05]  /*ed10*/  IMAD R37, R45, UR76, RZ ;  /* 0x0000004c2d257c24 */ /* 0x000fca000f8e02ff */
[----:B------:R-:W-:Y:S01]  /*ed20*/  STL [R1+0x5a2c], R37 ;  /* 0x005a2c2501007387 */ /* 0x000fe20000100800 */
[----:B----4-:R-:W-:-:S03]  /*ed30*/  IMAD R38, R44, UR76, RZ ;  /* 0x0000004c2c267c24 */ /* 0x010fc6000f8e02ff */
[----:B------:R-:W4:Y:S04]  /*ed40*/  LDL.LU R44, [R1+0xf4] ;  /* 0x0000f400012c7983 */ /* 0x000f280000300800 */
[----:B------:R-:W4:Y:S04]  /*ed50*/  LDL.LU R45, [R1+0xf0] ;  /* 0x0000f000012d7983 */ /* 0x000f280000300800 */
[----:B------:R-:W-:Y:S01]  /*ed60*/  STL [R1+0x5a30], R38 ;  /* 0x005a302601007387 */ /* 0x000fe20000100800 */
[----:B--2---:R-:W-:-:S03]  /*ed70*/  IMAD R39, R46, UR76, RZ ;  /* 0x0000004c2e277c24 */ /* 0x004fc6000f8e02ff */
[----:B------:R-:W2:Y:S04]  /*ed80*/  LDL.LU R46, [R1+0xec] ;  /* 0x0000ec00012e7983 */ /* 0x000ea80000300800 */
[----:B------:R-:W2:Y:S04]  /*ed90*/  LDL.LU R47, [R1+0xe8] ;  /* 0x0000e800012f7983 */ /* 0x000ea80000300800 */
[----:B------:R-:W2:Y:S04]  /*eda0*/  LDL.LU R48, [R1+0xe4] ;  /* 0x0000e40001307983 */ /* 0x000ea80000300800 */
[----:B------:R-:W2:Y:S04]  /*edb0*/  LDL.LU R49, [R1+0xe0] ;  /* 0x0000e00001317983 */ /* 0x000ea80000300800 */
[----:B------:R-:W2:Y:S01]  /*edc0*/  LDL.LU R50, [R1+0xdc] ;  /* 0x0000dc0001327983 */ /* 0x000ea20000300800 */
[----:B-----5:R-:W-:-:S02]  /*edd0*/  IMAD R40, R52, UR76, RZ ;  /* 0x0000004c34287c24 */ /* 0x020fc4000f8e02ff */
[----:B------:R-:W-:Y:S02]  /*ede0*/  IMAD R41, R51, UR76, RZ ;  /* 0x0000004c33297c24 */ /* 0x000fe4000f8e02ff */
[----:B------:R-:W5:Y:S04]  /*edf0*/  LDL.LU R51, [R1+0xd8] ;  /* 0x0000d80001337983 */ /* 0x000f680000300800 */
[----:B------:R-:W2:Y:S04]  /*ee00*/  LDL.LU R52, [R1+0xd4] ;  /* 0x0000d40001347983 */ /* 0x000ea80000300800 */
        /* <DEDUP_REMOVED lines=8> */
[----:B0-----:R-:W2:Y:S04]  /*ee90*/  LDL.LU R12, [R1+0xac] ;  /* 0x0000ac00010c7983 */ /* 0x001ea80000300800 */
[----:B------:R-:W4:Y:S04]  /*eea0*/  LDL.LU R11, [R1+0xa8] ;  /* 0x0000a800010b7983 */ /* 0x000f280000300800 */
[----:B------:R-:W5:Y:S04]  /*eeb0*/  LDL.LU R5, [R1+0xa4] ;  /* 0x0000a40001057983 */ /* 0x000f680000300800 */
[----:B------:R-:W5:Y:S04]  /*eec0*/  LDL.LU R6, [R1+0xa0] ;  /* 0x0000a00001067983 */ /* 0x000f680000300800 */
[----:B------:R-:W5:Y:S04]  /*eed0*/  LDL.LU R0, [R1+0x9c] ;  /* 0x00009c0001007983 */ /* 0x000f680000300800 */
[----:B------:R-:W5:Y:S01]  /*eee0*/  LDL.LU R2, [R1+0x94] ;  /* 0x0000940001027983 */ /* 0x000f620000300800 */
[----:B---3--:R-:W-:-:S03]  /*eef0*/  IMAD R42, R3, UR76, RZ ;  /* 0x0000004c032a7c24 */ /* 0x008fc6000f8e02ff */
[----:B------:R-:W3:Y:S01]  /*ef00*/  LDL.LU R3, [R1+0x8c] ;  /* 0x00008c0001037983 */ /* 0x000ee20000300800 */
[----:B------:R-:W-:-:S03]  /*ef10*/  IMAD R43, R4, UR76, RZ ;  /* 0x0000004c042b7c24 */ /* 0x000fc6000f8e02ff */
[----:B------:R-:W3:Y:S04]  /*ef20*/  LDL.LU R4, [R1+0x88] ;  /* 0x0000880001047983 */ /* 0x000ee80000300800 */
[----:B------:R-:W3:Y:S04]  /*ef30*/  LDL.LU R7, [R1+0x84] ;  /* 0x0000840001077983 */ /* 0x000ee80000300800 */
[----:B------:R-:W3:Y:S04]  /*ef40*/  LDL.LU R10, [R1+0x80] ;  /* 0x00008000010a7983 */ /* 0x000ee80000300800 */
[----:B------:R-:W3:Y:S04]  /*ef50*/  LDL R9, [R1+0x2b0] ;  /* 0x0002b00001097983 */ /* 0x000ee80000100800 */
[----:B------:R-:W3:Y:S01]  /*ef60*/  LDL R61, [R1+0x2ac] ;  /* 0x0002ac00013d7983 */ /* 0x000ee20000100800 */
[----:B--2---:R-:W-:-:S02]  /*ef70*/  IMAD R12, R12, UR76, RZ ;  /* 0x0000004c0c0c7c24 */ /* 0x004fc4000f8e02ff */
[----:B----4-:R-:W-:-:S03]  /*ef80*/  IMAD R11, R11, UR76, RZ ;  /* 0x0000004c0b0b7c24 */ /* 0x010fc6000f8e02ff */
[----:B------:R-:W-:Y:S01]  /*ef90*/  STL [R1+0x2b8], R12 ;  /* 0x0002b80c01007387 */ /* 0x000fe20000100800 */
[----:B-----5:R-:W-:-:S03]  /*efa0*/  IMAD R5, R5, UR76, RZ ;  /* 0x0000004c05057c24 */ /* 0x020fc6000f8e02ff */
[----:B------:R0:W-:Y:S01]  /*efb0*/  STL [R1+0x2c0], R11 ;  /* 0x0002c00b01007387 */ /* 0x0001e20000100800 */
[----:B------:R-:W-:-:S03]  /*efc0*/  IMAD R6, R6, UR76, RZ ;  /* 0x0000004c06067c24 */ /* 0x000fc6000f8e02ff */
[----:B------:R-:W-:Y:S01]  /*efd0*/  STL [R1+0x2c8], R5 ;  /* 0x0002c80501007387 */ /* 0x000fe20000100800 */
[----:B------:R-:W-:-:S03]  /*efe0*/  IMAD R0, R0, UR76, RZ ;  /* 0x0000004c00007c24 */ /* 0x000fc6000f8e02ff */
[----:B------:R-:W-:Y:S01]  /*eff0*/  STL [R1+0x2cc], R6 ;  /* 0x0002cc0601007387 */ /* 0x000fe20000100800 */
[----:B------:R-:W-:-:S03]  /*f000*/  IMAD R2, R2, UR76, RZ ;  /* 0x0000004c02027c24 */ /* 0x000fc6000f8e02ff */
[----:B------:R-:W-:Y:S01]  /*f010*/  STL [R1+0x2d4], R0 ;  /* 0x0002d40001007387 */ /* 0x000fe20000100800 */
[----:B0-----:R-:W-:-:S03]  /*f020*/  SHF.R.S32.HI R11, RZ, 0x1f, R8 ;  /* 0x0000001fff0b7819 */ /* 0x001fc60000011408 */
[----:B------:R-:W-:Y:S01]  /*f030*/  STL [R1+0x2dc], R2 ;  /* 0x0002dc0201007387 */ /* 0x000fe20000100800 */
[----:B---3--:R-:W-:Y:S02]  /*f040*/  IMAD R3, R3, UR76, RZ ;  /* 0x0000004c03037c24 */ /* 0x008fe4000f8e02ff */
[----:B------:R-:W-:-:S03]  /*f050*/  IMAD R4, R4, UR76, RZ ;  /* 0x0000004c04047c24 */ /* 0x000fc6000f8e02ff */
[----:B------:R-:W-:Y:S01]  /*f060*/  STL [R1+0x2e4], R3 ;  /* 0x0002e40301007387 */ /* 0x000fe20000100800 */
[----:B------:R-:W-:Y:S02]  /*f070*/  IMAD R7, R7, UR76, RZ ;  /* 0x0000004c07077c24 */ /* 0x000fe4000f8e02ff */
[----:B------:R-:W-:-:S05]  /*f080*/  IMAD R10, R10, UR76, RZ ;  /* 0x0000004c0a0a7c24 */ /* 0x000fca000f8e02ff */
[----:B------:R0:W-:Y:S04]  /*f090*/  STL [R1+0x2f8], R10 ;  /* 0x0002f80a01007387 */ /* 0x0001e80000100800 */
[----:B------:R-:W-:Y:S04]  /*f0a0*/  STL [R1+0x2ec], R4 ;  /* 0x0002ec0401007387 */ /* 0x000fe80000100800 */
[----:B------:R-:W-:Y:S01]  /*f0b0*/  STL [R1+0x2f0], R7 ;  /* 0x0002f00701007387 */ /* 0x000fe20000100800 */
[----:B0-----:R-:W-:-:S03]  /*f0c0*/  SHF.R.S32.HI R10, RZ, 0x1f, R9 ;  /* 0x0000001fff0a7819 */ /* 0x001fc60000011409 */
[----:B------:R0:W-:Y:S01]  /*f0d0*/  STL [R1+0x80], R11 ;  /* 0x0000800b01007387 */ /* 0x0001e20000100800 */
[----:B------:R-:W-:-:S03]  /*f0e0*/  SHF.R.S32.HI R9, RZ, 0x1f, R61 ;  /* 0x0000001fff097819 */ /* 0x000fc6000001143d */
[----:B------:R-:W2:Y:S04]  /*f0f0*/  LDL R38, [R1+0x2a8] ;  /* 0x0002a80001267983 */ /* 0x000ea80000100800 */
[----:B------:R1:W-:Y:S04]  /*f100*/  STL [R1+0x24c], R10 ;  /* 0x00024c0a01007387 */ /* 0x0003e80000100800 */
[----:B------:R-:W3:Y:S04]  /*f110*/  LDL R37, [R1+0x2a4] ;  /* 0x0002a40001257983 */ /* 0x000ee80000100800 */
[----:B------:R4:W-:Y:S04]  /*f120*/  STL [R1+0x248], R9 ;  /* 0x0002480901007387 */ /* 0x0009e80000100800 */
[----:B------:R-:W5:Y:S04]  /*f130*/  LDL R36, [R1+0x2a0] ;  /* 0x0002a00001247983 */ /* 0x000f680000100800 */
        /* <DEDUP_REMOVED lines=24> */
[----:B0-----:R-:W5:Y:S04]  /*f2c0*/  LDL R11, [R1+0x148] ;  /* 0x00014800010b7983 */ /* 0x001f680000100800 */
[----:B-1----:R-:W5:Y:S04]  /*f2d0*/  LDL R10, [R1+0xf8] ;  /* 0x0000f800010a7983 */ /* 0x002f680000100800 */
[----:B----4-:R-:W4:Y:S04]  /*f2e0*/  LDL R9, [R1+0xd0] ;  /* 0x0000d00001097983 */ /* 0x010f280000100800 */
[----:B------:R-:W4:Y:S01]  /*f2f0*/  LDL R61, [R1+0x7c] ;  /* 0x00007c00013d7983 */ /* 0x000f220000100800 */
[----:B--2---:R-:W-:-:S05]  /*f300*/  SHF.R.S32.HI R38, RZ, 0x1f, R38 ;  /* 0x0000001fff267819 */ /* 0x004fca0000011426 */
[----:B------:R3:W-:Y:S02]  /*f310*/  STL [R1+0x240], R38 ;  /* 0x0002402601007387 */ /* 0x0007e40000100800 */
[----:B---3--:R-:W-:Y:S02]  /*f320*/  SHF.R.S32.HI R38, RZ, 0x1f, R37 ;  /* 0x0000001fff267819 */ /* 0x008fe40000011425 */
[----:B-----5:R-:W-:Y:S02]  /*f330*/  SHF.R.S32.HI R37, RZ, 0x1f, R36 ;  /* 0x0000001fff257819 */ /* 0x020fe40000011424 */
[----:B------:R-:W-:Y:S01]  /*f340*/  SHF.R.S32.HI R36, RZ, 0x1f, R35 ;  /* 0x0000001fff247819 */ /* 0x000fe20000011423 */
[----:B------:R0:W-:Y:S01]  /*f350*/  STL [R1+0x23c], R38 ;  /* 0x00023c2601007387 */ /* 0x0001e20000100800 */
[----:B------:R-:W-:-:S03]  /*f360*/  SHF.R.S32.HI R35, RZ, 0x1f, R34 ;  /* 0x0000001fff237819 */ /* 0x000fc60000011422 */
        /* <DEDUP_REMOVED lines=49> */
[----:B----4-:R-:W-:-:S03]  /*f680*/  SHF.R.S32.HI R10, RZ, 0x1f, R9 ;  /* 0x0000001fff0a7819 */ /* 0x010fc60000011409 */
[----:B------:R4:W-:Y:S01]  /*f690*/  STL [R1+0x1d0], R12 ;  /* 0x0001d00c01007387 */ /* 0x0009e20000100800 */
[----:B------:R-:W-:-:S03]  /*f6a0*/  SHF.R.S32.HI R9, RZ, 0x1f, R61 ;  /* 0x0000001fff097819 */ /* 0x000fc6000001143d */
[----:B------:R1:W-:Y:S04]  /*f6b0*/  STL [R1+0x1cc], R11 ;  /* 0x0001cc0b01007387 */ /* 0x0003e80000100800 */
[----:B0-----:R-:W4:Y:S04]  /*f6c0*/  LDL R38, [R1+0x78] ;  /* 0x0000780001267983 */ /* 0x001f280000100800 */
[----:B------:R0:W-:Y:S04]  /*f6d0*/  STL [R1+0x1c8], R10 ;  /* 0x0001c80a01007387 */ /* 0x0001e80000100800 */
[----:B-1----:R-:W4:Y:S04]  /*f6e0*/  LDL R37, [R1+0x74] ;  /* 0x0000740001257983 */ /* 0x002f280000100800 */
[----:B------:R1:W-:Y:S04]  /*f6f0*/  STL [R1+0x1c0], R9 ;  /* 0x0001c00901007387 */ /* 0x0003e80000100800 */
[----:B--2---:R-:W2:Y:S04]  /*f700*/  LDL R36, [R1+0x70] ;  /* 0x0000700001247983 */ /* 0x004ea80000100800 */
[----:B---3--:R-:W3:Y:S04]  /*f710*/  LDL R35, [R1+0x6c] ;  /* 0x00006c0001237983 */ /* 0x008ee80000100800 */
[----:B-----5:R-:W5:Y:S04]  /*f720*/  LDL R34, [R1+0x68] ;  /* 0x0000680001227983 */ /* 0x020f680000100800 */
        /* <DEDUP_REMOVED lines=21> */
[----:B----4-:R-:W4:Y:S04]  /*f880*/  LDL R12, [R1+0x10] ;  /* 0x00001000010c7983 */ /* 0x010f280000100800 */
[----:B------:R-:W4:Y:S04]  /*f890*/  LDL R11, [R1+0xc] ;  /* 0x00000c00010b7983 */ /* 0x000f280000100800 */
[----:B0-----:R-:W4:Y:S04]  /*f8a0*/  LDL R10, [R1+0x8] ;  /* 0x00000800010a7983 */ /* 0x001f280000100800 */
[----:B------:R-:W4:Y:S04]  /*f8b0*/  LDL R61, [R1+0x4] ;  /* 0x00000400013d7983 */ /* 0x000f280000100800 */
[----:B-1----:R-:W4:Y:S01]  /*f8c0*/  LDL R9, [R1] ;  /* 0x0000000001097983 */ /* 0x002f220000100800 */
[----:B------:R-:W-:-:S05]  /*f8d0*/  SHF.R.S32.HI R38, RZ, 0x1f, R38 ;  /* 0x0000001fff267819 */ /* 0x000fca0000011426 */
[----:B------:R0:W-:Y:S01]  /*f8e0*/  STL [R1+0x1bc], R38 ;  /* 0x0001bc2601007387 */ /* 0x0001e20000100800 */
[----:B------:R-:W-:-:S03]  /*f8f0*/  SHF.R.S32.HI R37, RZ, 0x1f, R37 ;  /* 0x0000001fff257819 */ /* 0x000fc60000011425 */
[----:B0-----:R-:W4:Y:S01]  /*f900*/  LDL.LU R38, [R1+0x5a30] ;  /* 0x005a300001267983 */ /* 0x001f220000300800 */
[----:B--2---:R-:W-:-:S03]  /*f910*/  SHF.R.S32.HI R36, RZ, 0x1f, R36 ;  /* 0x0000001fff247819 */ /* 0x004fc60000011424 */
[----:B------:R0:W-:Y:S01]  /*f920*/  STL [R1+0x1b8], R37 ;  /* 0x0001b82501007387 */ /* 0x0001e20000100800 */
[----:B---3--:R-:W-:Y:S02]  /*f930*/  SHF.R.S32.HI R35, RZ, 0x1f, R35 ;  /* 0x0000001fff237819 */ /* 0x008fe40000011423 */
[----:B-----5:R-:W-:Y:S01]  /*f940*/  SHF.R.S32.HI R34, RZ, 0x1f, R34 ;  /* 0x0000001fff227819 */ /* 0x020fe20000011422 */
[----:B0-----:R-:W2:Y:S01]  /*f950*/  LDL.LU R37, [R1+0x5a2c] ;  /* 0x005a2c0001257983 */ /* 0x001ea20000300800 */
[----:B------:R-:W-:-:S03]  /*f960*/  SHF.R.S32.HI R33, RZ, 0x1f, R33 ;  /* 0x0000001fff217819 */ /* 0x000fc60000011421 */
[----:B------:R0:W-:Y:S01]  /*f970*/  STL [R1+0x1b4], R36 ;  /* 0x0001b42401007387 */ /* 0x0001e20000100800 */
[----:B------:R-:W-:Y:S02]  /*f980*/  SHF.R.S32.HI R32, RZ, 0x1f, R32 ;  /* 0x0000001fff207819 */ /* 0x000fe40000011420 */
[----:B------:R-:W-:Y:S01]  /*f990*/  SHF.R.S32.HI R31, RZ, 0x1f, R31 ;  /* 0x0000001fff1f7819 */ /* 0x000fe2000001141f */
[----:B0-----:R-:W3:Y:S04]  /*f9a0*/  LDL.LU R36, [R1+0x5a28] ;  /* 0x005a280001247983 */ /* 0x001ee80000300800 */
[----:B------:R0:W-:Y:S01]  /*f9b0*/  STL [R1+0x1b0], R35 ;  /* 0x0001b02301007387 */ /* 0x0001e20000100800 */
[----:B------:R-:W-:Y:S02]  /*f9c0*/  SHF.R.S32.HI R30, RZ, 0x1f, R30 ;  /* 0x0000001fff1e7819 */ /* 0x000fe4000001141e */
[----:B------:R-:W-:Y:S01]  /*f9d0*/  SHF.R.S32.HI R29, RZ, 0x1f, R29 ;  /* 0x0000001fff1d7819 */ /* 0x000fe2000001141d */
[----:B0-----:R-:W5:Y:S04]  /*f9e0*/  LDL.LU R35, [R1+0x5a24] ;  /* 0x005a240001237983 */ /* 0x001f680000300800 */
[----:B------:R0:W-:Y:S01]  /*f9f0*/  STL [R1+0x1ac], R34 ;  /* 0x0001ac2201007387 */ /* 0x0001e20000100800 */
[----:B------:R-:W-:-:S03]  /*fa00*/  SHF.R.S32.HI R28, RZ, 0x1f, R28 ;  /* 0x0000001fff1c7819 */ /* 0x000fc6000001141c */
[----:B0-----:R-:W2:Y:S04]  /*fa10*/  LDL.LU R34, [R1+0x5a20] ;  /* 0x005a200001227983 */ /* 0x001ea80000300800 */
        /* <DEDUP_REMOVED lines=46> */
[----:B----4-:R-:W-:-:S03]  /*fd00*/  SHF.R.S32.HI R12, RZ, 0x1f, R12 ;  /* 0x0000001fff0c7819 */ /* 0x010fc6000001140c */
[----:B0-----:R-:W4:Y:S04]  /*fd10*/  LDL.LU R18, [R1+0x59e0] ;  /* 0x0059e00001127983 */ /* 0x001f280000300800 */
        /* <DEDUP_REMOVED lines=9> */
[----:B------:R0:W-:Y:S04]  /*fdb0*/  STL [R1+0x158], R14 ;  /* 0x0001580e01007387 */ /* 0x0001e80000100800 */
        /* <DEDUP_REMOVED lines=10> */
[----:B0-----:R-:W2:Y:S01]  /*fe60*/  LDL.LU R61, [R1+0x59bc] ;  /* 0x0059bc00013d7983 */ /* 0x001ea20000300800 */
[----:B------:R-:W-:-:S05]  /*fe70*/  SHF.R.S32.HI R9, RZ, 0x1f, R9 ;  /* 0x0000001fff097819 */ /* 0x000fca0000011409 */
[----:B------:R2:W-:Y:S02]  /*fe80*/  STL [R1+0x13c], R9 ;  /* 0x00013c0901007387 */ /* 0x0005e40000100800 */
[----:B--2---:R-:W-:-:S05]  /*fe90*/  SHF.R.S32.HI R9, RZ, 0x1f, R61 ;  /* 0x0000001fff097819 */ /* 0x004fca000001143d */
[----:B------:R0:W-:Y:S04]  /*fea0*/  STL [R1+0x138], R9 ;  /* 0x0001380901007387 */ /* 0x0001e80000100800 */
[----:B0-----:R-:W2:Y:S04]  /*feb0*/  LDL.LU R9, [R1+0x59b8] ;  /* 0x0059b80001097983 */ /* 0x001ea80000300800 */
[----:B------:R2:W-:Y:S02]  /*fec0*/  STL [R1+0x5984], R61 ;  /* 0x0059843d01007387 */ /* 0x0005e40000100800 */
[----:B--2---:R-:W-:-:S02]  /*fed0*/  SHF.R.S32.HI R61, RZ, 0x1f, R9 ;  /* 0x0000001fff3d7819 */ /* 0x004fc40000011409 */
[----:B------:R0:W-:Y:S04]  /*fee0*/  STL [R1+0x5980], R9 ;  /* 0x0059800901007387 */ /* 0x0001e80000100800 */
[----:B------:R1:W-:Y:S04]  /*fef0*/  STL [R1+0x134], R61 ;  /* 0x0001343d01007387 */ /* 0x0003e80000100800 */
[----:B------:R2:W-:Y:S01]  /*ff00*/  STL [R1+0x5978], R10 ;  /* 0x0059780a01007387 */ /* 0x0005e20000100800 */
[----:B0-----:R-:W-:Y:S02]  /*ff10*/  SHF.R.S32.HI R9, RZ, 0x1f, R11 ;  /* 0x0000001fff097819 */ /* 0x001fe4000001140b */
[----:B-1----:R-:W-:-:S02]  /*ff20*/  SHF.R.S32.HI R61, RZ, 0x1f, R10 ;  /* 0x0000001fff3d7819 */ /* 0x002fc4000001140a */
[----:B--2---:R-:W-:-:S03]  /*ff30*/  SHF.R.S32.HI R10, RZ, 0x1f, R12 ;  /* 0x0000001fff0a7819 */ /* 0x004fc6000001140c */
[----:B------:R-:W-:Y:S04]  /*ff40*/  STL [R1+0x130], R61 ;  /* 0x0001303d01007387 */ /* 0x000fe80000100800 */
[----:B------:R-:W-:Y:S04]  /*ff50*/  STL [R1+0x5974], R11 ;  /* 0x0059740b01007387 */ /* 0x000fe80000100800 */
[----:B------:R0:W-:Y:S04]  /*ff60*/  STL [R1+0x12c], R9 ;  /* 0x00012c0901007387 */ /* 0x0001e80000100800 */
[----:B------:R-:W-:Y:S01]  /*ff70*/  STL [R1+0x597c], R12 ;  /* 0x00597c0c01007387 */ /* 0x000fe20000100800 */
[----:B0-----:R-:W-:-:S03]  /*ff80*/  SHF.R.S32.HI R9, RZ, 0x1f, R13 ;  /* 0x0000001fff097819 */ /* 0x001fc6000001140d */
[----:B------:R0:W-:Y:S04]  /*ff90*/  STL [R1+0x128], R10 ;  /* 0x0001280a01007387 */ /* 0x0001e80000100800 */
[----:B------:R-:W-:Y:S04]  /*ffa0*/  STL [R1+0x5988], R13 ;  /* 0x0059880d01007387 */ /* 0x000fe80000100800 */
[----:B------:R1:W-:Y:S01]  /*ffb0*/  STL [R1+0x124], R9 ;  /* 0x0001240901007387 */ /* 0x0003e20000100800 */
[----:B0-----:R-:W-:-:S03]  /*ffc0*/  SHF.R.S32.HI R10, RZ, 0x1f, R14 ;  /* 0x0000001fff0a7819 */ /* 0x001fc6000001140e */
[----:B------:R-:W-:Y:S01]  /*ffd0*/  STL [R1+0x5970], R14 ;  /* 0x0059700e01007387 */ /* 0x000fe20000100800 */
[----:B-1----:R-:W-:-:S03]  /*ffe0*/  SHF.R.S32.HI R9, RZ, 0x1f, R15 ;  /* 0x0000001fff097819 */ /* 0x002fc6000001140f */
[----:B------:R0:W-:Y:S04]  /*fff0*/  STL [R1+0x120], R10 ;  /* 0x0001200a01007387 */ /* 0x0001e80000100800 */
[----:B------:R-:W-:Y:S04]  /*10000*/  STL [R1+0x598c], R15 ;  /* 0x00598c0f01007387 */ /* 0x000fe80000100800 */
[----:B------:R1:W-:Y:S01]  /*10010*/  STL [R1+0x11c], R9 ;  /* 0x00011c0901007387 */ /* 0x0003e20000100800 */
[----:B0-----:R-:W-:-:S03]  /*10020*/  SHF.R.S32.HI R10, RZ, 0x1f, R16 ;  /* 0x0000001fff0a7819 */ /* 0x001fc60000011410 */
[----:B------:R-:W-:Y:S01]  /*10030*/  STL [R1+0x5990], R16 ;  /* 0x0059901001007387 */ /* 0x000fe20000100800 */
[----:B----4-:R-:W-:Y:S02]  /*10040*/  SHF.R.S32.HI R11, RZ, 0x1f, R18 ;  /* 0x0000001fff0b7819 */ /* 0x010fe40000011412 */
[----:B-1----:R-:W-:Y:S01]  /*10050*/  SHF.R.S32.HI R9, RZ, 0x1f, R17 ;  /* 0x0000001fff097819 */ /* 0x002fe20000011411 */
[----:B------:R0:W-:Y:S04]  /*10060*/  STL [R1+0x118], R10 ;  /* 0x0001180a01007387 */ /* 0x0001e80000100800 */
[----:B------:R-:W-:Y:S04]  /*10070*/  STL [R1+0x5994], R17 ;  /* 0x0059941101007387 */ /* 0x000fe80000100800 */
[----:B------:R1:W-:Y:S01]  /*10080*/  STL [R1+0x114], R9 ;  /* 0x0001140901007387 */ /* 0x0003e20000100800 */
[----:B0-----:R-:W-:-:S03]  /*10090*/  SHF.R.S32.HI R10, RZ, 0x1f, R20 ;  /* 0x0000001fff0a7819 */ /* 0x001fc60000011414 */
[----:B------:R0:W-:Y:S01]  /*100a0*/  STL [R1+0x110], R11 ;  /* 0x0001100b01007387 */ /* 0x0001e20000100800 */
[----:B-1----:R-:W-:Y:S02]  /*100b0*/  SHF.R.S32.HI R9, RZ, 0x1f, R19 ;  /* 0x0000001fff097819 */ /* 0x002fe40000011413 */
[----:B0-----:R-:W-:-:S03]  /*100c0*/  SHF.R.S32.HI R11, RZ, 0x1f, R21 ;  /* 0x0000001fff0b7819 */ /* 0x001fc60000011415 */
[----:B------:R0:W-:Y:S04]  /*100d0*/  STL [R1+0x10c], R9 ;  /* 0x00010c0901007387 */ /* 0x0001e80000100800 */
[----:B------:R1:W-:Y:S01]  /*100e0*/  STL [R1+0x108], R10 ;  /* 0x0001080a01007387 */ /* 0x0003e20000100800 */
[----:B0-----:R-:W-:-:S03]  /*100f0*/  SHF.R.S32.HI R9, RZ, 0x1f, R22 ;  /* 0x0000001fff097819 */ /* 0x001fc60000011416 */
[----:B------:R0:W-:Y:S01]  /*10100*/  STL [R1+0x104], R11 ;  /* 0x0001040b01007387 */ /* 0x0001e20000100800 */
[----:B-1----:R-:W-:-:S03]  /*10110*/  SHF.R.S32.HI R10, RZ, 0x1f, R23 ;  /* 0x0000001fff0a7819 */ /* 0x002fc60000011417 */
[----:B------:R1:W-:Y:S01]  /*10120*/  STL [R1+0x100], R9 ;  /* 0x0001000901007387 */ /* 0x0003e20000100800 */
[----:B0-----:R-:W-:-:S03]  /*10130*/  SHF.R.S32.HI R11, RZ, 0x1f, R24 ;  /* 0x0000001fff0b7819 */ /* 0x001fc60000011418 */
[----:B------:R0:W-:Y:S01]  /*10140*/  STL [R1+0xfc], R10 ;  /* 0x0000fc0a01007387 */ /* 0x0001e20000100800 */
[----:B-1----:R-:W-:-:S03]  /*10150*/  SHF.R.S32.HI R9, RZ, 0x1f, R25 ;  /* 0x0000001fff097819 */ /* 0x002fc60000011419 */
[----:B------:R1:W-:Y:S04]  /*10160*/  STL [R1+0xf4], R11 ;  /* 0x0000f40b01007387 */ /* 0x0003e80000100800 */
[----:B------:R2:W-:Y:S01]  /*10170*/  STL [R1+0xf0], R9 ;  /* 0x0000f00901007387 */ /* 0x0005e20000100800 */
[----:B0-----:R-:W-:Y:S02]  /*10180*/  SHF.R.S32.HI R10, RZ, 0x1f, R26 ;  /* 0x0000001fff0a7819 */ /* 0x001fe4000001141a */
[----:B-1----:R-:W-:-:S03]  /*10190*/  SHF.R.S32.HI R11, RZ, 0x1f, R27 ;  /* 0x0000001fff0b7819 */ /* 0x002fc6000001141b */
[----:B------:R0:W-:Y:S01]  /*101a0*/  STL [R1+0xec], R10 ;  /* 0x0000ec0a01007387 */ /* 0x0001e20000100800 */
[----:B--2---:R-:W-:-:S03]  /*101b0*/  SHF.R.S32.HI R9, RZ, 0x1f, R28 ;  /* 0x0000001fff097819 */ /* 0x004fc6000001141c */
        /* <DEDUP_REMOVED lines=10> */
[----:B------:R-:W-:Y:S01]  /*10260*/  STL [R1+0xd4], R10 ;  /* 0x0000d40a01007387 */ /* 0x000fe20000100800 */
[----:B--2---:R-:W-:-:S03]  /*10270*/  SHF.R.S32.HI R9, RZ, 0x1f, R34 ;  /* 0x0000001fff097819 */ /* 0x004fc60000011422 */
[----:B------:R-:W-:Y:S04]  /*10280*/  STL [R1+0xcc], R11 ;  /* 0x0000cc0b01007387 */ /* 0x000fe80000100800 */
[----:B------:R-:W2:Y:S04]  /*10290*/  LDL R12, [R1+0x2b8] ;  /* 0x0002b800010c7983 */ /* 0x000ea80000100800 */
[----:B------:R0:W-:Y:S04]  /*102a0*/  STL [R1+0xc8], R9 ;  /* 0x0000c80901007387 */ /* 0x0001e80000100800 */
[----:B0-----:R-:W4:Y:S01]  /*102b0*/  LDL R9, [R1+0x2c0] ;  /* 0x0002c00001097983 */ /* 0x001f220000100800 */
[----:B-----5:R-:W-:-:S02]  /*102c0*/  SHF.R.S32.HI R10, RZ, 0x1f, R35 ;  /* 0x0000001fff0a7819 */ /* 0x020fc40000011423 */
[----:B---3--:R-:W-:Y:S02]  /*102d0*/  SHF.R.S32.HI R13, RZ, 0x1f, R36 ;  /* 0x0000001fff0d7819 */ /* 0x008fe40000011424 */
[----:B------:R-:W-:Y:S01]  /*102e0*/  SHF.R.S32.HI R11, RZ, 0x1f, R37 ;  /* 0x0000001fff0b7819 */ /* 0x000fe20000011425 */
[----:B------:R0:W-:Y:S04]  /*102f0*/  STL [R1+0xc4], R10 ;  /* 0x0000c40a01007387 */ /* 0x0001e80000100800 */
[----:B------:R1:W-:Y:S04]  /*10300*/  STL [R1+0xc0], R13 ;  /* 0x0000c00d01007387 */ /* 0x0003e80000100800 */
[----:B------:R3:W-:Y:S01]  /*10310*/  STL [R1+0xbc], R11 ;  /* 0x0000bc0b01007387 */ /* 0x0007e20000100800 */
[----:B0-----:R-:W-:-:S02]  /*10320*/  SHF.R.S32.HI R10, RZ, 0x1f, R38 ;  /* 0x0000001fff0a7819 */ /* 0x001fc40000011426 */
[----:B-1----:R-:W-:-:S03]  /*10330*/  SHF.R.S32.HI R13, RZ, 0x1f, R39 ;  /* 0x0000001fff0d7819 */ /* 0x002fc60000011427 */
[----:B------:R0:W-:Y:S01]  /*10340*/  STL [R1+0xb8], R10 ;  /* 0x0000b80a01007387 */ /* 0x0001e20000100800 */
[----:B---3--:R-:W-:Y:S01]  /*10350*/  SHF.R.S32.HI R11, RZ, 0x1f, R40 ;  /* 0x0000001fff0b7819 */ /* 0x008fe20000011428 */
[----:B------:R-:W-:Y:S02]  /*10360*/  IMAD R44, R44, UR76, RZ ;  /* 0x0000004c2c2c7c24 */ /* 0x000fe4000f8e02ff */
[----:B------:R1:W-:Y:S01]  /*10370*/  STL [R1+0xb4], R13 ;  /* 0x0000b40d01007387 */ /* 0x0003e20000100800 */
[----:B------:R-:W-:Y:S01]  /*10380*/  IMAD R45, R45, UR76, RZ ;  /* 0x0000004c2d2d7c24 */ /* 0x000fe2000f8e02ff */
[----:B0-----:R-:W-:Y:S02]  /*10390*/  SHF.R.S32.HI R10, RZ, 0x1f, R41 ;  /* 0x0000001fff0a7819 */ /* 0x001fe40000011429 */
[----:B------:R0:W-:Y:S01]  /*103a0*/  STL [R1+0xb0], R11 ;  /* 0x0000b00b01007387 */ /* 0x0001e20000100800 */
[----:B------:R-:W-:Y:S01]  /*103b0*/  IMAD R46, R46, UR76, RZ ;  /* 0x0000004c2e2e7c24 */ /* 0x000fe2000f8e02ff */
[----:B-1----:R-:W-:-:S02]  /*103c0*/  SHF.R.S32.HI R13, RZ, 0x1f, R42 ;  /* 0x0000001fff0d7819 */ /* 0x002fc4000001142a */
[----:B------:R1:W-:Y:S01]  /*103d0*/  STL [R1+0xac], R10 ;  /* 0x0000ac0a01007387 */ /* 0x0003e20000100800 */
[----:B------:R-:W-:Y:S01]  /*103e0*/  IMAD R47, R47, UR76, RZ ;  /* 0x0000004c2f2f7c24 */ /* 0x000fe2000f8e02ff */
[----:B0-----:R-:W-:Y:S02]  /*103f0*/  SHF.R.S32.HI R11, RZ, 0x1f, R43 ;  /* 0x0000001fff0b7819 */ /* 0x001fe4000001142b */
[----:B------:R0:W-:Y:S01]  /*10400*/  STL [R1+0xa8], R13 ;  /* 0x0000a80d01007387 */ /* 0x0001e20000100800 */
[----:B------:R-:W-:Y:S01]  /*10410*/  IMAD R48, R48, UR76, RZ ;  /* 0x0000004c30307c24 */ /* 0x000fe2000f8e02ff */
[----:B-1----:R-:W-:Y:S02]  /*10420*/  SHF.R.S32.HI R10, RZ, 0x1f, R44 ;  /* 0x0000001fff0a7819 */ /* 0x002fe4000001142c */
[----:B------:R1:W-:Y:S01]  /*10430*/  STL [R1+0xa4], R11 ;  /* 0x0000a40b01007387 */ /* 0x0003e20000100800 */
[----:B------:R-:W-:Y:S01]  /*10440*/  IMAD R49, R49, UR76, RZ ;  /* 0x0000004c31317c24 */ /* 0x000fe2000f8e02ff */
[----:B0-----:R-:W-:-:S02]  /*10450*/  SHF.R.S32.HI R13, RZ, 0x1f, R45 ;  /* 0x0000001fff0d7819 */ /* 0x001fc4000001142d */
[----:B------:R0:W-:Y:S01]  /*10460*/  STL [R1+0xa0], R10 ;  /* 0x0000a00a01007387 */ /* 0x0001e20000100800 */
[----:B-1----:R-:W-:-:S03]  /*10470*/  SHF.R.S32.HI R11, RZ, 0x1f, R46 ;  /* 0x0000001fff0b7819 */ /* 0x002fc6000001142e */
        /* <DEDUP_REMOVED lines=8> */
[----:B0-----:R-:W-:Y:S01]  /*10500*/  SHF.R.S32.HI R11, RZ, 0x1f, R49 ;  /* 0x0000001fff0b7819 */ /* 0x001fe20000011431 */
[----:B------:R-:W-:Y:S01]  /*10510*/  IMAD R53, R53, UR76, RZ ;  /* 0x0000004c35357c24 */ /* 0x000fe2000f8e02ff */
[----:B------:R-:W-:Y:S01]  /*10520*/  SHF.R.S32.HI R14, RZ, 0x1f, R50 ;  /* 0x0000001fff0e7819 */ /* 0x000fe20000011432 */
[----:B-1----:R-:W3:Y:S01]  /*10530*/  LDL.LU R10, [R1+0x2b0] ;  /* 0x0002b000010a7983 */ /* 0x002ee20000300800 */
[----:B------:R-:W-:-:S03]  /*10540*/  IMAD R54, R54, UR76, RZ ;  /* 0x0000004c36367c24 */ /* 0x000fc6000f8e02ff */
[----:B------:R0:W-:Y:S01]  /*10550*/  STL [R1+0x90], R13 ;  /* 0x0000900d01007387 */ /* 0x0001e20000100800 */
[----:B------:R-:W-:-:S03]  /*10560*/  SHF.R.S32.HI R15, RZ, 0x1f, R52 ;  /* 0x0000001fff0f7819 */ /* 0x000fc60000011434 */
[----:B------:R1:W-:Y:S01]  /*10570*/  STL [R1+0x8c], R11 ;  /* 0x00008c0b01007387 */ /* 0x0003e20000100800 */
[----:B------:R-:W-:Y:S02]  /*10580*/  IMAD R55, R55, UR76, RZ ;  /* 0x0000004c37377c24 */ /* 0x000fe4000f8e02ff */
[----:B------:R-:W-:Y:S01]  /*10590*/  IMAD R56, R56, UR76, RZ ;  /* 0x0000004c38387c24 */ /* 0x000fe2000f8e02ff */
[----:B0-----:R-:W5:Y:S01]  /*105a0*/  LDL.LU R13, [R1+0x80] ;  /* 0x00008000010d7983 */ /* 0x001f620000300800 */
[----:B-1----:R-:W-:-:S03]  /*105b0*/  SHF.R.S32.HI R11, RZ, 0x1f, R51 ;  /* 0x0000001fff0b7819 */ /* 0x002fc60000011433 */
[----:B------:R0:W-:Y:S04]  /*105c0*/  STL [R1+0x88], R14 ;  /* 0x0000880e01007387 */ /* 0x0001e80000100800 */
[----:B------:R1:W-:Y:S01]  /*105d0*/  STL [R1+0x84], R11 ;  /* 0x0000840b01007387 */ /* 0x0003e20000100800 */
[----:B------:R-:W-:-:S03]  /*105e0*/  IMAD R57, R57, UR76, RZ ;  /* 0x0000004c39397c24 */ /* 0x000fc6000f8e02ff */
[----:B------:R1:W-:Y:S01]  /*105f0*/  STL [R1+0x2bc], R15 ;  /* 0x0002bc0f01007387 */ /* 0x0003e20000100800 */
[----:B0-----:R-:W-:Y:S02]  /*10600*/  SHF.R.S32.HI R14, RZ, 0x1f, R53 ;  /* 0x0000001fff0e7819 */ /* 0x001fe40000011435 */
[----:B-1----:R-:W-:Y:S01]  /*10610*/  SHF.R.S32.HI R11, RZ, 0x1f, R54 ;  /* 0x0000001fff0b7819 */ /* 0x002fe20000011436 */
[----:B------:R-:W-:Y:S02]  /*10620*/  IMAD R58, R58, UR76, RZ ;  /* 0x0000004c3a3a7c24 */ /* 0x000fe4000f8e02ff */
[----:B------:R0:W-:Y:S01]  /*10630*/  STL [R1+0x2c4], R14 ;  /* 0x0002c40e01007387 */ /* 0x0001e20000100800 */
[----:B------:R-:W-:Y:S01]  /*10640*/  SHF.R.S32.HI R15, RZ, 0x1f, R55 ;  /* 0x0000001fff0f7819 */ /* 0x000fe20000011437 */
[----:B------:R-:W-:Y:S02]  /*10650*/  IMAD R59, R59, UR76, RZ ;  /* 0x0000004c3b3b7c24 */ /* 0x000fe4000f8e02ff */
[----:B------:R1:W-:Y:S01]  /*10660*/  STL [R1+0x2d0], R11 ;  /* 0x0002d00b01007387 */ /* 0x0003e20000100800 */
[----:B------:R-:W-:-:S02]  /*10670*/  SHF.R.S32.HI R16, RZ, 0x1f, R58 ;  /* 0x0000001fff107819 */ /* 0x000fc4000001143a */
[----:B0-----:R-:W-:Y:S01]  /*10680*/  SHF.R.S32.HI R14, RZ, 0x1f, R56 ;  /* 0x0000001fff0e7819 */ /* 0x001fe20000011438 */
[----:B-1----:R-:W3:Y:S04]  /*10690*/  LDL.LU R11, [R1+0x2ac] ;  /* 0x0002ac00010b7983 */ /* 0x002ee80000300800 */
[----:B------:R0:W-:Y:S01]  /*106a0*/  STL [R1+0x2d8], R15 ;  /* 0x0002d80f01007387 */ /* 0x0001e20000100800 */
[----:B------:R-:W-:-:S03]  /*106b0*/  IMAD R60, R60, UR76, RZ ;  /* 0x0000004c3c3c7c24 */ /* 0x000fc6000f8e02ff */
[----:B------:R1:W-:Y:S01]  /*106c0*/  STL [R1+0x2e0], R14 ;  /* 0x0002e00e01007387 */ /* 0x0003e20000100800 */
[----:B0-----:R-:W-:Y:S02]  /*106d0*/  SHF.R.S32.HI R15, RZ, 0x1f, R57 ;  /* 0x0000001fff0f7819 */ /* 0x001fe40000011439 */
[----:B-1----:R-:W-:-:S03]  /*106e0*/  SHF.R.S32.HI R14, RZ, 0x1f, R59 ;  /* 0x0000001fff0e7819 */ /* 0x002fc6000001143b */
[----:B------:R0:W-:Y:S04]  /*106f0*/  STL [R1+0x2e8], R15 ;  /* 0x0002e80f01007387 */ /* 0x0001e80000100800 */
[----:B------:R-:W-:Y:S04]  /*10700*/  STL [R1+0x2f4], R16 ;  /* 0x0002f41001007387 */ /* 0x000fe80000100800 */
[----:B------:R-:W3:Y:S01]  /*10710*/  LDL.LU R61, [R1+0x24c] ;  /* 0x00024c00013d7983 */ /* 0x000ee20000300800 */
[----:B0-----:R-:W-:-:S03]  /*10720*/  SHF.R.S32.HI R15, RZ, 0x1f, R60 ;  /* 0x0000001fff0f7819 */ /* 0x001fc6000001143c */
[----:B------:R-:W-:Y:S04]  /*10730*/  STL [R1+0x2fc], R14 ;  /* 0x0002fc0e01007387 */ /* 0x000fe80000100800 */
[----:B------:R0:W-:Y:S02]  /*10740*/  STL [R1+0x300], R15 ;  /* 0x0003000f01007387 */ /* 0x0001e40000100800 */
[----:B0-----:R-:W-:Y:S02]  /*10750*/  SHF.R.S32.HI R15, RZ, 0x1f, R4 ;  /* 0x0000001fff0f7819 */ /* 0x001fe40000011404 */
[----:B--2---:R-:W-:-:S05]  /*10760*/  SHF.R.S32.HI R14, RZ, 0x1f, R12 ;  /* 0x0000001fff0e7819 */ /* 0x004fca000001140c */
[----:B------:R0:W-:Y:S01]  /*10770*/  STL [R1+0x304], R14 ;  /* 0x0003040e01007387 */ /* 0x0001e20000100800 */
[----:B----4-:R-:W-:Y:S02]  /*10780*/  SHF.R.S32.HI R12, RZ, 0x1f, R9 ;  /* 0x0000001fff0c7819 */ /* 0x010fe40000011409 */
[----:B------:R-:W-:Y:S02]  /*10790*/  SHF.R.S32.HI R9, RZ, 0x1f, R5 ;  /* 0x0000001fff097819 */ /* 0x000fe40000011405 */
[----:B------:R-:W5:Y:S04]  /*107a0*/  LDL.LU R5, [R1+0x59b4] ;  /* 0x0059b40001057983 */ /* 0x000f680000300800 */
[----:B------:R1:W-:Y:S04]  /*107b0*/  STL [R1+0x308], R12 ;  /* 0x0003080c01007387 */ /* 0x0003e80000100800 */
[----:B0-----:R-:W2:Y:S04]  /*107c0*/  LDL.LU R14, [R1+0x2a8] ;  /* 0x0002a800010e7983 */ /* 0x001ea80000300800 */
[----:B------:R0:W-:Y:S01]  /*107d0*/  STL [R1+0x30c], R9 ;  /* 0x00030c0901007387 */ /* 0x0001e20000100800 */
[----:B-1----:R-:W-:-:S03]  /*107e0*/  SHF.R.S32.HI R12, RZ, 0x1f, R6 ;  /* 0x0000001fff0c7819 */ /* 0x002fc60000011406 */
[----:B------:R-:W4:Y:S01]  /*107f0*/  LDL.LU R6, [R1+0x59b0] ;  /* 0x0059b00001067983 */ /* 0x000f220000300800 */
[----:B0-----:R-:W-:-:S03]  /*10800*/  SHF.R.S32.HI R9, RZ, 0x1f, R0 ;  /* 0x0000001fff097819 */ /* 0x001fc60000011400 */
[----:B------:R-:W2:Y:S04]  /*10810*/  LDL.LU R0, [R1+0x59ac] ;  /* 0x0059ac0001007983 */ /* 0x000ea80000300800 */
[----:B------:R0:W-:Y:S02]  /*10820*/  STL [R1+0x310], R12 ;  /* 0x0003100c01007387 */ /* 0x0001e40000100800 */
[----:B0-----:R-:W-:Y:S02]  /*10830*/  SHF.R.S32.HI R12, RZ, 0x1f, R2 ;  /* 0x0000001fff0c7819 */ /* 0x001fe40000011402 */
[----:B------:R-:W3:Y:S04]  /*10840*/  LDL.LU R2, [R1+0x59a8] ;  /* 0x0059a80001027983 */ /* 0x000ee80000300800 */
[----:B------:R0:W-:Y:S02]  /*10850*/  STL [R1+0x314], R9 ;  /* 0x0003140901007387 */ /* 0x0001e40000100800 */
[----:B0-----:R-:W-:-:S02]  /*10860*/  SHF.R.S32.HI R9, RZ, 0x1f, R3 ;  /* 0x0000001fff097819 */ /* 0x001fc40000011403 */
[----:B------:R-:W4:Y:S04]  /*10870*/  LDL.LU R3, [R1+0x59a4] ;  /* 0x0059a40001037983 */ /* 0x000f280000300800 */
[----:B------:R0:W-:Y:S04]  /*10880*/  STL [R1+0x318], R12 ;  /* 0x0003180c01007387 */ /* 0x0001e80000100800 */
[----:B------:R-:W5:Y:S04]  /*10890*/  LDL.LU R4, [R1+0x59a0] ;  /* 0x0059a00001047983 */ /* 0x000f680000300800 */
[----:B------:R1:W-:Y:S01]  /*108a0*/  STL [R1+0x31c], R9 ;  /* 0x00031c0901007387 */ /* 0x0003e20000100800 */
[----:B0-----:R-:W-:-:S03]  /*108b0*/  SHF.R.S32.HI R12, RZ, 0x1f, R7 ;  /* 0x0000001fff0c7819 */ /* 0x001fc60000011407 */
[----:B-1----:R-:W5:Y:S04]  /*108c0*/  LDL.LU R9, [R1+0x248] ;  /* 0x0002480001097983 */ /* 0x002f680000300800 */
[----:B------:R-:W-:Y:S04]  /*108d0*/  STL [R1+0x320], R15 ;  /* 0x0003200f01007387 */ /* 0x000fe80000100800 */
[----:B------:R-:W5:Y:S04]  /*108e0*/  LDL.LU R7, [R1+0x599c] ;  /* 0x00599c0001077983 */ /* 0x000f680000300800 */
[----:B------:R0:W-:Y:S04]  /*108f0*/  STL [R1+0x324], R12 ;  /* 0x0003240c01007387 */ /* 0x0001e80000100800 */
[----:B0-----:R-:W5:Y:S01]  /*10900*/  LDL.LU R12, [R1+0x2a4] ;  /* 0x0002a400010c7983 */ /* 0x001f620000300800 */
[----:B--2---:R-:W-:-:S05]  /*10910*/  IADD3 R15, P4, PT, R8, R0, RZ ;  /* 0x00000000080f7210 */ /* 0x004fca0007f9e0ff */
[----:B------:R4:W-:Y:S01]  /*10920*/  STL [R1+0x5468], R15 ;  /* 0x0054680f01007387 */ /* 0x0009e20000100800 */
[----:B---3--:R-:W-:-:S05]  /*10930*/  IADD3 R16, P5, PT, R8, R2, RZ ;  /* 0x0000000208107210 */ /* 0x008fca0007fbe0ff */
[----:B------:R5:W-:Y:S01]  /*10940*/  STL [R1+0x53dc], R16 ;  /* 0x0053dc1001007387 */ /* 0x000be20000100800 */
[C---:B----4-:R-:W-:Y:S02]  /*10950*/  IADD3 R15, P1, PT, R8.reuse, R3, RZ ;  /* 0x00000003080f7210 */ /* 0x050fe40007f3e0ff */
[----:B-----5:R-:W-:Y:S02]  /*10960*/  IADD3 R16, P0, PT, R8, R4, RZ ;  /* 0x0000000408107210 */ /* 0x020fe40007f1e0ff */
[----:B------:R-:W2:Y:S04]  /*10970*/  LDL.LU R8, [R1+0x5998] ;  /* 0x0059980001087983 */ /* 0x000ea80000300800 */
[----:B------:R0:W-:Y:S04]  /*10980*/  STL [R1+0x53e0], R15 ;  /* 0x0053e00f01007387 */ /* 0x0001e80000100800 */
[----:B------:R-:W-:Y:S01]  /*10990*/  STL [R1+0x53d8], R16 ;  /* 0x0053d81001007387 */ /* 0x000fe20000100800 */
[----:B0-----:R-:W-:-:S05]  /*109a0*/  IADD3 R15, P2, PT, R10, R0, RZ ;  /* 0x000000000a0f7210 */ /* 0x001fca0007f5e0ff */
[----:B------:R0:W-:Y:S01]  /*109b0*/  STL [R1+0x53c8], R15 ;  /* 0x0053c80f01007387 */ /* 0x0001e20000100800 */
[----:B------:R-:W-:-:S03]  /*109c0*/  IADD3 R17, P3, PT, R10, R2, RZ ;  /* 0x000000020a117210 */ /* 0x000fc60007f7e0ff */
[----:B0-----:R-:W3:Y:S01]  /*109d0*/  LDL.LU R15, [R1+0x240] ;  /* 0x00024000010f7983 */ /* 0x001ee20000300800 */
[----:B------:R-:W-:-:S03]  /*109e0*/  IMAD.X R16, R13, 0x1, R5, P4 ;  /* 0x000000010d107824 */ /* 0x000fc600020e0605 */
[----:B------:R0:W-:Y:S04]  /*109f0*/  STL [R1+0x53cc], R17 ;  /* 0x0053cc1101007387 */ /* 0x0001e80000100800 */
[----:B------:R1:W-:Y:S01]  /*10a00*/  STL [R1+0x5460], R16 ;  /* 0x0054601001007387 */ /* 0x0003e20000100800 */
[----:B0-----:R-:W-:Y:S01]  /*10a10*/  IADD3 R17, P4, PT, R10, R3, RZ ;  /* 0x000000030a117210 */ /* 0x001fe20007f9e0ff */
[----:B-1----:R-:W-:-:S04]  /*10a20*/  IMAD.X R16, R13, 0x1, R6, P5 ;  /* 0x000000010d107824 */ /* 0x002fc800028e0606 */
[----:B------:R0:W-:Y:S02]  /*10a30*/  STL [R1+0x53d0], R17 ;  /* 0x0053d01101007387 */ /* 0x0001e40000100800 */
[----:B0-----:R-:W-:Y:S02]  /*10a40*/  IADD3 R17, P5, PT, R10, R4, RZ ;  /* 0x000000040a117210 */ /* 0x001fe40007fbe0ff */
[----:B------:R-:W4:Y:S04]  /*10a50*/  LDL.LU R10, [R1+0x2a0] ;  /* 0x0002a000010a7983 */ /* 0x000f280000300800 */
[----:B------:R0:W-:Y:S04]  /*10a60*/  STL [R1+0x53d4], R16 ;  /* 0x0053d41001007387 */ /* 0x0001e80000100800 */
[----:B------:R1:W-:Y:S01]  /*10a70*/  STL [R1+0x53bc], R17 ;  /* 0x0053bc1101007387 */ /* 0x0003e20000100800 */
[----:B0-----:R-:W-:Y:S01]  /*10a80*/  IMAD.X R16, R13, 0x1, R7, P1 ;  /* 0x000000010d107824 */ /* 0x001fe200008e0607 */
[----:B-1----:R-:W-:-:S04]  /*10a90*/  IADD3 R17, P6, PT, R11, R0, RZ ;  /* 0x000000000b117210 */ /* 0x002fc80007fde0ff */
[----:B------:R-:W-:Y:S04]  /*10aa0*/  STL [R1+0x53c4], R16 ;  /* 0x0053c41001007387 */ /* 0x000fe80000100800 */
[----:B------:R0:W-:Y:S02]  /*10ab0*/  STL [R1+0x53c0], R17 ;  /* 0x0053c01101007387 */ /* 0x0001e40000100800 */
[----:B0-----:R-:W-:Y:S01]  /*10ac0*/  IADD3 R17, P1, PT, R11, R3, RZ ;  /* 0x000000030b117210 */ /* 0x001fe20007f3e0ff */
[----:B--2---:R-:W-:-:S05]  /*10ad0*/  IMAD.X R13, R13, 0x1, R8, P0 ;  /* 0x000000010d0d7824 */ /* 0x004fca00000e0608 */
[----:B------:R0:W-:Y:S01]  /*10ae0*/  STL [R1+0x53b8], R13 ;  /* 0x0053b80d01007387 */ /* 0x0001e20000100800 */
[----:B------:R-:W-:-:S03]  /*10af0*/  IADD3 R16, P0, PT, R11, R2, RZ ;  /* 0x000000020b107210 */ /* 0x000fc60007f1e0ff */
[----:B0-----:R-:W2:Y:S04]  /*10b00*/  LDL.LU R13, [R1+0x23c] ;  /* 0x00023c00010d7983 */ /* 0x001ea80000300800 */
[----:B------:R0:W-:Y:S04]  /*10b10*/  STL [R1+0x53b0], R16 ;  /* 0x0053b01001007387 */ /* 0x0001e80000100800 */
[----:B------:R1:W-:Y:S01]  /*10b20*/  STL [R1+0x53b4], R17 ;  /* 0x0053b41101007387 */ /* 0x0003e20000100800 */
[----:B0-----:R-:W-:Y:S01]  /*10b30*/  IMAD.X R16, R61, 0x1, R5, P2 ;  /* 0x000000013d107824 */ /* 0x001fe200010e0605 */
[----:B-1----:R-:W-:-:S04]  /*10b40*/  IADD3 R17, P2, PT, R11, R4, RZ ;  /* 0x000000040b117210 */ /* 0x002fc80007f5e0ff */
[----:B------:R0:W-:Y:S04]  /*10b50*/  STL [R1+0x53ac], R16 ;  /* 0x0053ac1001007387 */ /* 0x0001e80000100800 */
[----:B------:R-:W5:Y:S04]  /*10b60*/  LDL.LU R11, [R1+0x29c] ;  /* 0x00029c00010b7983 */ /* 0x000f680000300800 */
[----:B------:R1:W-:Y:S01]  /*10b70*/  STL [R1+0x53a0], R17 ;  /* 0x0053a01101007387 */ /* 0x0003e20000100800 */
[----:B0-----:R-:W-:Y:S01]  /*10b80*/  IMAD.X R16, R61, 0x1, R6, P3 ;  /* 0x000000013d107824 */ /* 0x001fe200018e0606 */
[----:B-1----:R-:W-:-:S04]  /*10b90*/  IADD3 R17, P3, PT, R14, R0, RZ ;  /* 0x000000000e117210 */ /* 0x002fc80007f7e0ff */
[----:B------:R0:W-:Y:S04]  /*10ba0*/  STL [R1+0x5398], R16 ;  /* 0x0053981001007387 */ /* 0x0001e80000100800 */
[----:B------:R1:W-:Y:S01]  /*10bb0*/  STL [R1+0x53a4], R17 ;  /* 0x0053a41101007387 */ /* 0x0003e20000100800 */
[----:B0-----:R-:W-:Y:S01]  /*10bc0*/  IMAD.X R16, R61, 0x1, R7, P4 ;  /* 0x000000013d107824 */ /* 0x001fe200020e0607 */
[----:B-1----:R-:W-:-:S04]  /*10bd0*/  IADD3 R17, P4, PT, R14, R2, RZ ;  /* 0x000000020e117210 */ /* 0x002fc80007f9e0ff */
[----:B------:R0:W-:Y:S04]  /*10be0*/  STL [R1+0x539c], R16 ;  /* 0x00539c1001007387 */ /* 0x0001e80000100800 */
[----:B------:R1:W-:Y:S01]  /*10bf0*/  STL [R1+0x53a8], R17 ;  /* 0x0053a81101007387 */ /* 0x0003e20000100800 */
[----:B0-----:R-:W-:-:S03]  /*10c00*/  IMAD.X R16, R61, 0x1, R8, P5 ;  /* 0x000000013d107824 */ /* 0x001fc600028e0608 */
[----:B------:R-:W5:Y:S01]  /*10c10*/  LDL.LU R61, [R1+0x238] ;  /* 0x00023800013d7983 */ /* 0x000f620000300800 */
[----:B-1----:R-:W-:-:S03]  /*10c20*/  IADD3 R17, P5, PT, R14, R3, RZ ;  /* 0x000000030e117210 */ /* 0x002fc60007fbe0ff */
        /* <DEDUP_REMOVED lines=20> */
[----:B---3--:R-:W-:Y:S01]  /*10d70*/  IMAD.X R16, R15, 0x1, R5, P3 ;  /* 0x000000010f107824 */ /* 0x008fe200018e0605 */
[----:B0-----:R-:W-:-:S04]  /*10d80*/  IADD3 R17, P3, PT, R12, R4, RZ ;  /* 0x000000040c117210 */ /* 0x001fc80007f7e0ff */
[----:B------:R0:W-:Y:S04]  /*10d90*/  STL [R1+0x5370], R16 ;  /* 0x0053701001007387 */ /* 0x0001e80000100800 */
[----:B------:R-:W3:Y:S04]  /*10da0*/  LDL.LU R12, [R1+0x294] ;  /* 0x00029400010c7983 */ /* 0x000ee80000300800 */
[----:B------:R4:W-:Y:S01]  /*10db0*/  STL [R1+0x5360], R17 ;  /* 0x0053601101007387 */ /* 0x0009e20000100800 */
[----:B0-----:R-:W-:Y:S01]  /*10dc0*/  IMAD.X R16, R15, 0x1, R6, P4 ;  /* 0x000000010f107824 */ /* 0x001fe200020e0606 */
[----:B----4-:R-:W-:-:S04]  /*10dd0*/  IADD3 R17, P4, PT, R10, R0, RZ ;  /* 0x000000000a117210 */ /* 0x010fc80007f9e0ff */
[----:B------:R0:W-:Y:S04]  /*10de0*/  STL [R1+0x5358], R16 ;  /* 0x0053581001007387 */ /* 0x0001e80000100800 */
[----:B------:R1:W-:Y:S01]  /*10df0*/  STL [R1+0x5364], R17 ;  /* 0x0053641101007387 */ /* 0x0003e20000100800 */
[----:B0-----:R-:W-:Y:S01]  /*10e00*/  IMAD.X R16, R15, 0x1, R7, P5 ;  /* 0x000000010f107824 */ /* 0x001fe200028e0607 */
[----:B-1----:R-:W-:-:S04]  /*10e10*/  IADD3 R17, P5, PT, R10, R2, RZ ;  /* 0x000000020a117210 */ /* 0x002fc80007fbe0ff */
[----:B------:R0:W-:Y:S04]  /*10e20*/  STL [R1+0x535c], R16 ;  /* 0x00535c1001007387 */ /* 0x0001e80000100800 */
[----:B------:R1:W-:Y:S01]  /*10e30*/  STL [R1+0x5368], R17 ;  /* 0x0053681101007387 */ /* 0x0003e20000100800 */
[----:B0-----:R-:W-:-:S03]  /*10e40*/  IMAD.X R16, R15, 0x1, R8, P6 ;  /* 0x000000010f107824 */ /* 0x001fc600030e0608 */
[----:B------:R-:W4:Y:S01]  /*10e50*/  LDL.LU R15, [R1+0x230] ;  /* 0x00023000010f7983 */ /* 0x000f220000300800 */
[----:B-1----:R-:W-:-:S03]  /*10e60*/  IADD3 R17, P6, PT, R10, R3, RZ ;  /* 0x000000030a117210 */ /* 0x002fc60007fde0ff */
[----:B------:R2:W-:Y:S04]  /*10e70*/  STL [R1+0x534c], R16 ;  /* 0x00534c1001007387 */ /* 0x0005e80000100800 */
[----:B------:R0:W-:Y:S01]  /*10e80*/  STL [R1+0x5354], R17 ;  /* 0x0053541101007387 */ /* 0x0001e20000100800 */
[----:B--2---:R-:W-:Y:S01]  /*10e90*/  IMAD.X R16, R13, 0x1, R5, P0 ;  /* 0x000000010d107824 */ /* 0x004fe200000e0605 */
[----:B0-----:R-:W-:-:S04]  /*10ea0*/  IADD3 R17, P0, PT, R10, R4, RZ ;  /* 0x000000040a117210 */ /* 0x001fc80007f1e0ff */
[----:B------:R0:W-:Y:S04]  /*10eb0*/  STL [R1+0x5350], R16 ;  /* 0x0053501001007387 */ /* 0x0001e80000100800 */
[----:B------:R-:W2:Y:S04]  /*10ec0*/  LDL.LU R10, [R1+0x290] ;  /* 0x00029000010a7983 */ /* 0x000ea80000300800 */
[----:B------:R5:W-:Y:S01]  /*10ed0*/  STL [R1+0x5340], R17 ;  /* 0x0053401101007387 */ /* 0x000be20000100800 */
[----:B0-----:R-:W-:Y:S01]  /*10ee0*/  IMAD.X R16, R13, 0x1, R6, P1 ;  /* 0x000000010d107824 */ /* 0x001fe200008e0606 */
[----:B-----5:R-:W-:-:S04]  /*10ef0*/  IADD3 R17, P1, PT, R11, R0, RZ ;  /* 0x000000000b117210 */ /* 0x020fc80007f3e0ff */
        /* <DEDUP_REMOVED lines=35> */
[----:B---3--:R-:W-:-:S04]  /*11130*/  IADD3 R17, P2, PT, R12, R0, RZ ;  /* 0x000000000c117210 */ /* 0x008fc80007f5e0ff */
[----:B------:R0:W-:Y:S04]  /*11140*/  STL [R1+0x52f8], R16 ;  /* 0x0052f81001007387 */ /* 0x0001e80000100800 */
[----:B------:R1:W-:Y:S01]  /*11150*/  STL [R1+0x5304], R17 ;  /* 0x0053041101007387 */ /* 0x0003e20000100800 */
[----:B0-----:R-:W-:Y:S01]  /*11160*/  IMAD.X R16, R9, 0x1, R7, P3 ;  /* 0x0000000109107824 */ /* 0x001fe200018e0607 */
[----:B-1----:R-:W-:-:S04]  /*11170*/  IADD3 R17, P3, PT, R12, R2, RZ ;  /* 0x000000020c117210 */ /* 0x002fc80007f7e0ff */
[----:B------:R0:W-:Y:S04]  /*11180*/  STL [R1+0x52fc], R16 ;  /* 0x0052fc1001007387 */ /* 0x0001e80000100800 */
[----:B------:R1:W-:Y:S01]  /*11190*/  STL [R1+0x5308], R17 ;  /* 0x0053081101007387 */ /* 0x0003e20000100800 */
[----:B0-----:R-:W-:-:S03]  /*111a0*/  IMAD.X R16, R9, 0x1, R8, P4 ;  /* 0x0000000109107824 */ /* 0x001fc600020e0608 */
[----:B------:R-:W3:Y:S01]  /*111b0*/  LDL.LU R9, [R1+0x224] ;  /* 0x0002240001097983 */ /* 0x000ee20000300800 */
[----:B-1----:R-:W-:-:S03]  /*111c0*/  IADD3 R17, P4, PT, R12, R3, RZ ;  /* 0x000000030c117210 */ /* 0x002fc60007f9e0ff */
[----:B------:R4:W-:Y:S04]  /*111d0*/  STL [R1+0x52ec], R16 ;  /* 0x0052ec1001007387 */ /* 0x0009e80000100800 */
[----:B------:R0:W-:Y:S01]  /*111e0*/  STL [R1+0x52f4], R17 ;  /* 0x0052f41101007387 */ /* 0x0001e20000100800 */
[----:B----4-:R-:W-:Y:S01]  /*111f0*/  IMAD.X R16, R15, 0x1, R5, P5 ;  /* 0x000000010f107824 */ /* 0x010fe200028e0605 */
[----:B0-----:R-:W-:-:S04]  /*11200*/  IADD3 R17, P5, PT, R12, R4, RZ ;  /* 0x000000040c117210 */ /* 0x001fc80007fbe0ff */
[----:B------:R0:W-:Y:S04]  /*11210*/  STL [R1+0x52f0], R16 ;  /* 0x0052f01001007387 */ /* 0x0001e80000100800 */
[----:B------:R-:W4:Y:S04]  /*11220*/  LDL.LU R12, [R1+0x284] ;  /* 0x00028400010c7983 */ /* 0x000f280000300800 */
[----:B------:R-:W-:Y:S01]  /*11230*/  STL [R1+0x52e0], R17 ;  /* 0x0052e01101007387 */ /* 0x000fe20000100800 */
[----:B0-----:R-:W-:-:S05]  /*11240*/  IMAD.X R16, R15, 0x1, R6, P6 ;  /* 0x000000010f107824 */ /* 0x001fca00030e0606 */
[----:B------:R0:W-:Y:S02]  /*11250*/  STL [R1+0x52d8], R16 ;  /* 0x0052d81001007387 */ /* 0x0001e40000100800 */
[----:B0-----:R-:W-:Y:S01]  /*11260*/  IMAD.X R16, R15, 0x1, R7, P0 ;  /* 0x000000010f107824 */ /* 0x001fe200000e0607 */
[----:B--2---:R-:W-:-:S05]  /*11270*/  IADD3 R17, P6, PT, R10, R0, RZ ;  /* 0x000000000a117210 */ /* 0x004fca0007fde0ff */
[----:B------:R0:W-:Y:S04]  /*11280*/  STL [R1+0x52e4], R17 ;  /* 0x0052e41101007387 */ /* 0x0001e80000100800 */
[----:B------:R1:W-:Y:S01]  /*11290*/  STL [R1+0x52dc], R16 ;  /* 0x0052dc1001007387 */ /* 0x0003e20000100800 */
[----:B0-----:R-:W-:Y:S01]  /*112a0*/  IADD3 R17, P0, PT, R10, R2, RZ ;  /* 0x000000020a117210 */ /* 0x001fe20007f1e0ff */
[----:B-1----:R-:W-:-:S04]  /*112b0*/  IMAD.X R16, R15, 0x1, R8, P1 ;  /* 0x000000010f107824 */ /* 0x002fc800008e0608 */
[----:B------:R0:W-:Y:S04]  /*112c0*/  STL [R1+0x52e8], R17 ;  /* 0x0052e81101007387 */ /* 0x0001e80000100800 */
[----:B------:R-:W2:Y:S04]  /*112d0*/  LDL.LU R15, [R1+0x220] ;  /* 0x00022000010f7983 */ /* 0x000ea80000300800 */
[----:B------:R5:W-:Y:S01]  /*112e0*/  STL [R1+0x52cc], R16 ;  /* 0x0052cc1001007387 */ /* 0x000be20000100800 */
[----:B0-----:R-:W-:-:S05]  /*112f0*/  IADD3 R17, P1, PT, R10, R3, RZ ;  /* 0x000000030a117210 */ /* 0x001fca0007f3e0ff */
[----:B------:R0:W-:Y:S01]  /*11300*/  STL [R1+0x52d4], R17 ;  /* 0x0052d41101007387 */ /* 0x0001e20000100800 */
[----:B-----5:R-:W-:Y:S01]  /*11310*/  IMAD.X R16, R13, 0x1, R5, P2 ;  /* 0x000000010d107824 */ /* 0x020fe200010e0605 */
[----:B0-----:R-:W-:-:S04]  /*11320*/  IADD3 R17, P2, PT, R10, R4, RZ ;  /* 0x000000040a117210 */ /* 0x001fc80007f5e0ff */
        /* <DEDUP_REMOVED lines=57> */
[----:B0-----:R-:W-:-:S05]  /*116c0*/  IMAD.X R16, R15, 0x1, R6, P1 ;  /* 0x000000010f107824 */ /* 0x001fca00008e0606 */
[----:B------:R0:W-:Y:S01]  /*116d0*/  STL [R1+0x5258], R16 ;  /* 0x0052581001007387 */ /* 0x0001e20000100800 */
[----:B-----5:R-:W-:Y:S01]  /*116e0*/  IADD3 R17, P1, PT, R10, R0, RZ ;  /* 0x000000000a117210 */ /* 0x020fe20007f3e0ff */
[----:B0-----:R-:W-:-:S04]  /*116f0*/  IMAD.X R16, R15, 0x1, R7, P2 ;  /* 0x000000010f107824 */ /* 0x001fc800010e0607 */
[----:B------:R0:W-:Y:S04]  /*11700*/  STL [R1+0x5264], R17 ;  /* 0x0052641101007387 */ /* 0x0001e80000100800 */
[----:B------:R1:W-:Y:S01]  /*11710*/  STL [R1+0x525c], R16 ;  /* 0x00525c1001007387 */ /* 0x0003e20000100800 */
[----:B0-----:R-:W-:Y:S01]  /*11720*/  IADD3 R17, P2, PT, R10, R2, RZ ;  /* 0x000000020a117210 */ /* 0x001fe20007f5e0ff */
[----:B-1----:R-:W-:-:S04]  /*11730*/  IMAD.X R16, R15, 0x1, R8, P3 ;  /* 0x000000010f107824 */ /* 0x002fc800018e0608 */
[----:B------:R0:W-:Y:S04]  /*11740*/  STL [R1+0x5268], R17 ;  /* 0x0052681101007387 */ /* 0x0001e80000100800 */
[----:B------:R-:W5:Y:S04]  /*11750*/  LDL.LU R15, [R1+0x210] ;  /* 0x00021000010f7983 */ /* 0x000f680000300800 */
[----:B------:R1:W-:Y:S01]  /*11760*/  STL [R1+0x524c], R16 ;  /* 0x00524c1001007387 */ /* 0x0003e20000100800 */
[----:B0-----:R-:W-:-:S05]  /*11770*/  IADD3 R17, P3, PT, R10, R3, RZ ;  /* 0x000000030a117210 */ /* 0x001fca0007f7e0ff */
[----:B------:R0:W-:Y:S01]  /*11780*/  STL [R1+0x5254], R17 ;  /* 0x0052541101007387 */ /* 0x0001e20000100800 */
[----:B-1----:R-:W-:Y:S01]  /*11790*/  IMAD.X R16, R13, 0x1, R5, P4 ;  /* 0x000000010d107824 */ /* 0x002fe200020e0605 */
        /* <DEDUP_REMOVED lines=58> */
[----:B0-----:R-:W-:-:S05]  /*11b40*/  IMAD.X R16, R15, 0x1, R6, P3 ;  /* 0x000000010f107824 */ /* 0x001fca00018e0606 */
[----:B------:R0:W-:Y:S01]  /*11b50*/  STL [R1+0x51d8], R16 ;  /* 0x0051d81001007387 */ /* 0x0001e20000100800 */
[----:B-1----:R-:W-:Y:S01]  /*11b60*/  IADD3 R17, P3, PT, R10, R0, RZ ;  /* 0x000000000a117210 */ /* 0x002fe20007f7e0ff */
        /* <DEDUP_REMOVED lines=215> */
[----:B---3--:R-:W-:Y:S01]  /*128e0*/  IADD3 R17, P2, PT, R10, R0, RZ ;  /* 0x000000000a117210 */ /* 0x008fe20007f5e0ff */
[----:B0-----:R-:W-:-:S04]  /*128f0*/  IMAD.X R16, R15, 0x1, R7, P3 ;  /* 0x000000010f107824 */ /* 0x001fc800018e0607 */
[----:B------:R0:W-:Y:S04]  /*12900*/  STL [R1+0x5064], R17 ;  /* 0x0050641101007387 */ /* 0x0001e80000100800 */
[----:B------:R1:W-:Y:S01]  /*12910*/  STL [R1+0x505c], R16 ;  /* 0x00505c1001007387 */ /* 0x0003e20000100800 */
[----:B0-----:R-:W-:Y:S01]  /*12920*/  IADD3 R17, P3, PT, R10, R2, RZ ;  /* 0x000000020a117210 */ /* 0x001fe20007f7e0ff */
[----:B-1----:R-:W-:-:S04]  /*12930*/  IMAD.X R16, R15, 0x1, R8, P4 ;  /* 0x000000010f107824 */ /* 0x002fc800020e0608 */
[----:B------:R0:W-:Y:S04]  /*12940*/  STL [R1+0x5068], R17 ;  /* 0x0050681101007387 */ /* 0x0001e80000100800 */
[----:B------:R-:W3:Y:S04]  /*12950*/  LDL.LU R15, [R1+0x1cc] ;  /* 0x0001cc00010f7983 */ /* 0x000ee80000300800 */
[----:B------:R4:W-:Y:S01]  /*12960*/  STL [R1+0x504c], R16 ;  /* 0x00504c1001007387 */ /* 0x0009e20000100800 */
[----:B0-----:R-:W-:-:S05]  /*12970*/  IADD3 R17, P4, PT, R10, R3, RZ ;  /* 0x000000030a117210 */ /* 0x001fca0007f9e0ff */
        /* <DEDUP_REMOVED lines=60> */
[----:B0-----:R-:W-:-:S05]  /*12d40*/  IMAD.X R16, R15, 0x1, R6, P4 ;  /* 0x000000010f107824 */ /* 0x001fca00020e0606 */
[----:B------:R0:W-:Y:S01]  /*12d50*/  STL [R1+0x4fd8], R16 ;  /* 0x004fd81001007387 */ /* 0x0001e20000100800 */
[----:B----4-:R-:W-:Y:S01]  /*12d60*/  IADD3 R17, P4, PT, R10, R0, RZ ;  /* 0x000000000a117210 */ /* 0x010fe20007f9e0ff */
[----:B0-----:R-:W-:-:S04]  /*12d70*/  IMAD.X R16, R15, 0x1, R7, P5 ;  /* 0x000000010f107824 */ /* 0x001fc800028e0607 */
[----:B------:R0:W-:Y:S04]  /*12d80*/  STL [R1+0x4fe4], R17 ;  /* 0x004fe41101007387 */ /* 0x0001e80000100800 */
[----:B------:R1:W-:Y:S01]  /*12d90*/  STL [R1+0x4fdc], R16 ;  /* 0x004fdc1001007387 */ /* 0x0003e20000100800 */
[----:B0-----:R-:W-:Y:S01]  /*12da0*/  IADD3 R17, P5, PT, R10, R2, RZ ;  /* 0x000000020a117210 */ /* 0x001fe20007fbe0ff */
[----:B-1----:R-:W-:-:S04]  /*12db0*/  IMAD.X R16, R15, 0x1, R8, P6 ;  /* 0x000000010f107824 */ /* 0x002fc800030e0608 */
[----:B------:R0:W-:Y:S04]  /*12dc0*/  STL [R1+0x4fe8], R17 ;  /* 0x004fe81101007387 */ /* 0x0001e80000100800 */
[----:B------:R-:W4:Y:S04]  /*12dd0*/  LDL.LU R15, [R1+0x1b8] ;  /* 0x0001b800010f7983 */ /* 0x000f280000300800 */
[----:B------:R2:W-:Y:S01]  /*12de0*/  STL [R1+0x4fcc], R16 ;  /* 0x004fcc1001007387 */ /* 0x0005e20000100800 */
[----:B0-----:R-:W-:-:S05]  /*12df0*/  IADD3 R17, P6, PT, R10, R3, RZ ;  /* 0x000000030a117210 */ /* 0x001fca0007fde0ff */
        /* <DEDUP_REMOVED lines=364> */
[----:B------:R-:W3:Y:S01]  /*144c0*/  LDL.LU R10, [R1+0x1c] ;  /* 0x00001c00010a7983 */ /* 0x000ee20000300800 */
[----:B0-----:R-:W-:-:S03]  /*144d0*/  IMAD.X R16, R13, 0x1, R6, P4 ;  /* 0x000000010d107824 */ /* 0x001fc600020e0606 */
[----:B------:R4:W-:Y:S04]  /*144e0*/  STL [R1+0x4d40], R17 ;  /* 0x004d401101007387 */ /* 0x0009e80000100800 */
[----:B------:R0:W-:Y:S01]  /*144f0*/  STL [R1+0x4d38], R16 ;  /* 0x004d381001007387 */ /* 0x0001e20000100800 */
[----:B----4-:R-:W-:Y:S01]  /*14500*/  IADD3 R17, P4, PT, R11, R0, RZ ;  /* 0x000000000b117210 */ /* 0x010fe20007f9e0ff */
[----:B0-----:R-:W-:-:S04]  /*14510*/  IMAD.X R16, R13, 0x1, R7, P5 ;  /* 0x000000010d107824 */ /* 0x001fc800028e0607 */
[----:B------:R-:W-:Y:S04]  /*14520*/  STL [R1+0x4d44], R17 ;  /* 0x004d441101007387 */ /* 0x000fe80000100800 */
[----:B------:R0:W-:Y:S02]  /*14530*/  STL [R1+0x4d3c], R16 ;  /* 0x004d3c1001007387 */ /* 0x0001e40000100800 */
[----:B0-----:R-:W-:Y:S02]  /*14540*/  IMAD.X R16, R13, 0x1, R8, P6 ;  /* 0x000000010d107824 */ /* 0x001fe400030e0608 */
[----:B------:R-:W4:Y:S01]  /*14550*/  LDL.LU R13, [R1+0x160] ;  /* 0x00016000010d7983 */ /* 0x000f220000300800 */
[----:B------:R-:W-:-:S05]  /*14560*/  IADD3 R17, P5, PT, R11, R2, RZ ;  /* 0x000000020b117210 */ /* 0x000fca0007fbe0ff */
[----:B------:R0:W-:Y:S04]  /*14570*/  STL [R1+0x4d48], R17 ;  /* 0x004d481101007387 */ /* 0x0001e80000100800 */
        /* <DEDUP_REMOVED lines=42> */
[----:B------:R-:W5:Y:S01]  /*14820*/  LDL.LU R12, [R1+0x10] ;  /* 0x00001000010c7983 */ /* 0x000f620000300800 */
[----:B0-----:R-:W-:-:S03]  /*14830*/  IMAD.X R16, R15, 0x1, R6, P2 ;  /* 0x000000010f107824 */ /* 0x001fc600010e0606 */
[----:B------:R3:W-:Y:S04]  /*14840*/  STL [R1+0x4ce0], R17 ;  /* 0x004ce01101007387 */ /* 0x0007e80000100800 */
[----:B------:R0:W-:Y:S01]  /*14850*/  STL [R1+0x4cd8], R16 ;  /* 0x004cd81001007387 */ /* 0x0001e20000100800 */
[----:B---3--:R-:W-:Y:S01]  /*14860*/  IADD3 R17, P2, PT, R10, R0, RZ ;  /* 0x000000000a117210 */ /* 0x008fe20007f5e0ff */
[----:B0-----:R-:W-:-:S04]  /*14870*/  IMAD.X R16, R15, 0x1, R7, P3 ;  /* 0x000000010f107824 */ /* 0x001fc800018e0607 */
[----:B------:R0:W-:Y:S04]  /*14880*/  STL [R1+0x4ce4], R17 ;  /* 0x004ce41101007387 */ /* 0x0001e80000100800 */
[----:B------:R1:W-:Y:S01]  /*14890*/  STL [R1+0x4cdc], R16 ;  /* 0x004cdc1001007387 */ /* 0x0003e20000100800 */
[----:B0-----:R-:W-:Y:S01]  /*148a0*/  IADD3 R17, P3, PT, R10, R2, RZ ;  /* 0x000000020a117210 */ /* 0x001fe20007f7e0ff */
[----:B-1----:R-:W-:-:S04]  /*148b0*/  IMAD.X R16, R15, 0x1, R8, P4 ;  /* 0x000000010f107824 */ /* 0x002fc800020e0608 */
[----:B------:R-:W-:Y:S04]  /*148c0*/  STL [R1+0x4ce8], R17 ;  /* 0x004ce81101007387 */ /* 0x000fe80000100800 */
[----:B------:R0:W-:Y:S01]  /*148d0*/  STL [R1+0x4ccc], R16 ;  /* 0x004ccc1001007387 */ /* 0x0001e20000100800 */
[----:B------:R-:W-:-:S03]  /*148e0*/  IADD3 R15, P4, PT, R10, R3, RZ ;  /* 0x000000030a0f7210 */ /* 0x000fc60007f9e0ff */
[----:B0-----:R-:W3:Y:S01]  /*148f0*/  LDL.LU R16, [R1+0x154] ;  /* 0x0001540001107983 */ /* 0x001ee20000300800 */
[----:B----4-:R-:W-:-:S03]  /*14900*/  IMAD.X R17, R13, 0x1, R5, P5 ;  /* 0x000000010d117824 */ /* 0x010fc600028e0605 */
[----:B------:R0:W-:Y:S04]  /*14910*/  STL [R1+0x4cd4], R15 ;  /* 0x004cd40f01007387 */ /* 0x0001e80000100800 */
[----:B------:R1:W-:Y:S01]  /*14920*/  STL [R1+0x4cd0], R17 ;  /* 0x004cd01101007387 */ /* 0x0003e20000100800 */
[----:B0-----:R-:W-:-:S03]  /*14930*/  IADD3 R15, P5, PT, R10, R4, RZ ;  /* 0x000000040a0f7210 */ /* 0x001fc60007fbe0ff */
[----:B------:R-:W4:Y:S01]  /*14940*/  LDL.LU R10, [R1+0xc] ;  /* 0x00000c00010a7983 */ /* 0x000f220000300800 */
[----:B-1----:R-:W-:-:S03]  /*14950*/  IMAD.X R17, R13, 0x1, R6, P6 ;  /* 0x000000010d117824 */ /* 0x002fc600030e0606 */
[----:B------:R-:W-:Y:S04]  /*14960*/  STL [R1+0x4cc0], R15 ;  /* 0x004cc00f01007387 */ /* 0x000fe80000100800 */
[----:B------:R0:W-:Y:S02]  /*14970*/  STL [R1+0x4cb8], R17 ;  /* 0x004cb81101007387 */ /* 0x0001e40000100800 */
[----:B0-----:R-:W-:Y:S01]  /*14980*/  IMAD.X R17, R13, 0x1, R7, P0 ;  /* 0x000000010d117824 */ /* 0x001fe200000e0607 */
[----:B--2---:R-:W-:-:S05]  /*14990*/  IADD3 R15, P6, PT, R11, R0, RZ ;  /* 0x000000000b0f7210 */ /* 0x004fca0007fde0ff */
[----:B------:R0:W-:Y:S04]  /*149a0*/  STL [R1+0x4cc4], R15 ;  /* 0x004cc40f01007387 */ /* 0x0001e80000100800 */
[----:B------:R1:W-:Y:S01]  /*149b0*/  STL [R1+0x4cbc], R17 ;  /* 0x004cbc1101007387 */ /* 0x0003e20000100800 */
[----:B0-----:R-:W-:-:S05]  /*149c0*/  IADD3 R15, P0, PT, R11, R2, RZ ;  /* 0x000000020b0f7210 */ /* 0x001fca0007f1e0ff */
[----:B------:R0:W-:Y:S01]  /*149d0*/  STL [R1+0x4cc8], R15 ;  /* 0x004cc80f01007387 */ /* 0x0001e20000100800 */
[----:B-1----:R-:W-:Y:S01]  /*149e0*/  IMAD.X R17, R13, 0x1, R8, P1 ;  /* 0x000000010d117824 */ /* 0x002fe200008e0608 */
[----:B------:R-:W-:Y:S02]  /*149f0*/  IADD3 R13, P1, PT, R11, R3, RZ ;  /* 0x000000030b0d7210 */ /* 0x000fe40007f3e0ff */
[----:B0-----:R-:W2:Y:S04]  /*14a00*/  LDL.LU R15, [R1+0x150] ;  /* 0x00015000010f7983 */ /* 0x001ea80000300800 */
[----:B------:R5:W-:Y:S04]  /*14a10*/  STL [R1+0x4cac], R17 ;  /* 0x004cac1101007387 */ /* 0x000be80000100800 */
[----:B------:R0:W-:Y:S01]  /*14a20*/  STL [R1+0x4cb4], R13 ;  /* 0x004cb40d01007387 */ /* 0x0001e20000100800 */
[----:B-----5:R-:W-:Y:S01]  /*14a30*/  IMAD.X R17, R61, 0x1, R5, P2 ;  /* 0x000000013d117824 */ /* 0x020fe200010e0605 */
[----:B0-----:R-:W-:-:S02]  /*14a40*/  IADD3 R13, P2, PT, R11, R4, RZ ;  /* 0x000000040b0d7210 */ /* 0x001fc40007f5e0ff */
[----:B------:R-:W5:Y:S04]  /*14a50*/  LDL.LU R11, [R1+0x8] ;  /* 0x00000800010b7983 */ /* 0x000f680000300800 */
[----:B------:R0:W-:Y:S04]  /*14a60*/  STL [R1+0x4cb0], R17 ;  /* 0x004cb01101007387 */ /* 0x0001e80000100800 */
[----:B------:R1:W-:Y:S01]  /*14a70*/  STL [R1+0x4ca0], R13 ;  /* 0x004ca00d01007387 */ /* 0x0003e20000100800 */
[----:B0-----:R-:W-:Y:S01]  /*14a80*/  IMAD.X R17, R61, 0x1, R6, P3 ;  /* 0x000000013d117824 */ /* 0x001fe200018e0606 */
[----:B-1----:R-:W-:-:S04]  /*14a90*/  IADD3 R13, P3, PT, R14, R0, RZ ;  /* 0x000000000e0d7210 */ /* 0x002fc80007f7e0ff */
[----:B------:R0:W-:Y:S04]  /*14aa0*/  STL [R1+0x4c98], R17 ;  /* 0x004c981101007387 */ /* 0x0001e80000100800 */
[----:B------:R1:W-:Y:S01]  /*14ab0*/  STL [R1+0x4ca4], R13 ;  /* 0x004ca40d01007387 */ /* 0x0003e20000100800 */
[----:B0-----:R-:W-:Y:S01]  /*14ac0*/  IMAD.X R17, R61, 0x1, R7, P4 ;  /* 0x000000013d117824 */ /* 0x001fe200020e0607 */
[----:B-1----:R-:W-:-:S04]  /*14ad0*/  IADD3 R13, P4, PT, R14, R2, RZ ;  /* 0x000000020e0d7210 */ /* 0x002fc80007f9e0ff */
[----:B------:R-:W-:Y:S04]  /*14ae0*/  STL [R1+0x4c9c], R17 ;  /* 0x004c9c1101007387 */ /* 0x000fe80000100800 */
[----:B------:R0:W-:Y:S04]  /*14af0*/  STL [R1+0x4ca8], R13 ;  /* 0x004ca80d01007387 */ /* 0x0001e80000100800 */
[----:B0-----:R-:W5:Y:S01]  /*14b00*/  LDL.LU R13, [R1+0x14c] ;  /* 0x00014c00010d7983 */ /* 0x001f620000300800 */
[----:B------:R-:W-:Y:S01]  /*14b10*/  IMAD.X R17, R61, 0x1, R8, P5 ;  /* 0x000000013d117824 */ /* 0x000fe200028e0608 */
[----:B------:R-:W-:-:S04]  /*14b20*/  IADD3 R61, P5, PT, R14, R3, RZ ;  /* 0x000000030e3d7210 */ /* 0x000fc80007fbe0ff */
[----:B------:R-:W-:Y:S04]  /*14b30*/  STL [R1+0x4c8c], R17 ;  /* 0x004c8c1101007387 */ /* 0x000fe80000100800 */
[----:B------:R0:W-:Y:S04]  /*14b40*/  STL [R1+0x4c94], R61 ;  /* 0x004c943d01007387 */ /* 0x0001e80000100800 */
[----:B0-----:R-:W5:Y:S01]  /*14b50*/  LDL.LU R61, [R1+0x4] ;  /* 0x00000400013d7983 */ /* 0x001f620000300800 */
[----:B------:R-:W-:-:S05]  /*14b60*/  IMAD.X R17, R9, 0x1, R5, P6 ;  /* 0x0000000109117824 */ /* 0x000fca00030e0605 */
[----:B------:R0:W-:Y:S02]  /*14b70*/  STL [R1+0x4c90], R17 ;  /* 0x004c901101007387 */ /* 0x0001e40000100800 */
[----:B0-----:R-:W-:Y:S01]  /*14b80*/  IADD3 R17, P6, PT, R14, R4, RZ ;  /* 0x000000040e117210 */ /* 0x001fe20007fde0ff */
[----:B------:R-:W-:-:S04]  /*14b90*/  IMAD.X R14, R9, 0x1, R6, P0 ;  /* 0x00000001090e7824 */ /* 0x000fc800000e0606 */
[----:B------:R0:W-:Y:S04]  /*14ba0*/  STL [R1+0x4c80], R17 ;  /* 0x004c801101007387 */ /* 0x0001e80000100800 */
[----:B------:R1:W-:Y:S01]  /*14bb0*/  STL [R1+0x4c78], R14 ;  /* 0x004c780e01007387 */ /* 0x0003e20000100800 */
[----:B0-----:R-:W-:Y:S01]  /*14bc0*/  IADD3 R17, P0, PT, R12, R0, RZ ;  /* 0x000000000c117210 */ /* 0x001fe20007f1e0ff */
[----:B-1----:R-:W-:-:S04]  /*14bd0*/  IMAD.X R14, R9, 0x1, R7, P1 ;  /* 0x00000001090e7824 */ /* 0x002fc800008e0607 */
[----:B------:R-:W-:Y:S04]  /*14be0*/  STL [R1+0x4c84], R17 ;  /* 0x004c841101007387 */ /* 0x000fe80000100800 */
[----:B------:R0:W-:Y:S01]  /*14bf0*/  STL [R1+0x4c7c], R14 ;  /* 0x004c7c0e01007387 */ /* 0x0001e20000100800 */
[----:B------:R-:W-:-:S03]  /*14c00*/  IMAD.X R9, R9, 0x1, R8, P2 ;  /* 0x0000000109097824 */ /* 0x000fc600010e0608 */
[----:B0-----:R-:W5:Y:S01]  /*14c10*/  LDL.LU R14, [R1+0x144] ;  /* 0x00014400010e7983 */ /* 0x001f620000300800 */
[----:B------:R-:W-:-:S05]  /*14c20*/  IADD3 R17, P1, PT, R12, R2, RZ ;  /* 0x000000020c117210 */ /* 0x000fca0007f3e0ff */
[----:B------:R-:W-:Y:S04]  /*14c30*/  STL [R1+0x4c88], R17 ;  /* 0x004c881101007387 */ /* 0x000fe80000100800 */
[----:B------:R0:W-:Y:S04]  /*14c40*/  STL [R1+0x4c6c], R9 ;  /* 0x004c6c0901007387 */ /* 0x0001e80000100800 */
[----:B0-----:R-:W5:Y:S01]  /*14c50*/  LDL.LU R9, [R1] ;  /* 0x0000000001097983 */ /* 0x001f620000300800 */
[----:B------:R-:W-:-:S05]  /*14c60*/  IADD3 R17, P2, PT, R12, R3, RZ ;  /* 0x000000030c117210 */ /* 0x000fca0007f5e0ff */
[----:B------:R3:W-:Y:S02]  /*14c70*/  STL [R1+0x4c74], R17 ;  /* 0x004c741101007387 */ /* 0x0007e40000100800 */
[----:B---3--:R-:W-:-:S05]  /*14c80*/  IMAD.X R17, R16, 0x1, R5, P3 ;  /* 0x0000000110117824 */ /* 0x008fca00018e0605 */
[----:B------:R0:W-:Y:S02]  /*14c90*/  STL [R1+0x4c70], R17 ;  /* 0x004c701101007387 */ /* 0x0001e40000100800 */
[----:B0-----:R-:W-:Y:S01]  /*14ca0*/  IADD3 R17, P3, PT, R12, R4, RZ ;  /* 0x000000040c117210 */ /* 0x001fe20007f7e0ff */
[----:B------:R-:W-:-:S04]  /*14cb0*/  IMAD.X R12, R16, 0x1, R6, P4 ;  /* 0x00000001100c7824 */ /* 0x000fc800020e0606 */
[----:B------:R4:W-:Y:S04]  /*14cc0*/  STL [R1+0x4c60], R17 ;  /* 0x004c601101007387 */ /* 0x0009e80000100800 */
[----:B------:R0:W-:Y:S01]  /*14cd0*/  STL [R1+0x4c58], R12 ;  /* 0x004c580c01007387 */ /* 0x0001e20000100800 */
[----:B----4-:R-:W-:-:S03]  /*14ce0*/  IADD3 R17, P4, PT, R10, R0, RZ ;  /* 0x000000000a117210 */ /* 0x010fc60007f9e0ff */
[----:B0-----:R-:W3:Y:S04]  /*14cf0*/  LDL.LU R12, [R1+0x140] ;  /* 0x00014000010c7983 */ /* 0x001ee80000300800 */
[----:B------:R0:W-:Y:S02]  /*14d00*/  STL [R1+0x4c64], R17 ;  /* 0x004c641101007387 */ /* 0x0001e40000100800 */
[C---:B0-----:R-:W-:Y:S02]  /*14d10*/  IMAD.X R17, R16.reuse, 0x1, R7, P5 ;  /* 0x0000000110117824 */ /* 0x041fe400028e0607 */
[----:B------:R-:W-:-:S03]  /*14d20*/  IMAD.X R16, R16, 0x1, R8, P6 ;  /* 0x0000000110107824 */ /* 0x000fc600030e0608 */
[----:B------:R0:W-:Y:S02]  /*14d30*/  STL [R1+0x4c5c], R17 ;  /* 0x004c5c1101007387 */ /* 0x0001e40000100800 */
[----:B0-----:R-:W-:-:S05]  /*14d40*/  IADD3 R17, P5, PT, R10, R2, RZ ;  /* 0x000000020a117210 */ /* 0x001fca0007fbe0ff */
[----:B------:R0:W-:Y:S04]  /*14d50*/  STL [R1+0x4c68], R17 ;  /* 0x004c681101007387 */ /* 0x0001e80000100800 */
[----:B0-----:R-:W4:Y:S04]  /*14d60*/  LDL.LU R17, [R1+0x5994] ;  /* 0x0059940001117983 */ /* 0x001f280000300800 */
[----:B------:R0:W-:Y:S02]  /*14d70*/  STL [R1+0x4c4c], R16 ;  /* 0x004c4c1001007387 */ /* 0x0001e40000100800 */
[----:B0-----:R-:W-:-:S05]  /*14d80*/  IADD3 R16, P6, PT, R10, R3, RZ ;  /* 0x000000030a107210 */ /* 0x001fca0007fde0ff */
[----:B------:R2:W-:Y:S02]  /*14d90*/  STL [R1+0x4c54], R16 ;  /* 0x004c541001007387 */ /* 0x0005e40000100800 */
[----:B--2---:R-:W-:-:S05]  /*14da0*/  IMAD.X R16, R15, 0x1, R5, P0 ;  /* 0x000000010f107824 */ /* 0x004fca00000e0605 */
[----:B------:R0:W-:Y:S02]  /*14db0*/  STL [R1+0x4c50], R16 ;  /* 0x004c501001007387 */ /* 0x0001e40000100800 */
[----:B0-----:R-:W-:Y:S01]  /*14dc0*/  IADD3 R16, P0, PT, R10, R4, RZ ;  /* 0x000000040a107210 */ /* 0x001fe20007f1e0ff */
[----:B------:R-:W-:-:S04]  /*14dd0*/  IMAD.X R10, R15, 0x1, R6, P1 ;  /* 0x000000010f0a7824 */ /* 0x000fc800008e0606 */
[----:B------:R5:W-:Y:S04]  /*14de0*/  STL [R1+0x4c40], R16 ;  /* 0x004c401001007387 */ /* 0x000be80000100800 */
[----:B------:R0:W-:Y:S01]  /*14df0*/  STL [R1+0x4c38], R10 ;  /* 0x004c380a01007387 */ /* 0x0001e20000100800 */
[----:B-----5:R-:W-:-:S03]  /*14e00*/  IADD3 R16, P1, PT, R11, R0, RZ ;  /* 0x000000000b107210 */ /* 0x020fc60007f3e0ff */
[----:B0-----:R-:W2:Y:S04]  /*14e10*/  LDL.LU R10, [R1+0x13c] ;  /* 0x00013c00010a7983 */ /* 0x001ea80000300800 */
[----:B------:R0:W-:Y:S02]  /*14e20*/  STL [R1+0x4c44], R16 ;  /* 0x004c441001007387 */ /* 0x0001e40000100800 */
[C---:B0-----:R-:W-:Y:S02]  /*14e30*/  IMAD.X R16, R15.reuse, 0x1, R7, P2 ;  /* 0x000000010f107824 */ /* 0x041fe400010e0607 */
[----:B------:R-:W-:-:S03]  /*14e40*/  IMAD.X R15, R15, 0x1, R8, P3 ;  /* 0x000000010f0f7824 */ /* 0x000fc600018e0608 */
[----:B------:R0:W-:Y:S02]  /*14e50*/  STL [R1+0x4c3c], R16 ;  /* 0x004c3c1001007387 */ /* 0x0001e40000100800 */
[----:B0-----:R-:W-:-:S05]  /*14e60*/  IADD3 R16, P2, PT, R11, R2, RZ ;  /* 0x000000020b107210 */ /* 0x001fca0007f5e0ff */
[----:B------:R0:W-:Y:S04]  /*14e70*/  STL [R1+0x4c48], R16 ;  /* 0x004c481001007387 */ /* 0x0001e80000100800 */
[----:B0-----:R-:W5:Y:S04]  /*14e80*/  LDL.LU R16, [R1+0x5990] ;  /* 0x0059900001107983 */ /* 0x001f680000300800 */
[----:B------:R0:W-:Y:S02]  /*14e90*/  STL [R1+0x4c2c], R15 ;  /* 0x004c2c0f01007387 */ /* 0x0001e40000100800 */
[----:B0-----:R-:W-:-:S05]  /*14ea0*/  IADD3 R15, P3, PT, R11, R3, RZ ;  /* 0x000000030b0f7210 */ /* 0x001fca0007f7e0ff */
[----:B------:R0:W-:Y:S02]  /*14eb0*/  STL [R1+0x4c34], R15 ;  /* 0x004c340f01007387 */ /* 0x0001e40000100800 */
[----:B0-----:R-:W-:-:S05]  /*14ec0*/  IMAD.X R15, R13, 0x1, R5, P4 ;  /* 0x000000010d0f7824 */ /* 0x001fca00020e0605 */
[----:B------:R0:W-:Y:S02]  /*14ed0*/  STL [R1+0x4c30], R15 ;  /* 0x004c300f01007387 */ /* 0x0001e40000100800 */
[----:B0-----:R-:W-:Y:S01]  /*14ee0*/  IADD3 R15, P4, PT, R11, R4, RZ ;  /* 0x000000040b0f7210 */ /* 0x001fe20007f9e0ff */
[----:B------:R-:W-:-:S04]  /*14ef0*/  IMAD.X R11, R13, 0x1, R6, P5 ;  /* 0x000000010d0b7824 */ /* 0x000fc800028e0606 */
[----:B------:R0:W-:Y:S04]  /*14f00*/  STL [R1+0x4c20], R15 ;  /* 0x004c200f01007387 */ /* 0x0001e80000100800 */
[----:B------:R1:W-:Y:S01]  /*14f10*/  STL [R1+0x4c18], R11 ;  /* 0x004c180b01007387 */ /* 0x0003e20000100800 */
[----:B0-----:R-:W-:-:S03]  /*14f20*/  IADD3 R15, P5, PT, R61, R0, RZ ;  /* 0x000000003d0f7210 */ /* 0x001fc60007fbe0ff */
[----:B-1----:R-:W2:Y:S04]  /*14f30*/  LDL.LU R11, [R1+0x138] ;  /* 0x00013800010b7983 */ /* 0x002ea80000300800 */
[----:B------:R0:W-:Y:S02]  /*14f40*/  STL [R1+0x4c24], R15 ;  /* 0x004c240f01007387 */ /* 0x0001e40000100800 */
[C---:B0-----:R-:W-:Y:S02]  /*14f50*/  IMAD.X R15, R13.reuse, 0x1, R7, P6 ;  /* 0x000000010d0f7824 */ /* 0x041fe400030e0607 */
[----:B------:R-:W-:-:S03]  /*14f60*/  IMAD.X R13, R13, 0x1, R8, P0 ;  /* 0x000000010d0d7824 */ /* 0x000fc600000e0608 */
[----:B------:R0:W-:Y:S02]  /*14f70*/  STL [R1+0x4c1c], R15 ;  /* 0x004c1c0f01007387 */ /* 0x0001e40000100800 */
[----:B0-----:R-:W-:-:S05]  /*14f80*/  IADD3 R15, P6, PT, R61, R2, RZ ;  /* 0x000000023d0f7210 */ /* 0x001fca0007fde0ff */
[----:B------:R0:W-:Y:S04]  /*14f90*/  STL [R1+0x4c28], R15 ;  /* 0x004c280f01007387 */ /* 0x0001e80000100800 */
[----:B0-----:R-:W2:Y:S04]  /*14fa0*/  LDL.LU R15, [R1+0x598c] ;  /* 0x00598c00010f7983 */ /* 0x001ea80000300800 */
[----:B------:R0:W-:Y:S02]  /*14fb0*/  STL [R1+0x4c0c], R13 ;  /* 0x004c0c0d01007387 */ /* 0x0001e40000100800 */
[----:B0-----:R-:W-:-:S05]  /*14fc0*/  IADD3 R13, P0, PT, R61, R3, RZ ;  /* 0x000000033d0d7210 */ /* 0x001fca0007f1e0ff */
[----:B------:R0:W-:Y:S02]  /*14fd0*/  STL [R1+0x4c14], R13 ;  /* 0x004c140d01007387 */ /* 0x0001e40000100800 */
[----:B0-----:R-:W-:Y:S01]  /*14fe0*/  IMAD.X R13, R14, 0x1, R5, P1 ;  /* 0x000000010e0d7824 */ /* 0x001fe200008e0605 */
[----:B------:R-:W-:-:S04]  /*14ff0*/  IADD3 R61, P1, PT, R61, R4, RZ ;  /* 0x000000043d3d7210 */ /* 0x000fc80007f3e0ff */
[----:B------:R0:W-:Y:S04]  /*15000*/  STL [R1+0x4c10], R13 ;  /* 0x004c100d01007387 */ /* 0x0001e80000100800 */
[----:B0-----:R-:W2:Y:S04]  /*15010*/  LDL.LU R13, [R1+0x5988] ;  /* 0x00598800010d7983 */ /* 0x001ea80000300800 */
[----:B------:R0:W-:Y:S02]  /*15020*/  STL [R1+0x4c00], R61 ;  /* 0x004c003d01007387 */ /* 0x0001e40000100800 */
[----:B0-----:R-:W-:-:S05]  /*15030*/  IMAD.X R61, R14, 0x1, R6, P2 ;  /* 0x000000010e3d7824 */ /* 0x001fca00010e0606 */
[----:B------:R0:W-:Y:S02]  /*15040*/  STL [R1+0x4bf8], R61 ;  /* 0x004bf83d01007387 */ /* 0x0001e40000100800 */
[----:B0-----:R-:W-:-:S05]  /*15050*/  IADD3 R61, P2, PT, R9, R0, RZ ;  /* 0x00000000093d7210 */ /* 0x001fca0007f5e0ff */
[----:B------:R0:W-:Y:S02]  /*15060*/  STL [R1+0x4c04], R61 ;  /* 0x004c043d01007387 */ /* 0x0001e40000100800 */
[----:B0-----:R-:W-:-:S05]  /*15070*/  IMAD.X R61, R14, 0x1, R7, P3 ;  /* 0x000000010e3d7824 */ /* 0x001fca00018e0607 */
[----:B------:R0:W-:Y:S02]  /*15080*/  STL [R1+0x4bfc], R61 ;  /* 0x004bfc3d01007387 */ /* 0x0001e40000100800 */
[----:B0-----:R-:W-:-:S05]  /*15090*/  IADD3 R61, P3, PT, R9, R2, RZ ;  /* 0x00000002093d7210 */ /* 0x001fca0007f7e0ff */
[----:B------:R0:W-:Y:S04]  /*150a0*/  STL [R1+0x4c08], R61 ;  /* 0x004c083d01007387 */ /* 0x0001e80000100800 */
[----:B0-----:R-:W2:Y:S01]  /*150b0*/  LDL.LU R61, [R1+0x5984] ;  /* 0x00598400013d7983 */ /* 0x001ea20000300800 */
[----:B------:R-:W-:-:S05]  /*150c0*/  IMAD.X R14, R14, 0x1, R8, P4 ;  /* 0x000000010e0e7824 */ /* 0x000fca00020e0608 */
[----:B------:R0:W-:Y:S02]  /*150d0*/  STL [R1+0x4bec], R14 ;  /* 0x004bec0e01007387 */ /* 0x0001e40000100800 */
[----:B0-----:R-:W-:-:S05]  /*150e0*/  IADD3 R14, P4, PT, R9, R3, RZ ;  /* 0x00000003090e7210 */ /* 0x001fca0007f9e0ff */
[----:B------:R3:W-:Y:S02]  /*150f0*/  STL [R1+0x4bf4], R14 ;  /* 0x004bf40e01007387 */ /* 0x0007e40000100800 */
[----:B---3--:R-:W-:-:S05]  /*15100*/  IMAD.X R14, R12, 0x1, R5, P5 ;  /* 0x000000010c0e7824 */ /* 0x008fca00028e0605 */
[----:B------:R0:W-:Y:S02]  /*15110*/  STL [R1+0x4bf0], R14 ;  /* 0x004bf00e01007387 */ /* 0x0001e40000100800 */
[----:B0-----:R-:W-:Y:S01]  /*15120*/  IADD3 R14, P5, PT, R9, R4, RZ ;  /* 0x00000004090e7210 */ /* 0x001fe20007fbe0ff */
[----:B------:R-:W-:-:S04]  /*15130*/  IMAD.X R9, R12, 0x1, R6, P6 ;  /* 0x000000010c097824 */ /* 0x000fc800030e0606 */
[----:B------:R0:W-:Y:S04]  /*15140*/  STL [R1+0x4be0], R14 ;  /* 0x004be00e01007387 */ /* 0x0001e80000100800 */
[----:B0-----:R-:W3:Y:S04]  /*15150*/  LDL.LU R14, [R1+0x130] ;  /* 0x00013000010e7983 */ /* 0x001ee80000300800 */
[----:B------:R2:W-:Y:S02]  /*15160*/  STL [R1+0x4bd8], R9 ;  /* 0x004bd80901007387 */ /* 0x0005e40000100800 */
[----:B--2---:R-:W-:-:S05]  /*15170*/  IADD3 R9, P6, PT, R61, R0, RZ ;  /* 0x000000003d097210 */ /* 0x004fca0007fde0ff */
        /* <DEDUP_REMOVED lines=10> */
[----:B0-----:R-:W-:-:S05]  /*15220*/  IMAD.X R12, R10, 0x1, R5, P2 ;  /* 0x000000010a0c7824 */ /* 0x001fca00010e0605 */
[----:B------:R0:W-:Y:S02]  /*15230*/  STL [R1+0x4bd0], R12 ;  /* 0x004bd00c01007387 */ /* 0x0001e40000100800 */
[----:B0-----:R-:W-:Y:S02]  /*15240*/  IADD3 R12, P2, PT, R61, R4, RZ ;  /* 0x000000043d0c7210 */ /* 0x001fe40007f5e0ff */
[----:B------:R-:W3:Y:S04]  /*15250*/  LDL.LU R61, [R1+0x134] ;  /* 0x00013400013d7983 */ /* 0x000ee80000300800 */
[----:B------:R0:W-:Y:S02]  /*15260*/  STL [R1+0x4bc0], R12 ;  /* 0x004bc00c01007387 */ /* 0x0001e40000100800 */
[----:B0-----:R-:W-:-:S05]  /*15270*/  IMAD.X R12, R10, 0x1, R6, P3 ;  /* 0x000000010a0c7824 */ /* 0x001fca00018e0606 */
[----:B------:R2:W-:Y:S02]  /*15280*/  STL [R1+0x4bb8], R12 ;  /* 0x004bb80c01007387 */ /* 0x0005e40000100800 */
[----:B--2---:R-:W-:-:S05]  /*15290*/  IADD3 R12, P3, PT, R9, R0, RZ ;  /* 0x00000000090c7210 */ /* 0x004fca0007f7e0ff */
        /* <DEDUP_REMOVED lines=10> */
[----:B0-----:R-:W-:-:S05]  /*15340*/  IMAD.X R10, R11, 0x1, R5, P6 ;  /* 0x000000010b0a7824 */ /* 0x001fca00030e0605 */
[----:B------:R0:W-:Y:S04]  /*15350*/  STL [R1+0x4bb0], R10 ;  /* 0x004bb00a01007387 */ /* 0x0001e80000100800 */
[----:B0-----:R-:W2:Y:S01]  /*15360*/  LDL.LU R10, [R1+0x5978] ;  /* 0x00597800010a7983 */ /* 0x001ea20000300800 */
[----:B------:R-:W-:-:S05]  /*15370*/  IADD3 R9, P6, PT, R9, R4, RZ ;  /* 0x0000000409097210 */ /* 0x000fca0007fde0ff */
[----:B------:R0:W-:Y:S02]  /*15380*/  STL [R1+0x4ba0], R9 ;  /* 0x004ba00901007387 */ /* 0x0001e40000100800 */
[----:B0-----:R-:W-:-:S05]  /*15390*/  IMAD.X R9, R11, 0x1, R6, P0 ;  /* 0x000000010b097824 */ /* 0x001fca00000e0606 */
[----:B------:R2:W-:Y:S02]  /*153a0*/  STL [R1+0x4b98], R9 ;  /* 0x004b980901007387 */ /* 0x0005e40000100800 */
[----:B--2---:R-:W-:-:S05]  /*153b0*/  IADD3 R9, P0, PT, R10, R0, RZ ;  /* 0x000000000a097210 */ /* 0x004fca0007f1e0ff */
[----:B------:R0:W-:Y:S02]  /*153c0*/  STL [R1+0x4ba4], R9 ;  /* 0x004ba40901007387 */ /* 0x0001e40000100800 */
[----:B0-----:R-:W-:-:S05]  /*153d0*/  IMAD.X R9, R11, 0x1, R7, P1 ;  /* 0x000000010b097824 */ /* 0x001fca00008e0607 */
[----:B------:R0:W-:Y:S02]  /*153e0*/  STL [R1+0x4b9c], R9 ;  /* 0x004b9c0901007387 */ /* 0x0001e40000100800 */
[----:B0-----:R-:W-:-:S05]  /*153f0*/  IADD3 R9, P1, PT, R10, R2, RZ ;  /* 0x000000020a097210 */ /* 0x001fca0007f3e0ff */
[----:B------:R0:W-:Y:S02]  /*15400*/  STL [R1+0x4ba8], R9 ;  /* 0x004ba80901007387 */ /* 0x0001e40000100800 */
[----:B0-----:R-:W-:Y:S02]  /*15410*/  IMAD.X R9, R11, 0x1, R8, P2 ;  /* 0x000000010b097824 */ /* 0x001fe400010e0608 */
[----:B------:R-:W2:Y:S04]  /*15420*/  LDL.LU R11, [R1+0x5974] ;  /* 0x00597400010b7983 */ /* 0x000ea80000300800 */
[----:B------:R0:W-:Y:S02]  /*15430*/  STL [R1+0x4b8c], R9 ;  /* 0x004b8c0901007387 */ /* 0x0001e40000100800 */
[----:B0-----:R-:W-:-:S05]  /*15440*/  IADD3 R9, P2, PT, R10, R3, RZ ;  /* 0x000000030a097210 */ /* 0x001fca0007f5e0ff */
[----:B------:R3:W-:Y:S02]  /*15450*/  STL [R1+0x4b94], R9 ;  /* 0x004b940901007387 */ /* 0x0007e40000100800 */
[----:B---3--:R-:W-:-:S05]  /*15460*/  IMAD.X R9, R61, 0x1, R5, P3 ;  /* 0x000000013d097824 */ /* 0x008fca00018e0605 */
        /* <DEDUP_REMOVED lines=8> */
[----:B0-----:R-:W-:-:S05]  /*154f0*/  IMAD.X R9, R61, 0x1, R7, P5 ;  /* 0x000000013d097824 */ /* 0x001fca00028e0607 */
[----:B------:R0:W-:Y:S01]  /*15500*/  STL [R1+0x4b7c], R9 ;  /* 0x004b7c0901007387 */ /* 0x0001e20000100800 */
[----:B------:R-:W-:Y:S01]  /*15510*/  IMAD.X R61, R61, 0x1, R8, P6 ;  /* 0x000000013d3d7824 */ /* 0x000fe200030e0608 */
[----:B0-----:R-:W-:-:S05]  /*15520*/  IADD3 R9, P5, PT, R11, R2, RZ ;  /* 0x000000020b097210 */ /* 0x001fca0007fbe0ff */
[----:B------:R0:W-:Y:S04]  /*15530*/  STL [R1+0x4b88], R9 ;  /* 0x004b880901007387 */ /* 0x0001e80000100800 */
[----:B------:R1:W-:Y:S01]  /*15540*/  STL [R1+0x4b6c], R61 ;  /* 0x004b6c3d01007387 */ /* 0x0003e20000100800 */
[----:B0-----:R-:W-:Y:S01]  /*15550*/  IADD3 R9, P6, PT, R11, R3, RZ ;  /* 0x000000030b097210 */ /* 0x001fe20007fde0ff */
[----:B-1----:R-:W-:-:S04]  /*15560*/  IMAD.X R61, R14, 0x1, R5, P0 ;  /* 0x000000010e3d7824 */ /* 0x002fc800000e0605 */
[----:B------:R0:W-:Y:S02]  /*15570*/  STL [R1+0x4b74], R9 ;  /* 0x004b740901007387 */ /* 0x0001e40000100800 */
[----:B0-----:R-:W-:Y:S02]  /*15580*/  IADD3 R9, P0, PT, R11, R4, RZ ;  /* 0x000000040b097210 */ /* 0x001fe40007f1e0ff */
[----:B------:R-:W2:Y:S04]  /*15590*/  LDL.LU R11, [R1+0x12c] ;  /* 0x00012c00010b7983 */ /* 0x000ea80000300800 */
[----:B------:R0:W-:Y:S04]  /*155a0*/  STL [R1+0x4b70], R61 ;  /* 0x004b703d01007387 */ /* 0x0001e80000100800 */
[----:B------:R1:W-:Y:S01]  /*155b0*/  STL [R1+0x4b60], R9 ;  /* 0x004b600901007387 */ /* 0x0003e20000100800 */
[----:B0-----:R-:W-:Y:S01]  /*155c0*/  IMAD.X R61, R14, 0x1, R6, P1 ;  /* 0x000000010e3d7824 */ /* 0x001fe200008e0606 */
[----:B-1----:R-:W-:-:S04]  /*155d0*/  IADD3 R9, P1, PT, R12, R0, RZ ;  /* 0x000000000c097210 */ /* 0x002fc80007f3e0ff */
[----:B------:R0:W-:Y:S04]  /*155e0*/  STL [R1+0x4b58], R61 ;  /* 0x004b583d01007387 */ /* 0x0001e80000100800 */
[----:B------:R1:W-:Y:S01]  /*155f0*/  STL [R1+0x4b64], R9 ;  /* 0x004b640901007387 */ /* 0x0003e20000100800 */
[----:B0-----:R-:W-:-:S03]  /*15600*/  IMAD.X R61, R14, 0x1, R7, P2 ;  /* 0x000000010e3d7824 */ /* 0x001fc600010e0607 */
[----:B-1----:R-:W3:Y:S04]  /*15610*/  LDL.LU R9, [R1+0x120] ;  /* 0x0001200001097983 */ /* 0x002ee80000300800 */
[----:B------:R0:W-:Y:S01]  /*15620*/  STL [R1+0x4b5c], R61 ;  /* 0x004b5c3d01007387 */ /* 0x0001e20000100800 */
[----:B------:R-:W-:Y:S01]  /*15630*/  IMAD.X R14, R14, 0x1, R8, P3 ;  /* 0x000000010e0e7824 */ /* 0x000fe200018e0608 */
[----:B0-----:R-:W-:-:S05]  /*15640*/  IADD3 R61, P2, PT, R12, R2, RZ ;  /* 0x000000020c3d7210 */ /* 0x001fca0007f5e0ff */
[----:B------:R0:W-:Y:S04]  /*15650*/  STL [R1+0x4b68], R61 ;  /* 0x004b683d01007387 */ /* 0x0001e80000100800 */
[----:B------:R2:W-:Y:S01]  /*15660*/  STL [R1+0x4b4c], R14 ;  /* 0x004b4c0e01007387 */ /* 0x0005e20000100800 */
[----:B0-----:R-:W-:-:S05]  /*15670*/  IADD3 R61, P3, PT, R12, R3, RZ ;  /* 0x000000030c3d7210 */ /* 0x001fca0007f7e0ff */
[----:B------:R0:W-:Y:S01]  /*15680*/  STL [R1+0x4b54], R61 ;  /* 0x004b543d01007387 */ /* 0x0001e20000100800 */
[C---:B--2---:R-:W-:Y:S01]  /*15690*/  IMAD.X R14, R11.reuse, 0x1, R5, P4 ;  /* 0x000000010b0e7824 */ /* 0x044fe200020e0605 */
        /* <DEDUP_REMOVED lines=9> */
[----:B-1----:R-:W2:Y:S04]  /*15730*/  LDL.LU R61, [R1+0x11c] ;  /* 0x00011c00013d7983 */ /* 0x002ea80000300800 */
        /* <DEDUP_REMOVED lines=12> */
[----:B------:R-:W-:Y:S04]  /*15800*/  STL [R1+0x4b20], R11 ;  /* 0x004b200b01007387 */ /* 0x000fe80000100800 */
[----:B------:R0:W-:Y:S02]  /*15810*/  STL [R1+0x4b18], R13 ;  /* 0x004b180d01007387 */ /* 0x0001e40000100800 */
[C---:B0-----:R-:W-:Y:S02]  /*15820*/  IMAD.X R13, R10.reuse, 0x1, R7, P3 ;  /* 0x000000010a0d7824 */ /* 0x041fe400018e0607 */
[----:B------:R-:W-:Y:S01]  /*15830*/  IMAD.X R10, R10, 0x1, R8, P4 ;  /* 0x000000010a0a7824 */ /* 0x000fe200020e0608 */
[----:B--2---:R-:W-:-:S05]  /*15840*/  IADD3 R11, P2, PT, R14, R0, RZ ;  /* 0x000000000e0b7210 */ /* 0x004fca0007f5e0ff */
[----:B------:R0:W-:Y:S04]  /*15850*/  STL [R1+0x4b24], R11 ;  /* 0x004b240b01007387 */ /* 0x0001e80000100800 */
[----:B0-----:R-:W2:Y:S04]  /*15860*/  LDL.LU R11, [R1+0x118] ;  /* 0x00011800010b7983 */ /* 0x001ea80000300800 */
[----:B------:R0:W-:Y:S02]  /*15870*/  STL [R1+0x4b1c], R13 ;  /* 0x004b1c0d01007387 */ /* 0x0001e40000100800 */
[----:B0-----:R-:W-:-:S05]  /*15880*/  IADD3 R13, P3, PT, R14, R2, RZ ;  /* 0x000000020e0d7210 */ /* 0x001fca0007f7e0ff */
[----:B------:R0:W-:Y:S04]  /*15890*/  STL [R1+0x4b28], R13 ;  /* 0x004b280d01007387 */ /* 0x0001e80000100800 */
[----:B------:R1:W-:Y:S01]  /*158a0*/  STL [R1+0x4b0c], R10 ;  /* 0x004b0c0a01007387 */ /* 0x0003e20000100800 */
[----:B0-----:R-:W-:Y:S01]  /*158b0*/  IADD3 R13, P4, PT, R14, R3, RZ ;  /* 0x000000030e0d7210 */ /* 0x001fe20007f9e0ff */
[----:B-1----:R-:W-:-:S04]  /*158c0*/  IMAD.X R10, R12, 0x1, R5, P5 ;  /* 0x000000010c0a7824 */ /* 0x002fc800028e0605 */
[----:B------:R0:W-:Y:S04]  /*158d0*/  STL [R1+0x4b14], R13 ;  /* 0x004b140d01007387 */ /* 0x0001e80000100800 */
[----:B------:R1:W-:Y:S01]  /*158e0*/  STL [R1+0x4b10], R10 ;  /* 0x004b100a01007387 */ /* 0x0003e20000100800 */
[----:B0-----:R-:W-:Y:S01]  /*158f0*/  IADD3 R13, P5, PT, R14, R4, RZ ;  /* 0x000000040e0d7210 */ /* 0x001fe20007fbe0ff */
[----:B-1----:R-:W-:-:S04]  /*15900*/  IMAD.X R10, R12, 0x1, R6, P6 ;  /* 0x000000010c0a7824 */ /* 0x002fc800030e0606 */
[----:B------:R-:W-:Y:S04]  /*15910*/  STL [R1+0x4b00], R13 ;  /* 0x004b000d01007387 */ /* 0x000fe80000100800 */
[----:B------:R0:W-:Y:S04]  /*15920*/  STL [R1+0x4af8], R10 ;  /* 0x004af80a01007387 */ /* 0x0001e80000100800 */
[----:B0-----:R-:W3:Y:S01]  /*15930*/  LDL.LU R10, [R1+0x114] ;  /* 0x00011400010a7983 */ /* 0x001ee20000300800 */
[----:B------:R-:W-:Y:S01]  /*15940*/  IADD3 R14, P6, PT, R15, R0, RZ ;  /* 0x000000000f0e7210 */ /* 0x000fe20007fde0ff */
[----:B------:R-:W-:-:S04]  /*15950*/  IMAD.X R13, R12, 0x1, R7, P0 ;  /* 0x000000010c0d7824 */ /* 0x000fc800000e0607 */
[----:B------:R0:W-:Y:S04]  /*15960*/  STL [R1+0x4b04], R14 ;  /* 0x004b040e01007387 */ /* 0x0001e80000100800 */
[----:B------:R1:W-:Y:S01]  /*15970*/  STL [R1+0x4afc], R13 ;  /* 0x004afc0d01007387 */ /* 0x0003e20000100800 */
[C---:B0-----:R-:W-:Y:S01]  /*15980*/  IADD3 R14, P0, PT, R15.reuse, R2, RZ ;  /* 0x000000020f0e7210 */ /* 0x041fe20007f1e0ff */
[----:B-1----:R-:W-:Y:S01]  /*15990*/  IMAD.X R13, R12, 0x1, R8, P1 ;  /* 0x000000010c0d7824 */ /* 0x002fe200008e0608 */
[----:B------:R-:W-:-:S03]  /*159a0*/  IADD3 R12, P1, PT, R15, R3, RZ ;  /* 0x000000030f0c7210 */ /* 0x000fc60007f3e0ff */
[----:B------:R0:W-:Y:S04]  /*159b0*/  STL [R1+0x4b08], R14 ;  /* 0x004b080e01007387 */ /* 0x0001e80000100800 */
[----:B------:R1:W-:Y:S04]  /*159c0*/  STL [R1+0x4aec], R13 ;  /* 0x004aec0d01007387 */ /* 0x0003e80000100800 */
[----:B------:R4:W-:Y:S01]  /*159d0*/  STL [R1+0x4af4], R12 ;  /* 0x004af40c01007387 */ /* 0x0009e20000100800 */
[----:B0-----:R-:W-:Y:S01]  /*159e0*/  IMAD.X R14, R9, 0x1, R5, P2 ;  /* 0x00000001090e7824 */ /* 0x001fe200010e0605 */
[----:B-1----:R-:W-:-:S04]  /*159f0*/  IADD3 R13, P2, PT, R15, R4, RZ ;  /* 0x000000040f0d7210 */ /* 0x002fc80007f5e0ff */
[----:B------:R5:W-:Y:S01]  /*15a00*/  STL [R1+0x4af0], R14 ;  /* 0x004af00e01007387 */ /* 0x000be20000100800 */
[----:B----4-:R-:W-:-:S03]  /*15a10*/  IMAD.X R12, R9, 0x1, R6, P3 ;  /* 0x00000001090c7824 */ /* 0x010fc600018e0606 */
[----:B------:R0:W-:Y:S04]  /*15a20*/  STL [R1+0x4ae0], R13 ;  /* 0x004ae00d01007387 */ /* 0x0001e80000100800 */
[----:B------:R1:W-:Y:S01]  /*15a30*/  STL [R1+0x4ad8], R12 ;  /* 0x004ad80c01007387 */ /* 0x0003e20000100800 */
[C---:B-----5:R-:W-:Y:S01]  /*15a40*/  IADD3 R14, P3, PT, R16.reuse, R0, RZ ;  /* 0x00000000100e7210 */ /* 0x060fe20007f7e0ff */
[C---:B0-----:R-:W-:Y:S02]  /*15a50*/  IMAD.X R13, R9.reuse, 0x1, R7, P4 ;  /* 0x00000001090d7824 */ /* 0x041fe400020e0607 */
[----:B-1----:R-:W4:Y:S04]  /*15a60*/  LDL.LU R12, [R1+0x110] ;  /* 0x00011000010c7983 */ /* 0x002f280000300800 */
        /* <DEDUP_REMOVED lines=11> */
[----:B-----5:R-:W-:-:S03]  /*15b20*/  IMAD.X R9, R61, 0x1, R6, P0 ;  /* 0x000000013d097824 */ /* 0x020fc600000e0606 */
[----:B------:R1:W-:Y:S04]  /*15b30*/  STL [R1+0x4ac0], R13 ;  /* 0x004ac00d01007387 */ /* 0x0003e80000100800 */
[----:B------:R5:W-:Y:S01]  /*15b40*/  STL [R1+0x4ab8], R9 ;  /* 0x004ab80901007387 */ /* 0x000be20000100800 */
[----:B0-----:R-:W-:Y:S01]  /*15b50*/  IADD3 R14, P0, PT, R17, R0, RZ ;  /* 0x00000000110e7210 */ /* 0x001fe20007f1e0ff */
[----:B-1----:R-:W-:Y:S02]  /*15b60*/  IMAD.X R13, R61, 0x1, R7, P1 ;  /* 0x000000013d0d7824 */ /* 0x002fe400008e0607 */
[----:B-----5:R-:W5:Y:S04]  /*15b70*/  LDL.LU R9, [R1+0x10c] ;  /* 0x00010c0001097983 */ /* 0x020f680000300800 */
[----:B------:R0:W-:Y:S04]  /*15b80*/  STL [R1+0x4ac4], R14 ;  /* 0x004ac40e01007387 */ /* 0x0001e80000100800 */
[----:B------:R1:W-:Y:S01]  /*15b90*/  STL [R1+0x4abc], R13 ;  /* 0x004abc0d01007387 */ /* 0x0003e20000100800 */
[----:B0-----:R-:W-:Y:S01]  /*15ba0*/  IADD3 R14, P1, PT, R17, R2, RZ ;  /* 0x00000002110e7210 */ /* 0x001fe20007f3e0ff */
[----:B-1----:R-:W-:Y:S01]  /*15bb0*/  IMAD.X R13, R61, 0x1, R8, P2 ;  /* 0x000000013d0d7824 */ /* 0x002fe200010e0608 */
[----:B------:R-:W-:-:S03]  /*15bc0*/  IADD3 R15, P2, PT, R17, R3, RZ ;  /* 0x00000003110f7210 */ /* 0x000fc60007f5e0ff */
[----:B------:R2:W-:Y:S04]  /*15bd0*/  STL [R1+0x4ac8], R14 ;  /* 0x004ac80e01007387 */ /* 0x0005e80000100800 */
[----:B------:R0:W-:Y:S04]  /*15be0*/  STL [R1+0x4aac], R13 ;  /* 0x004aac0d01007387 */ /* 0x0001e80000100800 */
[----:B------:R1:W-:Y:S01]  /*15bf0*/  STL [R1+0x4ab4], R15 ;  /* 0x004ab40f01007387 */ /* 0x0003e20000100800 */
[----:B--2---:R-:W-:Y:S01]  /*15c00*/  IMAD.X R14, R11, 0x1, R5, P3 ;  /* 0x000000010b0e7824 */ /* 0x004fe200018e0605 */
[----:B0-----:R-:W-:Y:S01]  /*15c10*/  IADD3 R13, P3, PT, R17, R4, RZ ;  /* 0x00000004110d7210 */ /* 0x001fe20007f7e0ff */
[----:B-1----:R-:W-:-:S03]  /*15c20*/  IMAD.X R15, R11, 0x1, R6, P4 ;  /* 0x000000010b0f7824 */ /* 0x002fc600020e0606 */
[----:B------:R0:W-:Y:S04]  /*15c30*/  STL [R1+0x4ab0], R14 ;  /* 0x004ab00e01007387 */ /* 0x0001e80000100800 */
[----:B------:R1:W-:Y:S04]  /*15c40*/  STL [R1+0x4aa0], R13 ;  /* 0x004aa00d01007387 */ /* 0x0003e80000100800 */
[----:B------:R-:W-:Y:S01]  /*15c50*/  STL [R1+0x4a98], R15 ;  /* 0x004a980f01007387 */ /* 0x000fe20000100800 */
[----:B0-----:R-:W-:-:S03]  /*15c60*/  IADD3 R14, P4, PT, R18, R0, RZ ;  /* 0x00000000120e7210 */ /* 0x001fc60007f9e0ff */
[----:B------:R-:W2:Y:S01]  /*15c70*/  LDL.LU R61, [R1+0x108] ;  /* 0x00010800013d7983 */ /* 0x000ea20000300800 */
[----:B-1----:R-:W-:-:S03]  /*15c80*/  IMAD.X R13, R11, 0x1, R7, P5 ;  /* 0x000000010b0d7824 */ /* 0x002fc600028e0607 */
        /* <DEDUP_REMOVED lines=8> */
[----:B---3--:R-:W-:Y:S01]  /*15d10*/  IMAD.X R14, R10, 0x1, R5, P0 ;  /* 0x000000010a0e7824 */ /* 0x008fe200000e0605 */
[----:B0-----:R-:W-:Y:S01]  /*15d20*/  IADD3 R13, P0, PT, R18, R4, RZ ;  /* 0x00000004120d7210 */ /* 0x001fe20007f1e0ff */
[----:B-1----:R-:W-:-:S03]  /*15d30*/  IMAD.X R11, R10, 0x1, R6, P1 ;  /* 0x000000010a0b7824 */ /* 0x002fc600008e0606 */
[----:B------:R-:W-:Y:S04]  /*15d40*/  STL [R1+0x4a90], R14 ;  /* 0x004a900e01007387 */ /* 0x000fe80000100800 */
        /* <DEDUP_REMOVED lines=13> */
[----:B----4-:R-:W-:Y:S01]  /*15e20*/  IMAD.X R14, R12, 0x1, R5, P4 ;  /* 0x000000010c0e7824 */ /* 0x010fe200020e0605 */
[----:B0-----:R-:W-:-:S04]  /*15e30*/  IADD3 R13, P4, PT, R19, R4, RZ ;  /* 0x00000004130d7210 */ /* 0x001fc80007f9e0ff */
[----:B------:R0:W-:Y:S01]  /*15e40*/  STL [R1+0x4a70], R14 ;  /* 0x004a700e01007387 */ /* 0x0001e20000100800 */
[----:B-1----:R-:W-:-:S03]  /*15e50*/  IMAD.X R10, R12, 0x1, R6, P5 ;  /* 0x000000010c0a7824 */ /* 0x002fc600028e0606 */
[----:B------:R1:W-:Y:S04]  /*15e60*/  STL [R1+0x4a60], R13 ;  /* 0x004a600d01007387 */ /* 0x0003e80000100800 */
[----:B------:R4:W-:Y:S01]  /*15e70*/  STL [R1+0x4a58], R10 ;  /* 0x004a580a01007387 */ /* 0x0009e20000100800 */
[----:B0-----:R-:W-:Y:S01]  /*15e80*/  IADD3 R14, P5, PT, R20, R0, RZ ;  /* 0x00000000140e7210 */ /* 0x001fe20007fbe0ff */
[----:B-1----:R-:W-:Y:S02]  /*15e90*/  IMAD.X R13, R12, 0x1, R7, P6 ;  /* 0x000000010c0d7824 */ /* 0x002fe400030e0607 */
[----:B----4-:R-:W4:Y:S04]  /*15ea0*/  LDL.LU R10, [R1+0x100] ;  /* 0x00010000010a7983 */ /* 0x010f280000300800 */
        /* <DEDUP_REMOVED lines=8> */
[----:B-----5:R-:W-:Y:S01]  /*15f30*/  IMAD.X R14, R9, 0x1, R5, P1 ;  /* 0x00000001090e7824 */ /* 0x020fe200008e0605 */
[----:B0-----:R-:W-:-:S04]  /*15f40*/  IADD3 R13, P1, PT, R20, R4, RZ ;  /* 0x00000004140d7210 */ /* 0x001fc80007f3e0ff */
[----:B------:R0:W-:Y:S01]  /*15f50*/  STL [R1+0x4a50], R14 ;  /* 0x004a500e01007387 */ /* 0x0001e20000100800 */
[----:B-1----:R-:W-:-:S03]  /*15f60*/  IMAD.X R12, R9, 0x1, R6, P2 ;  /* 0x00000001090c7824 */ /* 0x002fc600010e0606 */
        /* <DEDUP_REMOVED lines=18> */
[----:B------:R2:W-:Y:S01]  /*16090*/  STL [R1+0x4a18], R9 ;  /* 0x004a180901007387 */ /* 0x0005e20000100800 */
[----:B0-----:R-:W-:Y:S01]  /*160a0*/  IADD3 R14, P6, PT, R22, R0, RZ ;  /* 0x00000000160e7210 */ /* 0x001fe20007fde0ff */
[----:B-1----:R-:W-:-:S02]  /*160b0*/  IMAD.X R13, R61, 0x1, R7, P0 ;  /* 0x000000013d0d7824 */ /* 0x002fc400000e0607 */
[----:B--2---:R-:W2:Y:S04]  /*160c0*/  LDL.LU R9, [R1+0xf4] ;  /* 0x0000f40001097983 */ /* 0x004ea80000300800 */
        /* <DEDUP_REMOVED lines=8> */
[C---:B---3--:R-:W-:Y:S01]  /*16150*/  IMAD.X R14, R11.reuse, 0x1, R5, P2 ;  /* 0x000000010b0e7824 */ /* 0x048fe200010e0605 */
[----:B0-----:R-:W-:Y:S01]  /*16160*/  IADD3 R13, P2, PT, R22, R4, RZ ;  /* 0x00000004160d7210 */ /* 0x001fe20007f5e0ff */
[----:B-1----:R-:W-:-:S03]  /*16170*/  IMAD.X R15, R11, 0x1, R6, P3 ;  /* 0x000000010b0f7824 */ /* 0x002fc600018e0606 */
[----:B------:R0:W-:Y:S04]  /*16180*/  STL [R1+0x4a10], R14 ;  /* 0x004a100e01007387 */ /* 0x0001e80000100800 */
[----:B------:R1:W-:Y:S04]  /*16190*/  STL [R1+0x4a00], R13 ;  /* 0x004a000d01007387 */ /* 0x0003e80000100800 */
[----:B------:R-:W-:Y:S04]  /*161a0*/  STL [R1+0x49f8], R15 ;  /* 0x0049f80f01007387 */ /* 0x000fe80000100800 */
[----:B------:R-:W3:Y:S01]  /*161b0*/  LDL.LU R61, [R1+0xf0] ;  /* 0x0000f000013d7983 */ /* 0x000ee20000300800 */
[----:B0-----:R-:W-:Y:S01]  /*161c0*/  IADD3 R14, P3, PT, R23, R0, RZ ;  /* 0x00000000170e7210 */ /* 0x001fe20007f7e0ff */
[----:B-1----:R-:W-:-:S04]  /*161d0*/  IMAD.X R13, R11, 0x1, R7, P4 ;  /* 0x000000010b0d7824 */ /* 0x002fc800020e0607 */
        /* <DEDUP_REMOVED lines=8> */
[C---:B----4-:R-:W-:Y:S01]  /*16260*/  IMAD.X R14, R10.reuse, 0x1, R5, P6 ;  /* 0x000000010a0e7824 */ /* 0x050fe200030e0605 */
[----:B0-----:R-:W-:Y:S01]  /*16270*/  IADD3 R13, P6, PT, R23, R4, RZ ;  /* 0x00000004170d7210 */ /* 0x001fe20007fde0ff */
[----:B-1----:R-:W-:-:S03]  /*16280*/  IMAD.X R11, R10, 0x1, R6, P0 ;  /* 0x000000010a0b7824 */ /* 0x002fc600000e0606 */
[----:B------:R0:W-:Y:S04]  /*16290*/  STL [R1+0x49f0], R14 ;  /* 0x0049f00e01007387 */ /* 0x0001e80000100800 */
[----:B------:R1:W-:Y:S04]  /*162a0*/  STL [R1+0x49e0], R13 ;  /* 0x0049e00d01007387 */ /* 0x0003e80000100800 */
[----:B------:R4:W-:Y:S01]  /*162b0*/  STL [R1+0x49d8], R11 ;  /* 0x0049d80b01007387 */ /* 0x0009e20000100800 */
[----:B0-----:R-:W-:Y:S01]  /*162c0*/  IADD3 R14, P0, PT, R24, R0, RZ ;  /* 0x00000000180e7210 */ /* 0x001fe20007f1e0ff */
[----:B-1----:R-:W-:-:S02]  /*162d0*/  IMAD.X R13, R10, 0x1, R7, P1 ;  /* 0x000000010a0d7824 */ /* 0x002fc400008e0607 */
        /* <DEDUP_REMOVED lines=15> */
[C---:B0-----:R-:W-:Y:S01]  /*163d0*/  IADD3 R14, P4, PT, R25.reuse, R0, RZ ;  /* 0x00000000190e7210 */ /* 0x041fe20007f9e0ff */
[C---:B-1----:R-:W-:Y:S02]  /*163e0*/  IMAD.X R13, R12.reuse, 0x1, R7, P5 ;  /* 0x000000010c0d7824 */ /* 0x042fe400028e0607 */
[----:B-----5:R-:W5:Y:S04]  /*163f0*/  LDL.LU R10, [R1+0xe8] ;  /* 0x0000e800010a7983 */ /* 0x020f680000300800 */
        /* <DEDUP_REMOVED lines=42> */
[----:B----4-:R-:W-:Y:S01]  /*166a0*/  IMAD.X R14, R11, 0x1, R5, P1 ;  /* 0x000000010b0e7824 */ /* 0x010fe200008e0605 */
[----:B0-----:R-:W-:Y:S01]  /*166b0*/  IADD3 R13, P1, PT, R27, R4, RZ ;  /* 0x000000041b0d7210 */ /* 0x001fe20007f3e0ff */
[----:B-1----:R-:W-:-:S03]  /*166c0*/  IMAD.X R15, R11, 0x1, R6, P2 ;  /* 0x000000010b0f7824 */ /* 0x002fc600010e0606 */
[----:B------:R0:W-:Y:S04]  /*166d0*/  STL [R1+0x4970], R14 ;  /* 0x0049700e01007387 */ /* 0x0001e80000100800 */
[----:B------:R1:W-:Y:S04]  /*166e0*/  STL [R1+0x4960], R13 ;  /* 0x0049600d01007387 */ /* 0x0003e80000100800 */
[----:B------:R-:W-:Y:S01]  /*166f0*/  STL [R1+0x4958], R15 ;  /* 0x0049580f01007387 */ /* 0x000fe20000100800 */
[----:B0-----:R-:W-:-:S03]  /*16700*/  IADD3 R14, P2, PT, R28, R0, RZ ;  /* 0x000000001c0e7210 */ /* 0x001fc60007f5e0ff */
[----:B------:R-:W4:Y:S01]  /*16710*/  LDL.LU R61, [R1+0xdc] ;  /* 0x0000dc00013d7983 */ /* 0x000f220000300800 */
        /* <DEDUP_REMOVED lines=9> */
[----:B-----5:R-:W-:Y:S01]  /*167b0*/  IMAD.X R14, R10, 0x1, R5, P5 ;  /* 0x000000010a0e7824 */ /* 0x020fe200028e0605 */
[----:B0-----:R-:W-:Y:S01]  /*167c0*/  IADD3 R13, P5, PT, R28, R4, RZ ;  /* 0x000000041c0d7210 */ /* 0x001fe20007fbe0ff */
[----:B-1----:R-:W-:-:S03]  /*167d0*/  IMAD.X R11, R10, 0x1, R6, P6 ;  /* 0x000000010a0b7824 */ /* 0x002fc600030e0606 */
[----:B------:R0:W-:Y:S04]  /*167e0*/  STL [R1+0x4950], R14 ;  /* 0x0049500e01007387 */ /* 0x0001e80000100800 */
[----:B------:R1:W-:Y:S04]  /*167f0*/  STL [R1+0x4940], R13 ;  /* 0x0049400d01007387 */ /* 0x0003e80000100800 */
[----:B------:R5:W-:Y:S01]  /*16800*/  STL [R1+0x4938], R11 ;  /* 0x0049380b01007387 */ /* 0x000be20000100800 */
[----:B0-----:R-:W-:Y:S01]  /*16810*/  IADD3 R14, P6, PT, R29, R0, RZ ;  /* 0x000000001d0e7210 */ /* 0x001fe20007fde0ff */
[----:B-1----:R-:W-:-:S02]  /*16820*/  IMAD.X R13, R10, 0x1, R7, P0 ;  /* 0x000000010a0d7824 */ /* 0x002fc400000e0607 */
        /* <DEDUP_REMOVED lines=9> */
[C---:B--2---:R-:W-:Y:S01]  /*168c0*/  IMAD.X R14, R12.reuse, 0x1, R5, P2 ;  /* 0x000000010c0e7824 */ /* 0x044fe200010e0605 */
        /* <DEDUP_REMOVED lines=39> */
[C---:B0-----:R-:W-:Y:S01]  /*16b40*/  IADD3 R14, P4, PT, R32.reuse, R0, RZ ;  /* 0x00000000200e7210 */ /* 0x041fe20007f9e0ff */
[C---:B-1----:R-:W-:Y:S02]  /*16b50*/  IMAD.X R13, R61.reuse, 0x1, R7, P5 ;  /* 0x000000013d0d7824 */ /* 0x042fe400028e0607 */
[----:B----4-:R-:W4:Y:S04]  /*16b60*/  LDL.LU R9, [R1+0xc8] ;  /* 0x0000c80001097983 */ /* 0x010f280000300800 */
        /* <DEDUP_REMOVED lines=8> */
[C---:B-----5:R-:W-:Y:S01]  /*16bf0*/  IMAD.X R14, R11.reuse, 0x1, R5, P0 ;  /* 0x000000010b0e7824 */ /* 0x060fe200000e0605 */
[----:B0-----:R-:W-:Y:S01]  /*16c00*/  IADD3 R13, P0, PT, R32, R4, RZ ;  /* 0x00000004200d7210 */ /* 0x001fe20007f1e0ff */
[----:B-1----:R-:W-:-:S03]  /*16c10*/  IMAD.X R15, R11, 0x1, R6, P1 ;  /* 0x000000010b0f7824 */ /* 0x002fc600008e0606 */
[----:B------:R0:W-:Y:S04]  /*16c20*/  STL [R1+0x48d0], R14 ;  /* 0x0048d00e01007387 */ /* 0x0001e80000100800 */
[----:B------:R1:W-:Y:S04]  /*16c30*/  STL [R1+0x48c0], R13 ;  /* 0x0048c00d01007387 */ /* 0x0003e80000100800 */
[----:B------:R-:W-:Y:S01]  /*16c40*/  STL [R1+0x48b8], R15 ;  /* 0x0048b80f01007387 */ /* 0x000fe20000100800 */
[----:B0-----:R-:W-:-:S03]  /*16c50*/  IADD3 R14, P1, PT, R33, R0, RZ ;  /* 0x00000000210e7210 */ /* 0x001fc60007f3e0ff */
[----:B------:R-:W5:Y:S01]  /*16c60*/  LDL.LU R61, [R1+0xc4] ;  /* 0x0000c400013d7983 */ /* 0x000f620000300800 */
[----:B-1----:R-:W-:-:S03]  /*16c70*/  IMAD.X R13, R11, 0x1, R7, P2 ;  /* 0x000000010b0d7824 */ /* 0x002fc600010e0607 */
        /* <DEDUP_REMOVED lines=250> */
[----:B------:R1:W-:Y:S01]  /*17c20*/  STL [R1+0x46e0], R13 ;  /* 0x0046e00d01007387 */ /* 0x0003e20000100800 */
[----:B0-----:R-:W-:-:S03]  /*17c30*/  IADD3 R14, P5, PT, R48, R0, RZ ;  /* 0x00000000300e7210 */ /* 0x001fc60007fbe0ff */
[----:B------:R-:W-:Y:S01]  /*17c40*/  STL [R1+0x46d8], R15 ;  /* 0x0046d80f01007387 */ /* 0x000fe20000100800 */
[----:B-1----:R-:W-:-:S03]  /*17c50*/  IMAD.X R13, R11, 0x1, R7, P6 ;  /* 0x000000010b0d7824 */ /* 0x002fc600030e0607 */
[----:B------:R-:W4:Y:S04]  /*17c60*/  LDL.LU R61, [R1+0x88] ;  /* 0x00008800013d7983 */ /* 0x000f280000300800 */
        /* <DEDUP_REMOVED lines=12> */
[----:B------:R1:W-:Y:S01]  /*17d30*/  STL [R1+0x46c0], R13 ;  /* 0x0046c00d01007387 */ /* 0x0003e20000100800 */
[----:B0-----:R-:W-:-:S03]  /*17d40*/  IADD3 R14, P2, PT, R49, R0, RZ ;  /* 0x00000000310e7210 */ /* 0x001fc60007f5e0ff */
[----:B------:R0:W-:Y:S01]  /*17d50*/  STL [R1+0x46b8], R11 ;  /* 0x0046b80b01007387 */ /* 0x0001e20000100800 */
[----:B-1----:R-:W-:-:S03]  /*17d60*/  IMAD.X R13, R10, 0x1, R7, P3 ;  /* 0x000000010a0d7824 */ /* 0x002fc600018e0607 */
[----:B0-----:R-:W5:Y:S04]  /*17d70*/  LDL.LU R11, [R1+0x84] ;  /* 0x00008400010b7983 */ /* 0x001f680000300800 */
        /* <DEDUP_REMOVED lines=12> */
[----:B------:R1:W-:Y:S01]  /*17e40*/  STL [R1+0x46a0], R13 ;  /* 0x0046a00d01007387 */ /* 0x0003e20000100800 */
[----:B0-----:R-:W-:-:S03]  /*17e50*/  IADD3 R14, P6, PT, R50, R0, RZ ;  /* 0x00000000320e7210 */ /* 0x001fc60007fde0ff */
[----:B------:R0:W-:Y:S01]  /*17e60*/  STL [R1+0x4698], R10 ;  /* 0x0046980a01007387 */ /* 0x0001e20000100800 */
[----:B-1----:R-:W-:-:S03]  /*17e70*/  IMAD.X R13, R12, 0x1, R7, P0 ;  /* 0x000000010c0d7824 */ /* 0x002fc600000e0607 */
[----:B0-----:R-:W2:Y:S04]  /*17e80*/  LDL.LU R10, [R1+0x2bc] ;  /* 0x0002bc00010a7983 */ /* 0x001ea80000300800 */
        /* <DEDUP_REMOVED lines=31> */
[----:B------:R0:W-:Y:S01]  /*18080*/  STL [R1+0x4658], R9 ;  /* 0x0046580901007387 */ /* 0x0001e20000100800 */
[----:B-1----:R-:W-:-:S03]  /*18090*/  IMAD.X R13, R61, 0x1, R7, P1 ;  /* 0x000000013d0d7824 */ /* 0x002fc600008e0607 */
[----:B0-----:R-:W4:Y:S04]  /*180a0*/  LDL.LU R9, [R1+0x2d0] ;  /* 0x0002d00001097983 */ /* 0x001f280000300800 */
        /* <DEDUP_REMOVED lines=12> */
[----:B------:R1:W-:Y:S01]  /*18170*/  STL [R1+0x4640], R13 ;  /* 0x0046400d01007387 */ /* 0x0003e20000100800 */
[----:B0-----:R-:W-:-:S03]  /*18180*/  IADD3 R14, P4, PT, R53, R0, RZ ;  /* 0x00000000350e7210 */ /* 0x001fc60007f9e0ff */
[----:B------:R-:W-:Y:S01]  /*18190*/  STL [R1+0x4638], R15 ;  /* 0x0046380f01007387 */ /* 0x000fe20000100800 */
[----:B-1----:R-:W-:-:S03]  /*181a0*/  IMAD.X R13, R11, 0x1, R7, P5 ;  /* 0x000000010b0d7824 */ /* 0x002fc600028e0607 */
[----:B------:R-:W5:Y:S04]  /*181b0*/  LDL.LU R61, [R1+0x2d8] ;  /* 0x0002d800013d7983 */ /* 0x000f680000300800 */
        /* <DEDUP_REMOVED lines=16> */
[----:B--2---:R-:W2:Y:S01]  /*182c0*/  LDL.LU R11, [R1+0x2e0] ;  /* 0x0002e000010b7983 */ /* 0x004ea20000300800 */
[----:B------:R-:W-:-:S03]  /*182d0*/  IADD3 R15, P2, PT, R54, R2, RZ ;  /* 0x00000002360f7210 */ /* 0x000fc60007f5e0ff */
[----:B------:R0:W-:Y:S04]  /*182e0*/  STL [R1+0x4620], R14 ;  /* 0x0046200e01007387 */ /* 0x0001e80000100800 */
[----:B------:R1:W-:Y:S01]  /*182f0*/  STL [R1+0x4610], R13 ;  /* 0x0046100d01007387 */ /* 0x0003e20000100800 */
[----:B0-----:R-:W-:-:S03]  /*18300*/  IMAD.X R14, R10, 0x1, R8, P3 ;  /* 0x000000010a0e7824 */ /* 0x001fc600018e0608 */
[----:B------:R-:W-:Y:S01]  /*18310*/  STL [R1+0x4624], R15 ;  /* 0x0046240f01007387 */ /* 0x000fe20000100800 */
[----:B-1----:R-:W-:-:S03]  /*18320*/  IADD3 R13, P3, PT, R54, R3, RZ ;  /* 0x00000003360d7210 */ /* 0x002fc60007f7e0ff */
[----:B------:R0:W-:Y:S04]  /*18330*/  STL [R1+0x4614], R14 ;  /* 0x0046140e01007387 */ /* 0x0001e80000100800 */
[----:B------:R1:W-:Y:S01]  /*18340*/  STL [R1+0x4628], R13 ;  /* 0x0046280d01007387 */ /* 0x0003e20000100800 */
[----:B---3--:R-:W-:Y:S01]  /*18350*/  IMAD.X R10, R12, 0x1, R5, P4 ;  /* 0x000000010c0a7824 */ /* 0x008fe200020e0605 */
[----:B0-----:R-:W-:Y:S01]  /*18360*/  IADD3 R14, P4, PT, R54, R4, RZ ;  /* 0x00000004360e7210 */ /* 0x001fe20007f9e0ff */
[----:B-1----:R-:W-:-:S03]  /*18370*/  IMAD.X R13, R12, 0x1, R6, P5 ;  /* 0x000000010c0d7824 */ /* 0x002fc600028e0606 */
[----:B------:R0:W-:Y:S04]  /*18380*/  STL [R1+0x4618], R10 ;  /* 0x0046180a01007387 */ /* 0x0001e80000100800 */
[----:B------:R-:W-:Y:S01]  /*18390*/  STL [R1+0x45fc], R14 ;  /* 0x0045fc0e01007387 */ /* 0x000fe20000100800 */
[----:B0-----:R-:W-:-:S03]  /*183a0*/  IADD3 R10, P5, PT, R55, R0, RZ ;  /* 0x00000000370a7210 */ /* 0x001fc60007fbe0ff */
[----:B------:R-:W-:Y:S04]  /*183b0*/  STL [R1+0x45ec], R13 ;  /* 0x0045ec0d01007387 */ /* 0x000fe80000100800 */
[----:B------:R0:W-:Y:S04]  /*183c0*/  STL [R1+0x4600], R10 ;  /* 0x0046000a01007387 */ /* 0x0001e80000100800 */
[----:B0-----:R-:W3:Y:S01]  /*183d0*/  LDL.LU R10, [R1+0x2e8] ;  /* 0x0002e800010a7983 */ /* 0x001ee20000300800 */
[----:B------:R-:W-:Y:S01]  /*183e0*/  IMAD.X R14, R12, 0x1, R7, P6 ;  /* 0x000000010c0e7824 */ /* 0x000fe200030e0607 */
[----:B------:R-:W-:-:S04]  /*183f0*/  IADD3 R13, P6, PT, R55, R2, RZ ;  /* 0x00000002370d7210 */ /* 0x000fc80007fde0ff */
[----:B------:R0:W-:Y:S04]  /*18400*/  STL [R1+0x45f0], R14 ;  /* 0x0045f00e01007387 */ /* 0x0001e80000100800 */
[----:B------:R1:W-:Y:S01]  /*18410*/  STL [R1+0x4604], R13 ;  /* 0x0046040d01007387 */ /* 0x0003e20000100800 */
[----:B0-----:R-:W-:Y:S01]  /*18420*/  IMAD.X R14, R12, 0x1, R8, P0 ;  /* 0x000000010c0e7824 */ /* 0x001fe200000e0608 */
[----:B-1----:R-:W-:-:S04]  /*18430*/  IADD3 R13, P0, PT, R55, R3, RZ ;  /* 0x00000003370d7210 */ /* 0x002fc80007f1e0ff */
        /* <DEDUP_REMOVED lines=10> */
[----:B------:R1:W-:Y:S04]  /*184e0*/  STL [R1+0x45e0], R12 ;  /* 0x0045e00c01007387 */ /* 0x0003e80000100800 */
[----:B------:R4:W-:Y:S01]  /*184f0*/  STL [R1+0x45d0], R14 ;  /* 0x0045d00e01007387 */ /* 0x0009e20000100800 */
[C---:B0-----:R-:W-:Y:S01]  /*18500*/  IADD3 R13, P3, PT, R56.reuse, R2, RZ ;  /* 0x00000002380d7210 */ /* 0x041fe20007f7e0ff */
[----:B-1----:R-:W-:Y:S02]  /*18510*/  IMAD.X R12, R9, 0x1, R8, P4 ;  /* 0x00000001090c7824 */ /* 0x002fe400020e0608 */
[----:B------:R-:W3:Y:S01]  /*18520*/  LDL.LU R9, [R1+0x2f4] ;  /* 0x0002f40001097983 */ /* 0x000ee20000300800 */
[----:B----4-:R-:W-:-:S03]  /*18530*/  IADD3 R14, P4, PT, R56, R3, RZ ;  /* 0x00000003380e7210 */ /* 0x010fc60007f9e0ff */
        /* <DEDUP_REMOVED lines=8> */
[----:B------:R4:W-:Y:S01]  /*185c0*/  STL [R1+0x45ac], R14 ;  /* 0x0045ac0e01007387 */ /* 0x0009e20000100800 */
[----:B0-----:R-:W-:Y:S01]  /*185d0*/  IADD3 R13, P6, PT, R57, R0, RZ ;  /* 0x00000000390d7210 */ /* 0x001fe20007fde0ff */
[----:B-1----:R-:W-:-:S04]  /*185e0*/  IMAD.X R12, R61, 0x1, R7, P0 ;  /* 0x000000013d0c7824 */ /* 0x002fc800000e0607 */
[----:B------:R0:W-:Y:S01]  /*185f0*/  STL [R1+0x45c0], R13 ;  /* 0x0045c00d01007387 */ /* 0x0001e20000100800 */
[----:B----4-:R-:W-:-:S03]  /*18600*/  IADD3 R14, P0, PT, R57, R2, RZ ;  /* 0x00000002390e7210 */ /* 0x010fc60007f1e0ff */
[----:B------:R1:W-:Y:S04]  /*18610*/  STL [R1+0x45b0], R12 ;  /* 0x0045b00c01007387 */ /* 0x0003e80000100800 */
[----:B------:R2:W-:Y:S01]  /*18620*/  STL [R1+0x45c4], R14 ;  /* 0x0045c40e01007387 */ /* 0x0005e20000100800 */
[----:B0-----:R-:W-:-:S03]  /*18630*/  IMAD.X R13, R61, 0x1, R8, P1 ;  /* 0x000000013d0d7824 */ /* 0x001fc600008e0608 */
[----:B------:R-:W4:Y:S01]  /*18640*/  LDL.LU R61, [R1+0x2fc] ;  /* 0x0002fc00013d7983 */ /* 0x000f220000300800 */
[----:B-1----:R-:W-:-:S03]  /*18650*/  IADD3 R12, P1, PT, R57, R3, RZ ;  /* 0x00000003390c7210 */ /* 0x002fc60007f3e0ff */
[----:B------:R-:W-:Y:S04]  /*18660*/  STL [R1+0x45b4], R13 ;  /* 0x0045b40d01007387 */ /* 0x000fe80000100800 */
[----:B------:R0:W-:Y:S01]  /*18670*/  STL [R1+0x45c8], R12 ;  /* 0x0045c80c01007387 */ /* 0x0001e20000100800 */
[----:B--2---:R-:W-:Y:S01]  /*18680*/  IMAD.X R14, R11, 0x1, R5, P2 ;  /* 0x000000010b0e7824 */ /* 0x004fe200010e0605 */
[----:B0-----:R-:W-:Y:S01]  /*18690*/  IADD3 R12, P2, PT, R57, R4, RZ ;  /* 0x00000004390c7210 */ /* 0x001fe20007f5e0ff */
[----:B------:R-:W-:-:S03]  /*186a0*/  IMAD.X R13, R11, 0x1, R6, P3 ;  /* 0x000000010b0d7824 */ /* 0x000fc600018e0606 */
[----:B------:R0:W-:Y:S04]  /*186b0*/  STL [R1+0x45b8], R14 ;  /* 0x0045b80e01007387 */ /* 0x0001e80000100800 */
[----:B------:R-:W2:Y:S04]  /*186c0*/  LDL.LU R15, [R1+0x2b8] ;  /* 0x0002b800010f7983 */ /* 0x000ea80000300800 */
[----:B------:R1:W-:Y:S01]  /*186d0*/  STL [R1+0x459c], R12 ;  /* 0x00459c0c01007387 */ /* 0x0003e20000100800 */
[----:B0-----:R-:W-:-:S03]  /*186e0*/  IMAD.X R14, R11, 0x1, R7, P4 ;  /* 0x000000010b0e7824 */ /* 0x001fc600020e0607 */
[----:B------:R0:W-:Y:S01]  /*186f0*/  STL [R1+0x458c], R13 ;  /* 0x00458c0d01007387 */ /* 0x0001e20000100800 */
[C---:B-1----:R-:W-:Y:S02]  /*18700*/  IADD3 R12, P3, PT, R58.reuse, R0, RZ ;  /* 0x000000003a0c7210 */ /* 0x042fe40007f7e0ff */
[----:B0-----:R-:W-:-:S03]  /*18710*/  IADD3 R13, P4, PT, R58, R2, RZ ;  /* 0x000000023a0d7210 */ /* 0x001fc60007f9e0ff */
[----:B------:R0:W-:Y:S04]  /*18720*/  STL [R1+0x45a0], R12 ;  /* 0x0045a00c01007387 */ /* 0x0001e80000100800 */
[----:B------:R1:W-:Y:S04]  /*18730*/  STL [R1+0x4590], R14 ;  /* 0x0045900e01007387 */ /* 0x0003e80000100800 */
[----:B------:R3:W-:Y:S01]  /*18740*/  STL [R1+0x45a4], R13 ;  /* 0x0045a40d01007387 */ /* 0x0007e20000100800 */
[----:B0-----:R-:W-:Y:S01]  /*18750*/  IMAD.X R12, R11, 0x1, R8, P5 ;  /* 0x000000010b0c7824 */ /* 0x001fe200028e0608 */
[----:B------:R-:W-:-:S02]  /*18760*/  IADD3 R11, P5, PT, R58, R3, RZ ;  /* 0x000000033a0b7210 */ /* 0x000fc40007fbe0ff */
[----:B-1----:R-:W5:Y:S04]  /*18770*/  LDL.LU R14, [R1+0x300] ;  /* 0x00030000010e7983 */ /* 0x002f680000300800 */
[----:B------:R-:W-:Y:S04]  /*18780*/  STL [R1+0x4594], R12 ;  /* 0x0045940c01007387 */ /* 0x000fe80000100800 */
[----:B------:R0:W-:Y:S01]  /*18790*/  STL [R1+0x45a8], R11 ;  /* 0x0045a80b01007387 */ /* 0x0001e20000100800 */
[----:B---3--:R-:W-:Y:S01]  /*187a0*/  IMAD.X R13, R10, 0x1, R5, P6 ;  /* 0x000000010a0d7824 */ /* 0x008fe200030e0605 */
[----:B0-----:R-:W-:Y:S01]  /*187b0*/  IADD3 R11, P6, PT, R58, R4, RZ ;  /* 0x000000043a0b7210 */ /* 0x001fe20007fde0ff */
[----:B------:R-:W-:-:S03]  /*187c0*/  IMAD.X R12, R10, 0x1, R6, P0 ;  /* 0x000000010a0c7824 */ /* 0x000fc600000e0606 */
[----:B------:R0:W-:Y:S04]  /*187d0*/  STL [R1+0x4598], R13 ;  /* 0x0045980d01007387 */ /* 0x0001e80000100800 */
[----:B0-----:R-:W3:Y:S04]  /*187e0*/  LDL.LU R13, [R1+0x2c0] ;  /* 0x0002c000010d7983 */ /* 0x001ee80000300800 */
[----:B------:R0:W-:Y:S04]  /*187f0*/  STL [R1+0x457c], R11 ;  /* 0x00457c0b01007387 */ /* 0x0001e80000100800 */
[----:B------:R1:W-:Y:S01]  /*18800*/  STL [R1+0x456c], R12 ;  /* 0x00456c0c01007387 */ /* 0x0003e20000100800 */
[----:B0-----:R-:W-:Y:S01]  /*18810*/  IADD3 R11, P0, PT, R59, R0, RZ ;  /* 0x000000003b0b7210 */ /* 0x001fe20007f1e0ff */
[----:B-1----:R-:W-:-:S04]  /*18820*/  IMAD.X R12, R10, 0x1, R7, P1 ;  /* 0x000000010a0c7824 */ /* 0x002fc800008e0607 */
[----:B------:R-:W-:Y:S04]  /*18830*/  STL [R1+0x4580], R11 ;  /* 0x0045800b01007387 */ /* 0x000fe80000100800 */
[----:B------:R0:W-:Y:S04]  /*18840*/  STL [R1+0x4570], R12 ;  /* 0x0045700c01007387 */ /* 0x0001e80000100800 */
[----:B0-----:R-:W3:Y:S01]  /*18850*/  LDL.LU R12, [R1+0x304] ;  /* 0x00030400010c7983 */ /* 0x001ee20000300800 */
[C---:B------:R-:W-:Y:S01]  /*18860*/  IADD3 R16, P1, PT, R59.reuse, R2, RZ ;  /* 0x000000023b107210 */ /* 0x040fe20007f3e0ff */
[----:B------:R-:W-:Y:S01]  /*18870*/  IMAD.X R11, R10, 0x1, R8, P2 ;  /* 0x000000010a0b7824 */ /* 0x000fe200010e0608 */
[----:B------:R-:W-:-:S03]  /*18880*/  IADD3 R10, P2, PT, R59, R3, RZ ;  /* 0x000000033b0a7210 */ /* 0x000fc60007f5e0ff */
[----:B------:R-:W-:Y:S04]  /*18890*/  STL [R1+0x4584], R16 ;  /* 0x0045841001007387 */ /* 0x000fe80000100800 */
[----:B------:R0:W-:Y:S04]  /*188a0*/  STL [R1+0x4574], R11 ;  /* 0x0045740b01007387 */ /* 0x0001e80000100800 */
[----:B------:R1:W-:Y:S01]  /*188b0*/  STL [R1+0x4588], R10 ;  /* 0x0045880a01007387 */ /* 0x0003e20000100800 */
[----:B0-----:R-:W-:Y:S01]  /*188c0*/  IMAD.X R11, R9, 0x1, R5, P3 ;  /* 0x00000001090b7824 */ /* 0x001fe200018e0605 */
[----:B------:R-:W-:Y:S01]  /*188d0*/  IADD3 R16, P3, PT, R59, R4, RZ ;  /* 0x000000043b107210 */ /* 0x000fe20007f7e0ff */
[----:B-1----:R-:W-:-:S03]  /*188e0*/  IMAD.X R10, R9, 0x1, R6, P4 ;  /* 0x00000001090a7824 */ /* 0x002fc600020e0606 */
[----:B------:R0:W-:Y:S01]  /*188f0*/  STL [R1+0x4578], R11 ;  /* 0x0045780b01007387 */ /* 0x0001e20000100800 */
[----:B------:R-:W-:-:S03]  /*18900*/  IADD3 R17, P4, PT, R60, R0, RZ ;  /* 0x000000003c117210 */ /* 0x000fc60007f9e0ff */
[----:B0-----:R-:W3:Y:S04]  /*18910*/  LDL.LU R11, [R1+0x2c8] ;  /* 0x0002c800010b7983 */ /* 0x001ee80000300800 */
[----:B------:R-:W-:Y:S04]  /*18920*/  STL [R1+0x455c], R16 ;  /* 0x00455c1001007387 */ /* 0x000fe80000100800 */
[----:B------:R0:W-:Y:S04]  /*18930*/  STL [R1+0x454c], R10 ;  /* 0x00454c0a01007387 */ /* 0x0001e80000100800 */
[----:B------:R1:W-:Y:S01]  /*18940*/  STL [R1+0x4560], R17 ;  /* 0x0045601101007387 */ /* 0x0003e20000100800 */
[C---:B0-----:R-:W-:Y:S01]  /*18950*/  IMAD.X R10, R9.reuse, 0x1, R7, P5 ;  /* 0x00000001090a7824 */ /* 0x041fe200028e0607 */
[----:B------:R-:W-:Y:S01]  /*18960*/  IADD3 R16, P5, PT, R60, R2, RZ ;  /* 0x000000023c107210 */ /* 0x000fe20007fbe0ff */
[----:B------:R-:W-:-:S03]  /*18970*/  IMAD.X R9, R9, 0x1, R8, P6 ;  /* 0x0000000109097824 */ /* 0x000fc600030e0608 */
[----:B------:R0:W-:Y:S01]  /*18980*/  STL [R1+0x4550], R10 ;  /* 0x0045500a01007387 */ /* 0x0001e20000100800 */
[----:B-1----:R-:W-:-:S03]  /*18990*/  IADD3 R17, P6, PT, R60, R3, RZ ;  /* 0x000000033c117210 */ /* 0x002fc60007fde0ff */
[----:B0-----:R-:W3:Y:S04]  /*189a0*/  LDL.LU R10, [R1+0x308] ;  /* 0x00030800010a7983 */ /* 0x001ee80000300800 */
[----:B------:R-:W-:Y:S04]  /*189b0*/  STL [R1+0x4564], R16 ;  /* 0x0045641001007387 */ /* 0x000fe80000100800 */
[----:B------:R4:W-:Y:S04]  /*189c0*/  STL [R1+0x4554], R9 ;  /* 0x0045540901007387 */ /* 0x0009e80000100800 */
[----:B------:R0:W-:Y:S01]  /*189d0*/  STL [R1+0x4568], R17 ;  /* 0x0045681101007387 */ /* 0x0001e20000100800 */
[C---:B----4-:R-:W-:Y:S01]  /*189e0*/  IMAD.X R9, R61.reuse, 0x1, R5, P0 ;  /* 0x000000013d097824 */ /* 0x050fe200000e0605 */
[----:B------:R-:W-:Y:S01]  /*189f0*/  IADD3 R16, P0, PT, R60, R4, RZ ;  /* 0x000000043c107210 */ /* 0x000fe20007f1e0ff */
[----:B0-----:R-:W-:-:S03]  /*18a00*/  IMAD.X R17, R61, 0x1, R6, P1 ;  /* 0x000000013d117824 */ /* 0x001fc600008e0606 */
[----:B------:R0:W-:Y:S04]  /*18a10*/  STL [R1+0x4558], R9 ;  /* 0x0045580901007387 */ /* 0x0001e80000100800 */
[----:B0-----:R-:W4:Y:S04]  /*18a20*/  LDL.LU R9, [R1+0x2cc] ;  /* 0x0002cc0001097983 */ /* 0x001f280000300800 */
[----:B------:R-:W-:Y:S04]  /*18a30*/  STL [R1+0x4440], R16 ;  /* 0x0044401001007387 */ /* 0x000fe80000100800 */
[----:B------:R0:W-:Y:S02]  /*18a40*/  STL [R1+0x4424], R17 ;  /* 0x0044241101007387 */ /* 0x0001e40000100800 */
[----:B0-----:R-:W-:Y:S01]  /*18a50*/  IMAD.X R17, R61, 0x1, R7, P2 ;  /* 0x000000013d117824 */ /* 0x001fe200010e0607 */
[----:B--2---:R-:W-:-:S02]  /*18a60*/  IADD3 R16, P1, PT, R15, R0, RZ ;  /* 0x000000000f107210 */ /* 0x004fc40007f3e0ff */
[----:B------:R-:W-:-:S03]  /*18a70*/  IADD3 R18, P2, PT, R15, R2, RZ ;  /* 0x000000020f127210 */ /* 0x000fc60007f5e0ff */
[----:B------:R0:W-:Y:S04]  /*18a80*/  STL [R1+0x4448], R16 ;  /* 0x0044481001007387 */ /* 0x0001e80000100800 */
[----:B------:R1:W-:Y:S01]  /*18a90*/  STL [R1+0x4428], R17 ;  /* 0x0044281101007387 */ /* 0x0003e20000100800 */
[----:B0-----:R-:W-:-:S03]  /*18aa0*/  IMAD.X R16, R61, 0x1, R8, P3 ;  /* 0x000000013d107824 */ /* 0x001fc600018e0608 */
[----:B------:R-:W-:Y:S01]  /*18ab0*/  STL [R1+0x4450], R18 ;  /* 0x0044501201007387 */ /* 0x000fe20000100800 */
[----:B-1----:R-:W-:-:S03]  /*18ac0*/  IADD3 R17, P3, PT, R15, R3, RZ ;  /* 0x000000030f117210 */ /* 0x002fc60007f7e0ff */
[----:B------:R-:W2:Y:S04]  /*18ad0*/  LDL.LU R61, [R1+0x30c] ;  /* 0x00030c00013d7983 */ /* 0x000ea80000300800 */
[----:B------:R5:W-:Y:S04]  /*18ae0*/  STL [R1+0x442c], R16 ;  /* 0x00442c1001007387 */ /* 0x000be80000100800 */
[----:B------:R0:W-:Y:S01]  /*18af0*/  STL [R1+0x4458], R17 ;  /* 0x0044581101007387 */ /* 0x0001e20000100800 */
[C---:B-----5:R-:W-:Y:S01]  /*18b00*/  IMAD.X R16, R14.reuse, 0x1, R5, P4 ;  /* 0x000000010e107824 */ /* 0x060fe200020e0605 */
[----:B------:R-:W-:Y:S01]  /*18b10*/  IADD3 R15, P4, PT, R15, R4, RZ ;  /* 0x000000040f0f7210 */ /* 0x000fe20007f9e0ff */
[----:B0-----:R-:W-:-:S03]  /*18b20*/  IMAD.X R17, R14, 0x1, R6, P5 ;  /* 0x000000010e117824 */ /* 0x001fc600028e0606 */
[----:B------:R0:W-:Y:S04]  /*18b30*/  STL [R1+0x4430], R16 ;  /* 0x0044301001007387 */ /* 0x0001e80000100800 */
[----:B0-----:R-:W5:Y:S04]  /*18b40*/  LDL.LU R16, [R1+0x2d4] ;  /* 0x0002d40001107983 */ /* 0x001f680000300800 */
[----:B------:R-:W-:Y:S04]  /*18b50*/  STL [R1+0x4460], R15 ;  /* 0x0044600f01007387 */ /* 0x000fe80000100800 */
[----:B------:R0:W-:Y:S02]  /*18b60*/  STL [R1+0x4434], R17 ;  /* 0x0044341101007387 */ /* 0x0001e40000100800 */
[----:B0-----:R-:W-:Y:S01]  /*18b70*/  IMAD.X R17, R14, 0x1, R7, P6 ;  /* 0x000000010e117824 */ /* 0x001fe200030e0607 */
[----:B---3--:R-:W-:-:S02]  /*18b80*/  IADD3 R15, P5, PT, R13, R0, RZ ;  /* 0x000000000d0f7210 */ /* 0x008fc40007fbe0ff */
[----:B------:R-:W-:-:S03]  /*18b90*/  IADD3 R18, P6, PT, R13, R2, RZ ;  /* 0x000000020d127210 */ /* 0x000fc60007fde0ff */
[----:B------:R0:W-:Y:S04]  /*18ba0*/  STL [R1+0x4468], R15 ;  /* 0x0044680f01007387 */ /* 0x0001e80000100800 */
[----:B------:R1:W-:Y:S01]  /*18bb0*/  STL [R1+0x4438], R17 ;  /* 0x0044381101007387 */ /* 0x0003e20000100800 */
[----:B0-----:R-:W-:-:S03]  /*18bc0*/  IMAD.X R15, R14, 0x1, R8, P0 ;  /* 0x000000010e0f7824 */ /* 0x001fc600000e0608 */
[----:B------:R-:W-:Y:S04]  /*18bd0*/  STL [R1+0x4470], R18 ;  /* 0x0044701201007387 */ /* 0x000fe80000100800 */
[----:B------:R0:W-:Y:S01]  /*18be0*/  STL [R1+0x443c], R15 ;  /* 0x00443c0f01007387 */ /* 0x0001e20000100800 */
[----:B-1----:R-:W-:-:S03]  /*18bf0*/  IADD3 R17, P0, PT, R13, R3, RZ ;  /* 0x000000030d117210 */ /* 0x002fc60007f1e0ff */
[----:B0-----:R-:W3:Y:S01]  /*18c00*/  LDL.LU R15, [R1+0x310] ;  /* 0x00031000010f7983 */ /* 0x001ee20000300800 */
[----:B------:R-:W-:-:S03]  /*18c10*/  IMAD.X R14, R12, 0x1, R5, P1 ;  /* 0x000000010c0e7824 */ /* 0x000fc600008e0605 */
        /* <DEDUP_REMOVED lines=11> */
[----:B------:R1:W-:Y:S01]  /*18cd0*/  STL [R1+0x4454], R17 ;  /* 0x0044541101007387 */ /* 0x0003e20000100800 */
[----:B0-----:R-:W-:-:S03]  /*18ce0*/  IMAD.X R13, R12, 0x1, R8, P4 ;  /* 0x000000010c0d7824 */ /* 0x001fc600020e0608 */
[----:B------:R-:W-:Y:S01]  /*18cf0*/  STL [R1+0x4490], R18 ;  /* 0x0044901201007387 */ /* 0x000fe20000100800 */
[----:B-1----:R-:W-:-:S03]  /*18d00*/  IADD3 R17, P4, PT, R11, R3, RZ ;  /* 0x000000030b117210 */ /* 0x002fc60007f9e0ff */
[----:B------:R0:W-:Y:S04]  /*18d10*/  STL [R1+0x445c], R13 ;  /* 0x00445c0d01007387 */ /* 0x0001e80000100800 */
[----:B0-----:R-:W3:Y:S01]  /*18d20*/  LDL.LU R13, [R1+0x314] ;  /* 0x00031400010d7983 */ /* 0x001ee20000300800 */
[----:B------:R-:W-:-:S03]  /*18d30*/  IMAD.X R12, R10, 0x1, R5, P5 ;  /* 0x000000010a0c7824 */ /* 0x000fc600028e0605 */
[----:B------:R0:W-:Y:S04]  /*18d40*/  STL [R1+0x4498], R17 ;  /* 0x0044981101007387 */ /* 0x0001e80000100800 */
[----:B------:R1:W-:Y:S01]  /*18d50*/  STL [R1+0x4464], R12 ;  /* 0x0044640c01007387 */ /* 0x0003e20000100800 */
[----:B0-----:R-:W-:Y:S01]  /*18d60*/  IADD3 R17, P5, PT, R11, R4, RZ ;  /* 0x000000040b117210 */ /* 0x001fe20007fbe0ff */
[C---:B------:R-:W-:Y:S02]  /*18d70*/  IMAD.X R11, R10.reuse, 0x1, R6, P6 ;  /* 0x000000010a0b7824 */ /* 0x040fe400030e0606 */
[----:B-1----:R-:W3:Y:S04]  /*18d80*/  LDL.LU R12, [R1+0x2e4] ;  /* 0x0002e400010c7983 */ /* 0x002ee80000300800 */
[----:B------:R-:W-:Y:S04]  /*18d90*/  STL [R1+0x44a0], R17 ;  /* 0x0044a01101007387 */ /* 0x000fe80000100800 */
[----:B------:R0:W-:Y:S01]  /*18da0*/  STL [R1+0x446c], R11 ;  /* 0x00446c0b01007387 */ /* 0x0001e20000100800 */
[C---:B----4-:R-:W-:Y:S01]  /*18db0*/  IADD3 R18, P6, PT, R9.reuse, R0, RZ ;  /* 0x0000000009127210 */ /* 0x050fe20007fde0ff */
[C---:B0-----:R-:W-:Y:S01]  /*18dc0*/  IMAD.X R11, R10.reuse, 0x1, R7, P0 ;  /* 0x000000010a0b7824 */ /* 0x041fe200000e0607 */
[----:B------:R-:W-:Y:S01]  /*18dd0*/  IADD3 R17, P0, PT, R9, R2, RZ ;  /* 0x0000000209117210 */ /* 0x000fe20007f1e0ff */
[----:B------:R-:W-:-:S02]  /*18de0*/  IMAD.X R10, R10, 0x1, R8, P1 ;  /* 0x000000010a0a7824 */ /* 0x000fc400008e0608 */
[----:B------:R-:W-:Y:S04]  /*18df0*/  STL [R1+0x44a8], R18 ;  /* 0x0044a81201007387 */ /* 0x000fe80000100800 */
[----:B------:R0:W-:Y:S04]  /*18e00*/  STL [R1+0x4474], R11 ;  /* 0x0044740b01007387 */ /* 0x0001e80000100800 */
[----:B0-----:R-:W4:Y:S04]  /*18e10*/  LDL.LU R11, [R1+0x318] ;  /* 0x00031800010b7983 */ /* 0x001f280000300800 */
[----:B------:R0:W-:Y:S04]  /*18e20*/  STL [R1+0x44b0], R17 ;  /* 0x0044b01101007387 */ /* 0x0001e80000100800 */
[----:B------:R1:W-:Y:S01]  /*18e30*/  STL [R1+0x447c], R10 ;  /* 0x00447c0a01007387 */ /* 0x0003e20000100800 */
[----:B0-----:R-:W-:-:S03]  /*18e40*/  IADD3 R17, P1, PT, R9, R3, RZ ;  /* 0x0000000309117210 */ /* 0x001fc60007f3e0ff */
[----:B-1----:R-:W4:Y:S04]  /*18e50*/  LDL.LU R10, [R1+0x2ec] ;  /* 0x0002ec00010a7983 */ /* 0x002f280000300800 */
[----:B------:R0:W-:Y:S01]  /*18e60*/  STL [R1+0x44b8], R17 ;  /* 0x0044b81101007387 */ /* 0x0001e20000100800 */
[----:B--2---:R-:W-:Y:S01]  /*18e70*/  IMAD.X R18, R61, 0x1, R5, P2 ;  /* 0x000000013d127824 */ /* 0x004fe200010e0605 */
[----:B0-----:R-:W-:Y:S01]  /*18e80*/  IADD3 R17, P2, PT, R9, R4, RZ ;  /* 0x0000000409117210 */ /* 0x001fe20007f5e0ff */
[----:B------:R-:W-:-:S03]  /*18e90*/  IMAD.X R9, R61, 0x1, R6, P3 ;  /* 0x000000013d097824 */ /* 0x000fc600018e0606 */
[----:B------:R-:W-:Y:S04]  /*18ea0*/  STL [R1+0x4484], R18 ;  /* 0x0044841201007387 */ /* 0x000fe80000100800 */
[----:B------:R0:W-:Y:S04]  /*18eb0*/  STL [R1+0x44c0], R17 ;  /* 0x0044c01101007387 */ /* 0x0001e80000100800 */
[----:B------:R1:W-:Y:S01]  /*18ec0*/  STL [R1+0x448c], R9 ;  /* 0x00448c0901007387 */ /* 0x0003e20000100800 */
[----:B0-----:R-:W-:-:S03]  /*18ed0*/  IMAD.X R17, R61, 0x1, R7, P4 ;  /* 0x000000013d117824 */ /* 0x001fc600020e0607 */
[----:B-1----:R-:W2:Y:S01]  /*18ee0*/  LDL.LU R9, [R1+0x31c] ;  /* 0x00031c0001097983 */ /* 0x002ea20000300800 */
[C---:B-----5:R-:W-:Y:S02]  /*18ef0*/  IADD3 R18, P3, PT, R16.reuse, R0, RZ ;  /* 0x0000000010127210 */ /* 0x060fe40007f7e0ff */
[----:B------:R-:W-:-:S03]  /*18f00*/  IADD3 R19, P4, PT, R16, R2, RZ ;  /* 0x0000000210137210 */ /* 0x000fc60007f9e0ff */
[----:B------:R0:W-:Y:S04]  /*18f10*/  STL [R1+0x44c8], R18 ;  /* 0x0044c81201007387 */ /* 0x0001e80000100800 */
[----:B------:R1:W-:Y:S04]  /*18f20*/  STL [R1+0x4494], R17 ;  /* 0x0044941101007387 */ /* 0x0003e80000100800 */
[----:B------:R3:W-:Y:S01]  /*18f30*/  STL [R1+0x44d0], R19 ;  /* 0x0044d01301007387 */ /* 0x0007e20000100800 */
[----:B0-----:R-:W-:-:S03]  /*18f40*/  IMAD.X R18, R61, 0x1, R8, P5 ;  /* 0x000000013d127824 */ /* 0x001fc600028e0608 */
[----:B------:R-:W5:Y:S01]  /*18f50*/  LDL.LU R61, [R1+0x2f0] ;  /* 0x0002f000013d7983 */ /* 0x000f620000300800 */
[----:B-1----:R-:W-:-:S03]  /*18f60*/  IADD3 R17, P5, PT, R16, R3, RZ ;  /* 0x0000000310117210 */ /* 0x002fc60007fbe0ff */
[----:B------:R0:W-:Y:S04]  /*18f70*/  STL [R1+0x449c], R18 ;  /* 0x00449c1201007387 */ /* 0x0001e80000100800 */
[----:B------:R1:W-:Y:S01]  /*18f80*/  STL [R1+0x44d8], R17 ;  /* 0x0044d81101007387 */ /* 0x0003e20000100800 */
[C---:B---3--:R-:W-:Y:S01]  /*18f90*/  IMAD.X R19, R15.reuse, 0x1, R5, P6 ;  /* 0x000000010f137824 */ /* 0x048fe200030e0605 */
[----:B0-----:R-:W-:Y:S01]  /*18fa0*/  IADD3 R18, P6, PT, R16, R4, RZ ;  /* 0x0000000410127210 */ /* 0x001fe20007fde0ff */
[----:B-1----:R-:W-:-:S03]  /*18fb0*/  IMAD.X R17, R15, 0x1, R6, P0 ;  /* 0x000000010f117824 */ /* 0x002fc600000e0606 */
[----:B------:R-:W-:Y:S04]  /*18fc0*/  STL [R1+0x44a4], R19 ;  /* 0x0044a41301007387 */ /* 0x000fe80000100800 */
[----:B------:R-:W-:Y:S04]  /*18fd0*/  STL [R1+0x44e0], R18 ;  /* 0x0044e01201007387 */ /* 0x000fe80000100800 */
[----:B------:R-:W3:Y:S01]  /*18fe0*/  LDL.LU R26, [R1+0x320] ;  /* 0x00032000011a7983 */ /* 0x000ee20000300800 */
[----:B------:R-:W-:-:S03]  /*18ff0*/  IADD3 R16, P0, PT, R14, R0, RZ ;  /* 0x000000000e107210 */ /* 0x000fc60007f1e0ff */
[----:B------:R0:W-:Y:S04]  /*19000*/  STL [R1+0x44ac], R17 ;  /* 0x0044ac1101007387 */ /* 0x0001e80000100800 */
[----:B------:R1:W-:Y:S04]  /*19010*/  STL [R1+0x44e8], R16 ;  /* 0x0044e81001007387 */ /* 0x0003e80000100800 */
[----:B------:R-:W3:Y:S01]  /*19020*/  LDL.LU R25, [R1+0x2f8] ;  /* 0x0002f80001197983 */ /* 0x000ee20000300800 */
[----:B0-----:R-:W-:Y:S01]  /*19030*/  IMAD.X R17, R15, 0x1, R7, P1 ;  /* 0x000000010f117824 */ /* 0x001fe200008e0607 */
[----:B-1----:R-:W-:-:S04]  /*19040*/  IADD3 R16, P1, PT, R14, R2, RZ ;  /* 0x000000020e107210 */ /* 0x002fc80007f3e0ff */
[----:B------:R0:W-:Y:S04]  /*19050*/  STL [R1+0x44b4], R17 ;  /* 0x0044b41101007387 */ /* 0x0001e80000100800 */
[----:B------:R1:W-:Y:S01]  /*19060*/  STL [R1+0x44f0], R16 ;  /* 0x0044f01001007387 */ /* 0x0003e20000100800 */
[----:B0-----:R-:W-:Y:S01]  /*19070*/  IMAD.X R17, R15, 0x1, R8, P2 ;  /* 0x000000010f117824 */ /* 0x001fe200010e0608 */
[----:B-1----:R-:W-:-:S04]  /*19080*/  IADD3 R16, P2, PT, R14, R3, RZ ;  /* 0x000000030e107210 */ /* 0x002fc80007f5e0ff */
[----:B------:R-:W-:Y:S04]  /*19090*/  STL [R1+0x44bc], R17 ;  /* 0x0044bc1101007387 */ /* 0x000fe80000100800 */
[----:B------:R0:W-:Y:S01]  /*190a0*/  STL [R1+0x44f8], R16 ;  /* 0x0044f81001007387 */ /* 0x0001e20000100800 */
[C---:B------:R-:W-:Y:S01]  /*190b0*/  IMAD.X R15, R13.reuse, 0x1, R5, P3 ;  /* 0x000000010d0f7824 */ /* 0x040fe200018e0605 */
[----:B------:R-:W-:Y:S01]  /*190c0*/  IADD3 R14, P3, PT, R14, R4, RZ ;  /* 0x000000040e0e7210 */ /* 0x000fe20007f7e0ff */
[----:B0-----:R-:W-:-:S03]  /*190d0*/  IMAD.X R16, R13, 0x1, R6, P4 ;  /* 0x000000010d107824 */ /* 0x001fc600020e0606 */
[----:B------:R0:W-:Y:S04]  /*190e0*/  STL [R1+0x44c4], R15 ;  /* 0x0044c40f01007387 */ /* 0x0001e80000100800 */
        /* <DEDUP_REMOVED lines=10> */
[----:B------:R-:W-:Y:S04]  /*19190*/  STL [R1+0x44dc], R15 ;  /* 0x0044dc0f01007387 */ /* 0x000fe80000100800 */
[----:B------:R0:W-:Y:S01]  /*191a0*/  STL [R1+0x4518], R14 ;  /* 0x0045180e01007387 */ /* 0x0001e20000100800 */
[C---:B----4-:R-:W-:Y:S01]  /*191b0*/  IMAD.X R13, R11.reuse, 0x1, R5, P0 ;  /* 0x000000010b0d7824 */ /* 0x050fe200000e0605 */
[----:B------:R-:W-:Y:S01]  /*191c0*/  IADD3 R12, P0, PT, R12, R4, RZ ;  /* 0x000000040c0c7210 */ /* 0x000fe20007f1e0ff */
[----:B0-----:R-:W-:-:S03]  /*191d0*/  IMAD.X R14, R11, 0x1, R6, P1 ;  /* 0x000000010b0e7824 */ /* 0x001fc600008e0606 */
[----:B------:R0:W-:Y:S04]  /*191e0*/  STL [R1+0x44e4], R13 ;  /* 0x0044e40d01007387 */ /* 0x0001e80000100800 */
[----:B------:R1:W-:Y:S04]  /*191f0*/  STL [R1+0x4520], R12 ;  /* 0x0045200c01007387 */ /* 0x0003e80000100800 */
[----:B------:R4:W-:Y:S01]  /*19200*/  STL [R1+0x44ec], R14 ;  /* 0x0044ec0e01007387 */ /* 0x0009e20000100800 */
[C---:B0-----:R-:W-:Y:S01]  /*19210*/  IADD3 R13, P1, PT, R10.reuse, R0, RZ ;  /* 0x000000000a0d7210 */ /* 0x041fe20007f3e0ff */
[----:B-1----:R-:W-:Y:S01]  /*19220*/  IMAD.X R12, R11, 0x1, R7, P2 ;  /* 0x000000010b0c7824 */ /* 0x002fe200010e0607 */
[----:B----4-:R-:W-:-:S03]  /*19230*/  IADD3 R14, P2, PT, R10, R2, RZ ;  /* 0x000000020a0e7210 */ /* 0x010fc60007f5e0ff */
[----:B------:R0:W-:Y:S04]  /*19240*/  STL [R1+0x4528], R13 ;  /* 0x0045280d01007387 */ /* 0x0001e80000100800 */
[----:B------:R1:W-:Y:S01]  /*19250*/  STL [R1+0x44f4], R12 ;  /* 0x0044f40c01007387 */ /* 0x0003e20000100800 */
[----:B0-----:R-:W-:-:S03]  /*19260*/  IMAD.X R13, R11, 0x1, R8, P3 ;  /* 0x000000010b0d7824 */ /* 0x001fc600018e0608 */
[----:B------:R-:W-:Y:S01]  /*19270*/  STL [R1+0x4530], R14 ;  /* 0x0045300e01007387 */ /* 0x000fe20000100800 */
[----:B-1----:R-:W-:-:S03]  /*19280*/  IADD3 R12, P3, PT, R10, R3, RZ ;  /* 0x000000030a0c7210 */ /* 0x002fc60007f7e0ff */
[----:B------:R-:W-:Y:S04]  /*19290*/  STL [R1+0x44fc], R13 ;  /* 0x0044fc0d01007387 */ /* 0x000fe80000100800 */
[----:B------:R0:W-:Y:S04]  /*192a0*/  STL [R1+0x4534], R12 ;  /* 0x0045340c01007387 */ /* 0x0001e80000100800 */
[----:B------:R-:W4:Y:S01]  /*192b0*/  LDL.LU R24, [R1+0x324] ;  /* 0x0003240001187983 */ /* 0x000f220000300800 */
[----:B--2---:R-:W-:Y:S01]  /*192c0*/  IMAD.X R11, R9, 0x1, R5, P4 ;  /* 0x00000001090b7824 */ /* 0x004fe200020e0605 */
[----:B------:R-:W-:-:S04]  /*192d0*/  IADD3 R10, P4, PT, R10, R4, RZ ;  /* 0x000000040a0a7210 */ /* 0x000fc80007f9e0ff */
[----:B------:R1:W-:Y:S04]  /*192e0*/  STL [R1+0x4504], R11 ;  /* 0x0045040b01007387 */ /* 0x0003e80000100800 */
[----:B------:R5:W-:Y:S01]  /*192f0*/  STL [R1+0x4538], R10 ;  /* 0x0045380a01007387 */ /* 0x000be20000100800 */
[C---:B0-----:R-:W-:Y:S02]  /*19300*/  IMAD.X R12, R9.reuse, 0x1, R7, P6 ;  /* 0x00000001090c7824 */ /* 0x041fe400030e0607 */
[----:B-1----:R-:W-:Y:S01]  /*19310*/  IMAD.X R11, R9, 0x1, R6, P5 ;  /* 0x00000001090b7824 */ /* 0x002fe200028e0606 */
[----:B-----5:R-:W-:-:S04]  /*19320*/  IADD3 R10, P5, PT, R61, R0, RZ ;  /* 0x000000003d0a7210 */ /* 0x020fc80007fbe0ff */
[----:B------:R0:W-:Y:S04]  /*19330*/  STL [R1+0x450c], R11 ;  /* 0x00450c0b01007387 */ /* 0x0001e80000100800 */
[----:B------:R1:W-:Y:S01]  /*19340*/  STL [R1+0x453c], R10 ;  /* 0x00453c0a01007387 */ /* 0x0003e20000100800 */
[----:B0-----:R-:W-:-:S03]  /*19350*/  IADD3 R11, P6, PT, R61, R2, RZ ;  /* 0x000000023d0b7210 */ /* 0x001fc60007fde0ff */
[----:B------:R-:W-:Y:S01]  /*19360*/  STL [R1+0x4514], R12 ;  /* 0x0045140c01007387 */ /* 0x000fe20000100800 */
[----:B-1----:R-:W-:Y:S01]  /*19370*/  IMAD.X R10, R9, 0x1, R8, P0 ;  /* 0x00000001090a7824 */ /* 0x002fe200000e0608 */
[C---:B------:R-:W-:Y:S02]  /*19380*/  IADD3 R9, P0, PT, R61.reuse, R3, RZ ;  /* 0x000000033d097210 */ /* 0x040fe40007f1e0ff */
        /* <DEDUP_REMOVED lines=8> */
[----:B------:R-:W2:Y:S01]  /*19410*/  LDL R23, [R1+0x1e7c] ;  /* 0x001e7c0001177983 */ /* 0x000ea20000100800 */
[----:B------:R-:W-:-:S03]  /*19420*/  IADD3 R0, P2, PT, R25, R0, RZ ;  /* 0x0000000019007210 */ /* 0x000fc60007f5e0ff */
[----:B------:R-:W-:Y:S04]  /*19430*/  STL [R1+0x452c], R9 ;  /* 0x00452c0901007387 */ /* 0x000fe80000100800 */
[----:B------:R-:W3:Y:S04]  /*19440*/  LDL R22, [R1+0x1e80] ;  /* 0x001e800001167983 */ /* 0x000ee80000100800 */
[----:B------:R0:W-:Y:S04]  /*19450*/  STL [R1+0x4420], R0 ;  /* 0x0044200001007387 */ /* 0x0001e80000100800 */
[----:B------:R-:W5:Y:S04]  /*19460*/  LDL R21, [R1+0x1e8c] ;  /* 0x001e8c0001157983 */ /* 0x000f680000100800 */
[----:B------:R-:W5:Y:S04]  /*19470*/  LDL R20, [R1+0x1e88] ;  /* 0x001e880001147983 */ /* 0x000f680000100800 */
[----:B------:R-:W5:Y:S04]  /*19480*/  LDL R19, [R1+0x1e84] ;  /* 0x001e840001137983 */ /* 0x000f680000100800 */
[----:B------:R-:W5:Y:S04]  /*19490*/  LDL R18, [R1+0x1e64] ;  /* 0x001e640001127983 */ /* 0x000f680000100800 */
[----:B------:R-:W5:Y:S04]  /*194a0*/  LDL R17, [R1+0x1e5c] ;  /* 0x001e5c0001117983 */ /* 0x000f680000100800 */
[----:B------:R-:W5:Y:S01]  /*194b0*/  LDL R16, [R1+0x1e78] ;  /* 0x001e780001107983 */ /* 0x000f620000100800 */
[----:B0-----:R-:W-:-:S03]  /*194c0*/  IMAD.X R0, R26, 0x1, R7, P3 ;  /* 0x000000011a007824 */ /* 0x001fc600018e0607 */
[----:B------:R-:W5:Y:S04]  /*194d0*/  LDL R15, [R1+0x1e54] ;  /* 0x001e5400010f7983 */ /* 0x000f680000100800 */
[----:B------:R-:W5:Y:S04]  /*194e0*/  LDL R14, [R1+0x1e74] ;  /* 0x001e7400010e7983 */ /* 0x000f680000100800 */
[----:B------:R-:W5:Y:S04]  /*194f0*/  LDL R13, [R1+0x1e70] ;  /* 0x001e7000010d7983 */ /* 0x000f680000100800 */
[----:B------:R0:W-:Y:S04]  /*19500*/  STL [R1+0x441c], R0 ;  /* 0x00441c0001007387 */ /* 0x0001e80000100800 */
[----:B------:R-:W5:Y:S04]  /*19510*/  LDL R12, [R1+0x1e6c] ;  /* 0x001e6c00010c7983 */ /* 0x000f680000100800 */
[----:B------:R-:W5:Y:S04]  /*19520*/  LDL R11, [R1+0x1e68] ;  /* 0x001e6800010b7983 */ /* 0x000f680000100800 */
[----:B------:R-:W5:Y:S04]  /*19530*/  LDL R10, [R1+0x1e60] ;  /* 0x001e6000010a7983 */ /* 0x000f680000100800 */
[----:B------:R-:W5:Y:S04]  /*19540*/  LDL R9, [R1+0x1e58] ;  /* 0x001e580001097983 */ /* 0x000f680000100800 */
[----:B------:R-:W5:Y:S01]  /*19550*/  LDL R61, [R1+0x1e50] ;  /* 0x001e5000013d7983 */ /* 0x000f620000100800 */
[C---:B------:R-:W-:Y:S01]  /*19560*/  IADD3 R27, P3, PT, R25.reuse, R2, RZ ;  /* 0x00000002191b7210 */ /* 0x040fe20007f7e0ff */
[----:B------:R-:W-:Y:S01]  /*19570*/  IMAD.X R2, R26, 0x1, R8, P4 ;  /* 0x000000011a027824 */ /* 0x000fe200020e0608 */
[----:B0-----:R-:W-:-:S03]  /*19580*/  IADD3 R0, P4, PT, R25, R3, RZ ;  /* 0x0000000319007210 */ /* 0x001fc60007f9e0ff */
[----:B------:R-:W-:Y:S04]  /*19590*/  STL [R1+0x4418], R27 ;  /* 0x0044181b01007387 */ /* 0x000fe80000100800 */
[----:B------:R-:W-:Y:S04]  /*195a0*/  STL [R1+0x4414], R2 ;  /* 0x0044140201007387 */ /* 0x000fe80000100800 */
[----:B------:R0:W-:Y:S02]  /*195b0*/  STL [R1+0x4410], R0 ;  /* 0x0044100001007387 */ /* 0x0001e40000100800 */
[----:B0-----:R-:W-:Y:S01]  /*195c0*/  SHF.R.S32.HI R0, RZ, 0x1f, R25 ;  /* 0x0000001fff007819 */ /* 0x001fe20000011419 */
[----:B------:R-:W-:Y:S01]  /*195d0*/  USHF.R.S32.HI UR76, URZ, 0x1f, UR23 ;  /* 0x0000001fff4c7899 */ /* 0x000fe20008011417 */
[C---:B----4-:R-:W-:Y:S01]  /*195e0*/  IMAD.X R3, R24.reuse, 0x1, R5, P5 ;  /* 0x0000000118037824 */ /* 0x050fe200028e0605 */
[----:B------:R-:W-:Y:S01]  /*195f0*/  IADD3 R2, P5, PT, R25, R4, RZ ;  /* 0x0000000419027210 */ /* 0x000fe20007fbe0ff */
[----:B------:R-:W-:-:S03]  /*19600*/  IMAD.X R4, R24, 0x1, R6, P6 ;  /* 0x0000000118047824 */ /* 0x000fc600030e0606 */
[----:B------:R0:W-:Y:S04]  /*19610*/  STL [R1+0x440c], R3 ;  /* 0x00440c0301007387 */ /* 0x0001e80000100800 */
[----:B------:R1:W-:Y:S01]  /*19620*/  STL [R1+0x4408], R2 ;  /* 0x0044080201007387 */ /* 0x0003e20000100800 */
[----:B0-----:R-:W-:-:S03]  /*19630*/  IMAD.X R3, R24, 0x1, R7, P0 ;  /* 0x0000000118037824 */ /* 0x001fc600000e0607 */
[----:B------:R0:W-:Y:S01]  /*19640*/  STL [R1+0x43fc], R4 ;  /* 0x0043fc0401007387 */ /* 0x0001e20000100800 */
[----:B-1----:R-:W-:-:S03]  /*19650*/  IMAD.X R2, R24, 0x1, R8, P1 ;  /* 0x0000000118027824 */ /* 0x002fc600008e0608 */
[----:B------:R1:W-:Y:S04]  /*19660*/  STL [R1+0x4400], R3 ;  /* 0x0044000301007387 */ /* 0x0003e80000100800 */
[----:B------:R4:W-:Y:S01]  /*19670*/  STL [R1+0x4404], R2 ;  /* 0x0044040201007387 */ /* 0x0009e20000100800 */
[C---:B0-----:R-:W-:Y:S02]  /*19680*/  IMAD.X R4, R0.reuse, 0x1, R5, P2 ;  /* 0x0000000100047824 */ /* 0x041fe400010e0605 */
[----:B-1----:R-:W-:-:S03]  /*19690*/  IMAD.X R3, R0, 0x1, R6, P3 ;  /* 0x0000000100037824 */ /* 0x002fc600018e0606 */
[----:B------:R-:W-:Y:S01]  /*196a0*/  STL [R1+0x43f8], R4 ;  /* 0x0043f80401007387 */ /* 0x000fe20000100800 */
[C---:B----4-:R-:W-:Y:S02]  /*196b0*/  IMAD.X R2, R0.reuse, 0x1, R7, P4 ;  /* 0x0000000100027824 */ /* 0x050fe400020e0607 */
[----:B------:R-:W-:Y:S01]  /*196c0*/  IMAD.X R0, R0, 0x1, R8, P5 ;  /* 0x0000000100007824 */ /* 0x000fe200028e0608 */
[----:B------:R2:W-:Y:S04]  /*196d0*/  STL [R1+0x43f4], R3 ;  /* 0x0043f40301007387 */ /* 0x0005e80000100800 */
[----:B------:R-:W-:Y:S04]  /*196e0*/  STL [R1+0x43f0], R2 ;  /* 0x0043f00201007387 */ /* 0x000fe80000100800 */
[----:B------:R3:W-:Y:S01]  /*196f0*/  STL [R1+0x242c], R0 ;  /* 0x00242c0001007387 */ /* 0x0007e20000100800 */
[----:B--2---:R-:W-:-:S02]  /*19700*/  IADD3 R3, P6, PT, R23, UR23, RZ ;  /* 0x0000001717037c10 */ /* 0x004fc4000ffde0ff */
[----:B---3--:R-:W-:-:S03]  /*19710*/  IADD3 R0, P5, PT, R22, UR23, RZ ;  /* 0x0000001716007c10 */ /* 0x008fc6000ffbe0ff */
[----:B------:R0:W-:Y:S04]  /*19720*/  STL [R1+0x2434], R3 ;  /* 0x0024340301007387 */ /* 0x0001e80000100800 */
[----:B------:R1:W-:Y:S01]  /*19730*/  STL [R1+0x243c], R0 ;  /* 0x00243c0001007387 */ /* 0x0003e20000100800 */
[----:B-----5:R-:W-:Y:S02]  /*19740*/  IADD3 R2, P4, PT, R21, UR23, RZ ;  /* 0x0000001715027c10 */ /* 0x020fe4000ff9e0ff */
[----:B0-----:R-:W-:-:S03]  /*19750*/  IADD3 R3, P3, PT, R20, UR23, RZ ;  /* 0x0000001714037c10 */ /* 0x001fc6000ff7e0ff */
[----:B------:R0:W-:Y:S01]  /*19760*/  STL [R1+0x2444], R2 ;  /* 0x0024440201007387 */ /* 0x0001e20000100800 */
[----:B-1----:R-:W-:-:S03]  /*19770*/  IADD3 R0, P2, PT, R19, UR23, RZ ;  /* 0x0000001713007c10 */ /* 0x002fc6000ff5e0ff */
[----:B------:R1:W-:Y:S04]  /*19780*/  STL [R1+0x244c], R3 ;  /* 0x00244c0301007387 */ /* 0x0003e80000100800 */
[----:B------:R2:W-:Y:S01]  /*19790*/  STL [R1+0x2454], R0 ;  /* 0x0024540001007387 */ /* 0x0005e20000100800 */
[----:B0-----:R-:W-:Y:S02]  /*197a0*/  IADD3 R2, P1, PT, R18, UR23, RZ ;  /* 0x0000001712027c10 */ /* 0x001fe4000ff3e0ff */
[----:B-1----:R-:W-:-:S03]  /*197b0*/  IADD3 R3, P0, PT, R17, UR23, RZ ;  /* 0x0000001711037c10 */ /* 0x002fc6000ff1e0ff */
[----:B------:R0:W-:Y:S01]  /*197c0*/  STL [R1+0x245c], R2 ;  /* 0x00245c0201007387 */ /* 0x0001e20000100800 */
[----:B--2---:R-:W-:-:S03]  /*197d0*/  IADD3.X R0, PT, PT, R16, UR76, RZ, P6, !PT ;  /* 0x0000004c10007c10 */ /* 0x004fc6000b7fe4ff */
[----:B------:R1:W-:Y:S04]  /*197e0*/  STL [R1+0x2464], R3 ;  /* 0x0024640301007387 */ /* 0x0003e80000100800 */
[----:B------:R2:W-:Y:S01]  /*197f0*/  STL [R1+0x2430], R0 ;  /* 0x0024300001007387 */ /* 0x0005e20000100800 */
[----:B0-----:R-:W-:Y:S02]  /*19800*/  IADD3 R2, P6, PT, R15, UR23, RZ ;  /* 0x000000170f027c10 */ /* 0x001fe4000ffde0ff */
[----:B-1----:R-:W-:Y:S02]  /*19810*/  IADD3.X R3, PT, PT, R13, UR76, RZ, P4, !PT ;  /* 0x0000004c0d037c10 */ /* 0x002fe4000a7fe4ff */
[----:B--2---:R-:W-:Y:S01]  /*19820*/  IADD3.X R0, PT, PT, R14, UR76, RZ, P5, !PT ;  /* 0x0000004c0e007c10 */ /* 0x004fe2000affe4ff */
[----:B------:R0:W-:Y:S04]  /*19830*/  STL [R1+0x246c], R2 ;  /* 0x00246c0201007387 */ /* 0x0001e80000100800 */
[----:B------:R1:W-:Y:S01]  /*19840*/  STL [R1+0x2438], R0 ;  /* 0x0024380001007387 */ /* 0x0003e20000100800 */
[----:B0-----:R-:W-:-:S03]  /*19850*/  IADD3.X R2, PT, PT, R12, UR76, RZ, P3, !PT ;  /* 0x0000004c0c027c10 */ /* 0x001fc60009ffe4ff */
[----:B------:R0:W-:Y:S01]  /*19860*/  STL [R1+0x2440], R3 ;  /* 0x0024400301007387 */ /* 0x0001e20000100800 */
[----:B-1----:R-:W-:-:S03]  /*19870*/  IADD3.X R0, PT, PT, R11, UR76, RZ, P2, !PT ;  /* 0x0000004c0b007c10 */ /* 0x002fc600097fe4ff */
[----:B------:R1:W-:Y:S01]  /*19880*/  STL [R1+0x2448], R2 ;  /* 0x0024480201007387 */ /* 0x0003e20000100800 */
[----:B------:R-:W-:-:S03]  /*19890*/  UIMAD UR23, UR51, 0x7e, URZ ;  /* 0x0000007e331778a4 */ /* 0x000fc6000f8e02ff */
[----:B------:R2:W-:Y:S01]  /*198a0*/  STL [R1+0x2450], R0 ;  /* 0x0024500001007387 */ /* 0x0005e20000100800 */
[----:B0-----:R-:W-:Y:S02]  /*198b0*/  IADD3.X R3, PT, PT, R10, UR76, RZ, P1, !PT ;  /* 0x0000004c0a037c10 */ /* 0x001fe40008ffe4ff */
[----:B-1----:R-:W-:-:S03]  /*198c0*/  IADD3.X R2, PT, PT, R9, UR76, RZ, P0, !PT ;  /* 0x0000004c09027c10 */ /* 0x002fc600087fe4ff */
[----:B------:R0:W-:Y:S01]  /*198d0*/  STL [R1+0x2458], R3 ;  /* 0x0024580301007387 */ /* 0x0001e20000100800 */
[----:B--2---:R-:W-:-:S03]  /*198e0*/  IADD3.X R0, PT, PT, R61, UR76, RZ, P6, !PT ;  /* 0x0000004c3d007c10 */ /* 0x004fc6000b7fe4ff */
[----:B------:R1:W-:Y:S04]  /*198f0*/  STL [R1+0x2460], R2 ;  /* 0x0024600201007387 */ /* 0x0003e80000100800 */
[----:B------:R2:W-:Y:S01]  /*19900*/  STL [R1+0x2468], R0 ;  /* 0x0024680001007387 */ /* 0x0005e20000100800 */
[----:B0-----:R-:W-:Y:S01]  /*19910*/  IADD3 R3, P6, PT, R23, UR23, RZ ;  /* 0x0000001717037c10 */ /* 0x001fe2000ffde0ff */
[----:B------:R-:W-:Y:S02]  /*19920*/  USHF.R.S32.HI UR76, URZ, 0x1f, UR23 ;  /* 0x0000001fff4c7899 */ /* 0x000fe40008011417 */
[----:B-1----:R-:W-:Y:S02]  /*19930*/  IADD3 R2, P4, PT, R21, UR23, RZ ;  /* 0x0000001715027c10 */ /* 0x002fe4000ff9e0ff */
[----:B--2---:R-:W-:Y:S01]  /*19940*/  IADD3 R0, P5, PT, R22, UR23, RZ ;  /* 0x0000001716007c10 */ /* 0x004fe2000ffbe0ff */
[----:B------:R0:W-:Y:S04]  /*19950*/  STL [R1+0x2474], R3 ;  /* 0x0024740301007387 */ /* 0x0001e80000100800 */
[----:B------:R1:W-:Y:S01]  /*19960*/  STL [R1+0x247c], R0 ;  /* 0x00247c0001007387 */ /* 0x0003e20000100800 */
        /* <DEDUP_REMOVED lines=492> */
[----:B------:R-:W-:Y:S01]  /*1b830*/  UIMAD UR23, UR51, 0x6f, URZ ;  /* 0x0000006f331778a4 */ /* 0x000fe2000f8e02ff */
[----:B0-----:R-:W-:-:S02]  /*1b840*/  IADD3.X R2, PT, PT, R12, UR76, RZ, P3, !PT ;  /* 0x0000004c0c027c10 */ /* 0x001fc40009ffe4ff */
[----:B------:R0:W-:Y:S01]  /*1b850*/  STL [R1+0x2800], R3 ;  /* 0x0028000301007387 */ /* 0x0001e20000100800 */
[----:B-1----:R-:W-:-:S03]  /*1b860*/  IADD3.X R0, PT, PT, R11, UR76, RZ, P2, !PT ;  /* 0x0000004c0b007c10 */ /* 0x002fc600097fe4ff */
[----:B------:R1:W-:Y:S04]  /*1b870*/  STL [R1+0x2808], R2 ;  /* 0x0028080201007387 */ /* 0x0003e80000100800 */
[----:B------:R2:W-:Y:S01]  /*1b880*/  STL [R1+0x2810], R0 ;  /* 0x0028100001007387 */ /* 0x0005e20000100800 */
[----:B0-----:R-:W-:Y:S02]  /*1b890*/  IADD3.X R3, PT, PT, R10, UR76, RZ, P1, !PT ;  /* 0x0000004c0a037c10 */ /* 0x001fe40008ffe4ff */
[----:B-1----:R-:W-:-:S03]  /*1b8a0*/  IADD3.X R2, PT, PT, R9, UR76, RZ, P0, !PT ;  /* 0x0000004c09027c10 */ /* 0x002fc600087fe4ff */
[----:B------:R0:W-:Y:S01]  /*1b8b0*/  STL [R1+0x2818], R3 ;  /* 0x0028180301007387 */ /* 0x0001e20000100800 */
[----:B--2---:R-:W-:-:S03]  /*1b8c0*/  IADD3.X R0, PT, PT, R61, UR76, RZ, P6, !PT ;  /* 0x0000004c3d007c10 */ /* 0x004fc6000b7fe4ff */
[----:B------:R1:W-:Y:S04]  /*1b8d0*/  STL [R1+0x2820], R2 ;  /* 0x0028200201007387 */ /* 0x0003e80000100800 */
[----:B------:R2:W-:Y:S01]  /*1b8e0*/  STL [R1+0x2828], R0 ;  /* 0x0028280001007387 */ /* 0x0005e20000100800 */
[----:B0-----:R-:W-:Y:S02]  /*1b8f0*/  IADD3 R3, P6, PT, R23, UR23, RZ ;  /* 0x0000001717037c10 */ /* 0x001fe4000ffde0ff */
[----:B-1----:R-:W-:-:S03]  /*1b900*/  IADD3 R2, P5, PT, R22, UR23, RZ ;  /* 0x0000001716027c10 */ /* 0x002fc6000ffbe0ff */
[----:B------:R0:W-:Y:S01]  /*1b910*/  STL [R1+0x2834], R3 ;  /* 0x0028340301007387 */ /* 0x0001e20000100800 */
[----:B--2---:R-:W-:-:S03]  /*1b920*/  IADD3 R0, P4, PT, R21, UR23, RZ ;  /* 0x0000001715007c10 */ /* 0x004fc6000ff9e0ff */
[----:B------:R1:W-:Y:S01]  /*1b930*/  STL [R1+0x283c], R2 ;  /* 0x00283c0201007387 */ /* 0x0003e20000100800 */
[----:B------:R-:W-:-:S03]  /*1b940*/  USHF.R.S32.HI UR76, URZ, 0x1f, UR23 ;  /* 0x0000001fff4c7899 */ /* 0x000fc60008011417 */
[----:B------:R2:W-:Y:S01]  /*1b950*/  STL [R1+0x2844], R0 ;  /* 0x0028440001007387 */ /* 0x0005e20000100800 */
[----:B0-----:R-:W-:Y:S02]  /*1b960*/  IADD3 R3, P3, PT, R20, UR23, RZ ;  /* 0x0000001714037c10 */ /* 0x001fe4000ff7e0ff */
[----:B-1----:R-:W-:-:S03]  /*1b970*/  IADD3 R2, P2, PT, R19, UR23, RZ ;  /* 0x0000001713027c10 */ /* 0x002fc6000ff5e0ff */
[----:B------:R0:W-:Y:S01]  /*1b980*/  STL [R1+0x284c], R3 ;  /* 0x00284c0301007387 */ /* 0x0001e20000100800 */
[----:B--2---:R-:W-:-:S03]  /*1b990*/  IADD3 R0, P1, PT, R18, UR23, RZ ;  /* 0x0000001712007c10 */ /* 0x004fc6000ff3e0ff */
[----:B------:R1:W-:Y:S04]  /*1b9a0*/  STL [R1+0x2854], R2 ;  /* 0x0028540201007387 */ /* 0x0003e80000100800 */
[----:B------:R2:W-:Y:S01]  /*1b9b0*/  STL [R1+0x285c], R0 ;  /* 0x00285c0001007387 */ /* 0x0005e20000100800 */
[----:B0-----:R-:W-:Y:S02]  /*1b9c0*/  IADD3 R3, P0, PT, R17, UR23, RZ ;  /* 0x0000001711037c10 */ /* 0x001fe4000ff1e0ff */
[----:B-1----:R-:W-:-:S03]  /*1b9d0*/  IADD3.X R2, PT, PT, R16, UR76, RZ, P6, !PT ;  /* 0x0000004c10027c10 */ /* 0x002fc6000b7fe4ff */
[----:B------:R0:W-:Y:S01]  /*1b9e0*/  STL [R1+0x2864], R3 ;  /* 0x0028640301007387 */ /* 0x0001e20000100800 */
[----:B--2---:R-:W-:-:S03]  /*1b9f0*/  IADD3 R0, P6, PT, R15, UR23, RZ ;  /* 0x000000170f007c10 */ /* 0x004fc6000ffde0ff */
[----:B------:R-:W-:Y:S01]  /*1ba00*/  STL [R1+0x2830], R2 ;  /* 0x0028300201007387 */ /* 0x000fe20000100800 */
[----:B------:R-:W-:Y:S02]  /*1ba10*/  UIMAD UR22, UR22, 0x2e, URZ ;  /* 0x0000002e161678a4 */ /* 0x000fe4000f8e02ff */
[----:B------:R-:W-:Y:S01]  /*1ba20*/  UIMAD UR77, UR77, 0x2d, URZ ;  /* 0x0000002d4d4d78a4 */ /* 0x000fe2000f8e02ff */
[----:B------:R1:W-:Y:S01]  /*1ba30*/  STL [R1+0x286c], R0 ;  /* 0x00286c0001007387 */ /* 0x0003e20000100800 */
[----:B------:R-:W-:Y:S01]  /*1ba40*/  UIMAD UR20, UR20, 0x2c, URZ ;  /* 0x0000002c141478a4 */ /* 0x000fe2000f8e02ff */
[----:B0-----:R-:W-:Y:S01]  /*1ba50*/  IADD3.X R3, PT, PT, R13, UR76, RZ, P4, !PT ;  /* 0x0000004c0d037c10 */ /* 0x001fe2000a7fe4ff */
[----:B------:R-:W-:Y:S01]  /*1ba60*/  UIMAD UR21, UR21, 0x2b, URZ ;  /* 0x0000002b151578a4 */ /* 0x000fe2000f8e02ff */
[----:B------:R-:W0:Y:S01]  /*1ba70*/  S2R R24, SR_TID.X ;  /* 0x0000000000187919 */ /* 0x000e220000002100 */
[----:B------:R-:W2:Y:S01]  /*1ba80*/  LDCU UR23, c[0x0][0x3a8] ;  /* 0x00007500ff1777ac */ /* 0x000ea20008000800 */
[----:B-1----:R-:W-:-:S02]  /*1ba90*/  IADD3.X R0, PT, PT, R14, UR76, RZ, P5, !PT ;  /* 0x0000004c0e007c10 */ /* 0x002fc4000affe4ff */
[----:B------:R-:W-:-:S03]  /*1baa0*/  IADD3.X R2, PT, PT, R12, UR76, RZ, P3, !PT ;  /* 0x0000004c0c027c10 */ /* 0x000fc60009ffe4ff */
[----:B------:R1:W-:Y:S04]  /*1bab0*/  STL [R1+0x2838], R0 ;  /* 0x0028380001007387 */ /* 0x0003e80000100800 */
[----:B------:R3:W-:Y:S01]  /*1bac0*/  STL [R1+0x2840], R3 ;  /* 0x0028400301007387 */ /* 0x0007e20000100800 */
[----:B-1----:R-:W-:-:S03]  /*1bad0*/  IADD3.X R0, PT, PT, R11, UR76, RZ, P2, !PT ;  /* 0x0000004c0b007c10 */ /* 0x002fc600097fe4ff */
[----:B------:R1:W-:Y:S01]  /*1bae0*/  STL [R1+0x2848], R2 ;  /* 0x0028480201007387 */ /* 0x0003e20000100800 */
[----:B---3--:R-:W-:-:S03]  /*1baf0*/  IADD3.X R3, PT, PT, R10, UR76, RZ, P1, !PT ;  /* 0x0000004c0a037c10 */ /* 0x008fc60008ffe4ff */
[----:B------:R3:W-:Y:S01]  /*1bb00*/  STL [R1+0x2850], R0 ;  /* 0x0028500001007387 */ /* 0x0007e20000100800 */
[----:B-1----:R-:W-:-:S03]  /*1bb10*/  IADD3.X R2, PT, PT, R9, UR76, RZ, P0, !PT ;  /* 0x0000004c09027c10 */ /* 0x002fc600087fe4ff */
[----:B------:R1:W-:Y:S01]  /*1bb20*/  STL [R1+0x2858], R3 ;  /* 0x0028580301007387 */ /* 0x0003e20000100800 */
[----:B---3--:R-:W-:-:S03]  /*1bb30*/  IADD3.X R0, PT, PT, R61, UR76, RZ, P6, !PT ;  /* 0x0000004c3d007c10 */ /* 0x008fc6000b7fe4ff */
[----:B------:R3:W-:Y:S04]  /*1bb40*/  STL [R1+0x2860], R2 ;  /* 0x0028600201007387 */ /* 0x0007e80000100800 */
[----:B------:R4:W-:Y:S01]  /*1bb50*/  STL [R1+0x2868], R0 ;  /* 0x0028680001007387 */ /* 0x0009e20000100800 */
[----:B-1----:R-:W-:Y:S02]  /*1bb60*/  IADD3 R3, P6, PT, R23, UR53, RZ ;  /* 0x0000003517037c10 */ /* 0x002fe4000ffde0ff */
[----:B---3--:R-:W-:-:S03]  /*1bb70*/  IADD3 R2, P5, PT, R22, UR53, RZ ;  /* 0x0000003516027c10 */ /* 0x008fc6000ffbe0ff */
[----:B------:R1:W-:Y:S01]  /*1bb80*/  STL [R1+0x2874], R3 ;  /* 0x0028740301007387 */ /* 0x0003e20000100800 */
[----:B----4-:R-:W-:-:S03]  /*1bb90*/  IADD3 R0, P4, PT, R21, UR53, RZ ;  /* 0x0000003515007c10 */ /* 0x010fc6000ff9e0ff */
[----:B------:R3:W-:Y:S01]  /*1bba0*/  STL [R1+0x287c], R2 ;  /* 0x00287c0201007387 */ /* 0x0007e20000100800 */
[----:B------:R-:W-:-:S03]  /*1bbb0*/  USHF.R.S32.HI UR76, URZ, 0x1f, UR53 ;  /* 0x0000001fff4c7899 */ /* 0x000fc60008011435 */
[----:B------:R4:W-:Y:S01]  /*1bbc0*/  STL [R1+0x2884], R0 ;  /* 0x0028840001007387 */ /* 0x0009e20000100800 */
[----:B-1----:R-:W-:Y:S02]  /*1bbd0*/  IADD3 R3, P3, PT, R20, UR53, RZ ;  /* 0x0000003514037c10 */ /* 0x002fe4000ff7e0ff */
[----:B---3--:R-:W-:-:S03]  /*1bbe0*/  IADD3 R2, P2, PT, R19, UR53, RZ ;  /* 0x0000003513027c10 */ /* 0x008fc6000ff5e0ff */
[----:B------:R1:W-:Y:S01]  /*1bbf0*/  STL [R1+0x288c], R3 ;  /* 0x00288c0301007387 */ /* 0x0003e20000100800 */
[----:B----4-:R-:W-:-:S03]  /*1bc00*/  IADD3 R0, P1, PT, R18, UR53, RZ ;  /* 0x0000003512007c10 */ /* 0x010fc6000ff3e0ff */
[----:B------:R3:W-:Y:S04]  /*1bc10*/  STL [R1+0x2894], R2 ;  /* 0x0028940201007387 */ /* 0x0007e80000100800 */
[----:B------:R4:W-:Y:S01]  /*1bc20*/  STL [R1+0x289c], R0 ;  /* 0x00289c0001007387 */ /* 0x0009e20000100800 */
[----:B-1----:R-:W-:Y:S02]  /*1bc30*/  IADD3 R3, P0, PT, R17, UR53, RZ ;  /* 0x0000003511037c10 */ /* 0x002fe4000ff1e0ff */
[----:B---3--:R-:W-:-:S03]  /*1bc40*/  IADD3.X R2, PT, PT, R16, UR76, RZ, P6, !PT ;  /* 0x0000004c10027c10 */ /* 0x008fc6000b7fe4ff */
[----:B------:R1:W-:Y:S01]  /*1bc50*/  STL [R1+0x28a4], R3 ;  /* 0x0028a40301007387 */ /* 0x0003e20000100800 */
[----:B----4-:R-:W-:-:S03]  /*1bc60*/  IADD3 R0, P6, PT, R15, UR53, RZ ;  /* 0x000000350f007c10 */ /* 0x010fc6000ffde0ff */
[----:B------:R-:W-:Y:S01]  /*1bc70*/  STL [R1+0x2870], R2 ;  /* 0x0028700201007387 */ /* 0x000fe20000100800 */
[----:B--2---:R-:W-:Y:S01]  /*1bc80*/  UIMAD UR23, UR23, 0x2a, URZ ;  /* 0x0000002a171778a4 */ /* 0x004fe2000f8e02ff */
[----:B------:R-:W2:Y:S02]  /*1bc90*/  LDCU UR53, c[0x0][0x3a8] ;  /* 0x00007500ff3577ac */ /* 0x000ea40008000800 */
[----:B------:R3:W-:Y:S01]  /*1bca0*/  STL [R1+0x28ac], R0 ;  /* 0x0028ac0001007387 */ /* 0x0007e20000100800 */
[----:B-1----:R-:W-:Y:S02]  /*1bcb0*/  IADD3.X R3, PT, PT, R13, UR76, RZ, P4, !PT ;  /* 0x0000004c0d037c10 */ /* 0x002fe4000a7fe4ff */
[----:B---3--:R-:W-:Y:S02]  /*1bcc0*/  IADD3.X R0, PT, PT, R14, UR76, RZ, P5, !PT ;  /* 0x0000004c0e007c10 */ /* 0x008fe4000affe4ff */
        /* <DEDUP_REMOVED lines=345> */
[----:B--2---:R-:W-:Y:S01]  /*1d260*/  USHF.L.U32 UR70, UR70, 0x5, URZ ;  /* 0x0000000546467899 */ /* 0x004fe200080006ff */
        /* <DEDUP_REMOVED lines=69> */
[----:B------:R-:W3:Y:S03]  /*1d6c0*/  LDCU UR74, c[0x0][0x3a8] ;  /* 0x00007500ff4a77ac */ /* 0x000ee60008000800 */
[----:B------:R4:W-:Y:S01]  /*1d6d0*/  STL [R1+0x2bac], R0 ;  /* 0x002bac0001007387 */ /* 0x0009e20000100800 */
[----:B-1----:R-:W-:Y:S02]  /*1d6e0*/  IADD3.X R3, PT, PT, R13, UR76, RZ, P4, !PT ;  /* 0x0000004c0d037c10 */ /* 0x002fe4000a7fe4ff */
[----:B----4-:R-:W-:Y:S02]  /*1d6f0*/  IADD3.X R0, PT, PT, R14, UR76, RZ, P5, !PT ;  /* 0x0000004c0e007c10 */ /* 0x010fe4000affe4ff */
[----:B------:R-:W-:-:S03]  /*1d700*/  IADD3.X R2, PT, PT, R12, UR76, RZ, P3, !PT ;  /* 0x0000004c0c027c10 */ /* 0x000fc60009ffe4ff */
[----:B------:R1:W-:Y:S04]  /*1d710*/  STL [R1+0x2b78], R0 ;  /* 0x002b780001007387 */ /* 0x0003e80000100800 */
[----:B------:R4:W-:Y:S01]  /*1d720*/  STL [R1+0x2b80], R3 ;  /* 0x002b800301007387 */ /* 0x0009e20000100800 */
[----:B-1----:R-:W-:-:S03]  /*1d730*/  IADD3.X R0, PT, PT, R11, UR76, RZ, P2, !PT ;  /* 0x0000004c0b007c10 */ /* 0x002fc600097fe4ff */
[----:B------:R1:W-:Y:S01]  /*1d740*/  STL [R1+0x2b88], R2 ;  /* 0x002b880201007387 */ /* 0x0003e20000100800 */
[----:B----4-:R-:W-:-:S03]  /*1d750*/  IADD3.X R3, PT, PT, R10, UR76, RZ, P1, !PT ;  /* 0x0000004c0a037c10 */ /* 0x010fc60008ffe4ff */
[----:B------:R4:W-:Y:S01]  /*1d760*/  STL [R1+0x2b90], R0 ;  /* 0x002b900001007387 */ /* 0x0009e20000100800 */
[----:B-1----:R-:W-:-:S03]  /*1d770*/  IADD3.X R2, PT, PT, R9, UR76, RZ, P0, !PT ;  /* 0x0000004c09027c10 */ /* 0x002fc600087fe4ff */
[----:B------:R1:W-:Y:S01]  /*1d780*/  STL [R1+0x2b98], R3 ;  /* 0x002b980301007387 */ /* 0x0003e20000100800 */
[----:B----4-:R-:W-:-:S03]  /*1d790*/  IADD3.X R0, PT, PT, R61, UR76, RZ, P6, !PT ;  /* 0x0000004c3d007c10 */ /* 0x010fc6000b7fe4ff */
[----:B------:R4:W-:Y:S04]  /*1d7a0*/  STL [R1+0x2ba0], R2 ;  /* 0x002ba00201007387 */ /* 0x0009e80000100800 */
[----:B------:R5:W-:Y:S01]  /*1d7b0*/  STL [R1+0x2ba8], R0 ;  /* 0x002ba80001007387 */ /* 0x000be20000100800 */
[----:B-1----:R-:W-:Y:S02]  /*1d7c0*/  IADD3 R3, P6, PT, R23, UR14, RZ ;  /* 0x0000000e17037c10 */ /* 0x002fe4000ffde0ff */
[----:B----4-:R-:W-:-:S03]  /*1d7d0*/  IADD3 R2, P5, PT, R22, UR14, RZ ;  /* 0x0000000e16027c10 */ /* 0x010fc6000ffbe0ff */
[----:B------:R1:W-:Y:S01]  /*1d7e0*/  STL [R1+0x2bb4], R3 ;  /* 0x002bb40301007387 */ /* 0x0003e20000100800 */
[----:B-----5:R-:W-:-:S03]  /*1d7f0*/  IADD3 R0, P4, PT, R21, UR14, RZ ;  /* 0x0000000e15007c10 */ /* 0x020fc6000ff9e0ff */
[----:B------:R4:W-:Y:S01]  /*1d800*/  STL [R1+0x2bbc], R2 ;  /* 0x002bbc0201007387 */ /* 0x0009e20000100800 */
[----:B------:R-:W-:-:S03]  /*1d810*/  USHF.R.S32.HI UR76, URZ, 0x1f, UR14 ;  /* 0x0000001fff4c7899 */ /* 0x000fc6000801140e */
[----:B------:R5:W-:Y:S01]  /*1d820*/  STL [R1+0x2bc4], R0 ;  /* 0x002bc40001007387 */ /* 0x000be20000100800 */
[----:B-1----:R-:W-:Y:S02]  /*1d830*/  IADD3 R3, P3, PT, R20, UR14, RZ ;  /* 0x0000000e14037c10 */ /* 0x002fe4000ff7e0ff */
[----:B----4-:R-:W-:-:S03]  /*1d840*/  IADD3 R2, P2, PT, R19, UR14, RZ ;  /* 0x0000000e13027c10 */ /* 0x010fc6000ff5e0ff */
[----:B------:R1:W-:Y:S01]  /*1d850*/  STL [R1+0x2bcc], R3 ;  /* 0x002bcc0301007387 */ /* 0x0003e20000100800 */
[----:B-----5:R-:W-:-:S03]  /*1d860*/  IADD3 R0, P1, PT, R18, UR14, RZ ;  /* 0x0000000e12007c10 */ /* 0x020fc6000ff3e0ff */
[----:B------:R4:W-:Y:S04]  /*1d870*/  STL [R1+0x2bd4], R2 ;  /* 0x002bd40201007387 */ /* 0x0009e80000100800 */
[----:B------:R5:W-:Y:S01]  /*1d880*/  STL [R1+0x2bdc], R0 ;  /* 0x002bdc0001007387 */ /* 0x000be20000100800 */
[----:B-1----:R-:W-:Y:S02]  /*1d890*/  IADD3 R3, P0, PT, R17, UR14, RZ ;  /* 0x0000000e11037c10 */ /* 0x002fe4000ff1e0ff */
[----:B----4-:R-:W-:-:S03]  /*1d8a0*/  IADD3.X R2, PT, PT, R16, UR76, RZ, P6, !PT ;  /* 0x0000004c10027c10 */ /* 0x010fc6000b7fe4ff */
[----:B------:R1:W-:Y:S01]  /*1d8b0*/  STL [R1+0x2be4], R3 ;  /* 0x002be40301007387 */ /* 0x0003e20000100800 */
[----:B-----5:R-:W-:-:S03]  /*1d8c0*/  IADD3 R0, P6, PT, R15, UR14, RZ ;  /* 0x0000000e0f007c10 */ /* 0x020fc6000ffde0ff */
[----:B------:R-:W-:Y:S01]  /*1d8d0*/  STL [R1+0x2bb0], R2 ;  /* 0x002bb00201007387 */ /* 0x000fe20000100800 */
[----:B------:R-:W4:Y:S03]  /*1d8e0*/  LDCU UR14, c[0x0][0x3a8] ;  /* 0x00007500ff0e77ac */ /* 0x000f260008000800 */
[----:B------:R5:W-:Y:S01]  /*1d8f0*/  STL [R1+0x2bec], R0 ;  /* 0x002bec0001007387 */ /* 0x000be20000100800 */
[----:B-1----:R-:W-:Y:S02]  /*1d900*/  IADD3.X R3, PT, PT, R13, UR76, RZ, P4, !PT ;  /* 0x0000004c0d037c10 */ /* 0x002fe4000a7fe4ff */
[----:B-----5:R-:W-:Y:S02]  /*1d910*/  IADD3.X R0, PT, PT, R14, UR76, RZ, P5, !PT ;  /* 0x0000004c0e007c10 */ /* 0x020fe4000affe4ff */
[----:B------:R-:W-:-:S03]  /*1d920*/  IADD3.X R2, PT, PT, R12, UR76, RZ, P3, !PT ;  /* 0x0000004c0c027c10 */ /* 0x000fc60009ffe4ff */
[----:B------:R1:W-:Y:S04]  /*1d930*/  STL [R1+0x2bb8], R0 ;  /* 0x002bb80001007387 */ /* 0x0003e80000100800 */
[----:B------:R5:W-:Y:S01]  /*1d940*/  STL [R1+0x2bc0], R3 ;  /* 0x002bc00301007387 */ /* 0x000be20000100800 */
[----:B-1----:R-:W-:-:S03]  /*1d950*/  IADD3.X R0, PT, PT, R11, UR76, RZ, P2, !PT ;  /* 0x0000004c0b007c10 */ /* 0x002fc600097fe4ff */
[----:B------:R1:W-:Y:S01]  /*1d960*/  STL [R1+0x2bc8], R2 ;  /* 0x002bc80201007387 */ /* 0x0003e20000100800 */
[----:B-----5:R-:W-:-:S03]  /*1d970*/  IADD3.X R3, PT, PT, R10, UR76, RZ, P1, !PT ;  /* 0x0000004c0a037c10 */ /* 0x020fc60008ffe4ff */
[----:B------:R5:W-:Y:S01]  /*1d980*/  STL [R1+0x2bd0], R0 ;  /* 0x002bd00001007387 */ /* 0x000be20000100800 */
[----:B-1----:R-:W-:-:S03]  /*1d990*/  IADD3.X R2, PT, PT, R9, UR76, RZ, P0, !PT ;  /* 0x0000004c09027c10 */ /* 0x002fc600087fe4ff */
[----:B------:R1:W-:Y:S01]  /*1d9a0*/  STL [R1+0x2bd8], R3 ;  /* 0x002bd80301007387 */ /* 0x0003e20000100800 */
[----:B-----5:R-:W-:-:S03]  /*1d9b0*/  IADD3.X R0, PT, PT, R61, UR76, RZ, P6, !PT ;  /* 0x0000004c3d007c10 */ /* 0x020fc6000b7fe4ff */
[----:B------:R5:W-:Y:S04]  /*1d9c0*/  STL [R1+0x2be0], R2 ;  /* 0x002be00201007387 */ /* 0x000be80000100800 */
[----:B------:R0:W-:Y:S01]  /*1d9d0*/  STL [R1+0x2be8], R0 ;  /* 0x002be80001007387 */ /* 0x0001e20000100800 */
[----:B-1----:R-:W-:Y:S02]  /*1d9e0*/  IADD3 R3, P6, PT, R23, UR15, RZ ;  /* 0x0000000f17037c10 */ /* 0x002fe4000ffde0ff */
[----:B-----5:R-:W-:-:S03]  /*1d9f0*/  IADD3 R2, P5, PT, R22, UR15, RZ ;  /* 0x0000000f16027c10 */ /* 0x020fc6000ffbe0ff */
[----:B------:R1:W-:Y:S01]  /*1da00*/  STL [R1+0x2bf4], R3 ;  /* 0x002bf40301007387 */ /* 0x0003e20000100800 */
[----:B0-----:R-:W-:-:S03]  /*1da10*/  IADD3 R0, P4, PT, R21, UR15, RZ ;  /* 0x0000000f15007c10 */ /* 0x001fc6000ff9e0ff */
[----:B------:R0:W-:Y:S01]  /*1da20*/  STL [R1+0x2bfc], R2 ;  /* 0x002bfc0201007387 */ /* 0x0001e20000100800 */
[----:B------:R-:W-:-:S03]  /*1da30*/  USHF.R.S32.HI UR76, URZ, 0x1f, UR15 ;  /* 0x0000001fff4c7899 */ /* 0x000fc6000801140f */
[----:B------:R5:W-:Y:S01]  /*1da40*/  STL [R1+0x2c04], R0 ;  /* 0x002c040001007387 */ /* 0x000be20000100800 */
[----:B-1----:R-:W-:Y:S02]  /*1da50*/  IADD3 R3, P3, PT, R20, UR15, RZ ;  /* 0x0000000f14037c10 */ /* 0x002fe4000ff7e0ff */
[----:B0-----:R-:W-:-:S03]  /*1da60*/  IADD3 R2, P2, PT, R19, UR15, RZ ;  /* 0x0000000f13027c10 */ /* 0x001fc6000ff5e0ff */
[----:B------:R0:W-:Y:S01]  /*1da70*/  STL [R1+0x2c0c], R3 ;  /* 0x002c0c0301007387 */ /* 0x0001e20000100800 */
[----:B-----5:R-:W-:-:S03]  /*1da80*/  IADD3 R0, P1, PT, R18, UR15, RZ ;  /* 0x0000000f12007c10 */ /* 0x020fc6000ff3e0ff */
[----:B------:R1:W-:Y:S04]  /*1da90*/  STL [R1+0x2c14], R2 ;  /* 0x002c140201007387 */ /* 0x0003e80000100800 */
[----:B------:R5:W-:Y:S01]  /*1daa0*/  STL [R1+0x2c1c], R0 ;  /* 0x002c1c0001007387 */ /* 0x000be20000100800 */
[----:B0-----:R-:W-:Y:S02]  /*1dab0*/  IADD3 R3, P0, PT, R17, UR15, RZ ;  /* 0x0000000f11037c10 */ /* 0x001fe4000ff1e0ff */
[----:B-1----:R-:W-:-:S03]  /*1dac0*/  IADD3.X R2, PT, PT, R16, UR76, RZ, P6, !PT ;  /* 0x0000004c10027c10 */ /* 0x002fc6000b7fe4ff */
[----:B------:R0:W-:Y:S01]  /*1dad0*/  STL [R1+0x2c24], R3 ;  /* 0x002c240301007387 */ /* 0x0001e20000100800 */
[----:B-----5:R-:W-:-:S03]  /*1dae0*/  IADD3 R0, P6, PT, R15, UR15, RZ ;  /* 0x0000000f0f007c10 */ /* 0x020fc6000ffde0ff */
[----:B------:R-:W-:Y:S01]  /*1daf0*/  STL [R1+0x2bf0], R2 ;  /* 0x002bf00201007387 */ /* 0x000fe20000100800 */
[----:B------:R-:W1:Y:S03]  /*1db00*/  LDCU UR15, c[0x0][0x3a8] ;  /* 0x00007500ff0f77ac */ /* 0x000e660008000800 */
[----:B------:R5:W-:Y:S01]  /*1db10*/  STL [R1+0x2c2c], R0 ;  /* 0x002c2c0001007387 */ /* 0x000be20000100800 */
[----:B0-----:R-:W-:Y:S02]  /*1db20*/  IADD3.X R3, PT, PT, R13, UR76, RZ, P4, !PT ;  /* 0x0000004c0d037c10 */ /* 0x001fe4000a7fe4ff */
[----:B-----5:R-:W-:Y:S02]  /*1db30*/  IADD3.X R0, PT, PT, R14, UR76, RZ, P5, !PT ;  /* 0x0000004c0e007c10 */ /* 0x020fe4000affe4ff */
[----:B------:R-:W-:-:S03]  /*1db40*/  IADD3.X R2, PT, PT, R12, UR76, RZ, P3, !PT ;  /* 0x0000004c0c027c10 */ /* 0x000fc60009ffe4ff */
[----:B------:R0:W-:Y:S04]  /*1db50*/  STL [R1+0x2bf8], R0 ;  /* 0x002bf80001007387 */ /* 0x0001e80000100800 */
[----:B------:R5:W-:Y:S01]  /*1db60*/  STL [R1+0x2c00], R3 ;  /* 0x002c000301007387 */ /* 0x000be20000100800 */
[----:B0-----:R-:W-:-:S03]  /*1db70*/  IADD3.X R0, PT, PT, R11, UR76, RZ, P2, !PT ;  /* 0x0000004c0b007c10 */ /* 0x001fc600097fe4ff */
[----:B------:R0:W-:Y:S01]  /*1db80*/  STL [R1+0x2c08], R2 ;  /* 0x002c080201007387 */ /* 0x0001e20000100800 */
[----:B-----5:R-:W-:-:S03]  /*1db90*/  IADD3.X R3, PT, PT, R10, UR76, RZ, P1, !PT ;  /* 0x0000004c0a037c10 */ /* 0x020fc60008ffe4ff */
[----:B------:R5:W-:Y:S01]  /*1dba0*/  STL [R1+0x2c10], R0 ;  /* 0x002c100001007387 */ /* 0x000be20000100800 */
[----:B0-----:R-:W-:-:S03]  /*1dbb0*/  IADD3.X R2, PT, PT, R9, UR76, RZ, P0, !PT ;  /* 0x0000004c09027c10 */ /* 0x001fc600087fe4ff */
[----:B------:R0:W-:Y:S01]  /*1dbc0*/  STL [R1+0x2c18], R3 ;  /* 0x002c180301007387 */ /* 0x0001e20000100800 */
[----:B-----5:R-:W-:-:S03]  /*1dbd0*/  IADD3.X R0, PT, PT, R61, UR76, RZ, P6, !PT ;  /* 0x0000004c3d007c10 */ /* 0x020fc6000b7fe4ff */
[----:B------:R5:W-:Y:S04]  /*1dbe0*/  STL [R1+0x2c20], R2 ;  /* 0x002c200201007387 */ /* 0x000be80000100800 */
[----:B------:R1:W-:Y:S01]  /*1dbf0*/  STL [R1+0x2c28], R0 ;  /* 0x002c280001007387 */ /* 0x0003e20000100800 */
[----:B0-----:R-:W-:Y:S02]  /*1dc00*/  IADD3 R3, P6, PT, R23, UR16, RZ ;  /* 0x0000001017037c10 */ /* 0x001fe4000ffde0ff */
[----:B-----5:R-:W-:-:S03]  /*1dc10*/  IADD3 R2, P5, PT, R22, UR16, RZ ;  /* 0x0000001016027c10 */ /* 0x020fc6000ffbe0ff */
[----:B------:R0:W-:Y:S01]  /*1dc20*/  STL [R1+0x2c34], R3 ;  /* 0x002c340301007387 */ /* 0x0001e20000100800 */
[----:B-1----:R-:W-:-:S03]  /*1dc30*/  IADD3 R0, P4, PT, R21, UR16, RZ ;  /* 0x0000001015007c10 */ /* 0x002fc6000ff9e0ff */
[----:B------:R1:W-:Y:S01]  /*1dc40*/  STL [R1+0x2c3c], R2 ;  /* 0x002c3c0201007387 */ /* 0x0003e20000100800 */
[----:B------:R-:W-:-:S03]  /*1dc50*/  USHF.R.S32.HI UR76, URZ, 0x1f, UR16 ;  /* 0x0000001fff4c7899 */ /* 0x000fc60008011410 */
[----:B------:R5:W-:Y:S01]  /*1dc60*/  STL [R1+0x2c44], R0 ;  /* 0x002c440001007387 */ /* 0x000be20000100800 */
[----:B0-----:R-:W-:Y:S02]  /*1dc70*/  IADD3 R3, P3, PT, R20, UR16, RZ ;  /* 0x0000001014037c10 */ /* 0x001fe4000ff7e0ff */
[----:B-1----:R-:W-:-:S03]  /*1dc80*/  IADD3 R2, P2, PT, R19, UR16, RZ ;  /* 0x0000001013027c10 */ /* 0x002fc6000ff5e0ff */
        /* <DEDUP_REMOVED lines=893> */
[----:B--2---:R-:W-:Y:S02]  /*21460*/  UIMAD UR73, UR73, 0x1e, URZ ;  /* 0x0000001e494978a4 */ /* 0x004fe4000f8e02ff */
[----:B---3--:R-:W-:Y:S01]  /*21470*/  UIMAD UR74, UR74, 0x1d, URZ ;  /* 0x0000001d4a4a78a4 */ /* 0x008fe2000f8e02ff */
[----:B------:R1:W-:Y:S01]  /*21480*/  STL [R1+0x32ec], R0 ;  /* 0x0032ec0001007387 */ /* 0x0003e20000100800 */
[----:B----4-:R-:W-:Y:S01]  /*21490*/  UIMAD UR14, UR14, 0x1c, URZ ;  /* 0x0000001c0e0e78a4 */ /* 0x010fe2000f8e02ff */
[----:B0-----:R-:W-:Y:S01]  /*214a0*/  IADD3.X R3, PT, PT, R13, UR76, RZ, P4, !PT ;  /* 0x0000004c0d037c10 */ /* 0x001fe2000a7fe4ff */
[----:B------:R-:W-:Y:S02]  /*214b0*/  UIMAD UR15, UR15, 0x1b, URZ ;  /* 0x0000001b0f0f78a4 */ /* 0x000fe4000f8e02ff */
[----:B------:R-:W-:Y:S02]  /*214c0*/  UIMAD UR16, UR16, 0x1a, URZ ;  /* 0x0000001a101078a4 */ /* 0x000fe4000f8e02ff */
[----:B------:R-:W-:-:S02]  /*214d0*/  UIMAD UR17, UR17, 0x19, URZ ;  /* 0x00000019111178a4 */ /* 0x000fc4000f8e02ff */
[----:B------:R-:W-:Y:S01]  /*214e0*/  UIMAD UR18, UR18, 0x18, URZ ;  /* 0x00000018121278a4 */ /* 0x000fe2000f8e02ff */
[----:B-1----:R-:W-:Y:S01]  /*214f0*/  IADD3.X R0, PT, PT, R14, UR76, RZ, P5, !PT ;  /* 0x0000004c0e007c10 */ /* 0x002fe2000affe4ff */
[----:B------:R-:W-:Y:S01]  /*21500*/  UIMAD UR19, UR19, 0x17, URZ ;  /* 0x00000017131378a4 */ /* 0x000fe2000f8e02ff */
[----:B------:R-:W-:Y:S01]  /*21510*/  IADD3.X R2, PT, PT, R12, UR76, RZ, P3, !PT ;  /* 0x0000004c0c027c10 */ /* 0x000fe20009ffe4ff */
[----:B------:R-:W-:Y:S02]  /*21520*/  UIMAD UR24, UR24, 0x16, URZ ;  /* 0x00000016181878a4 */ /* 0x000fe4000f8e02ff */
[----:B------:R0:W-:Y:S01]  /*21530*/  STL [R1+0x32b8], R0 ;  /* 0x0032b80001007387 */ /* 0x0001e20000100800 */
[----:B------:R-:W-:Y:S02]  /*21540*/  UIMAD UR25, UR25, 0x15, URZ ;  /* 0x00000015191978a4 */ /* 0x000fe4000f8e02ff */
[----:B------:R-:W-:Y:S01]  /*21550*/  UIMAD UR26, UR26, 0x14, URZ ;  /* 0x000000141a1a78a4 */ /* 0x000fe2000f8e02ff */
[----:B------:R1:W-:Y:S01]  /*21560*/  STL [R1+0x32c0], R3 ;  /* 0x0032c00301007387 */ /* 0x0003e20000100800 */
[----:B------:R-:W-:-:S02]  /*21570*/  UIMAD UR27, UR27, 0x13, URZ ;  /* 0x000000131b1b78a4 */ /* 0x000fc4000f8e02ff */
[----:B------:R-:W-:Y:S02]  /*21580*/  UIMAD UR28, UR28, 0x12, URZ ;  /* 0x000000121c1c78a4 */ /* 0x000fe4000f8e02ff */
[----:B------:R-:W-:Y:S01]  /*21590*/  UIMAD UR29, UR29, 0x11, URZ ;  /* 0x000000111d1d78a4 */ /* 0x000fe2000f8e02ff */
[----:B0-----:R-:W-:Y:S01]  /*215a0*/  IADD3.X R0, PT, PT, R11, UR76, RZ, P2, !PT ;  /* 0x0000004c0b007c10 */ /* 0x001fe200097fe4ff */
[----:B------:R0:W-:Y:S01]  /*215b0*/  STL [R1+0x32c8], R2 ;  /* 0x0032c80201007387 */ /* 0x0001e20000100800 */
[----:B------:R-:W-:Y:S01]  /*215c0*/  USHF.L.U32 UR30, UR30, 0x4, URZ ;  /* 0x000000041e1e7899 */ /* 0x000fe200080006ff */
[----:B-1----:R-:W-:Y:S02]  /*215d0*/  IADD3.X R3, PT, PT, R10, UR76, RZ, P1, !PT ;  /* 0x0000004c0a037c10 */ /* 0x002fe40008ffe4ff */
[----:B------:R1:W-:Y:S01]  /*215e0*/  STL [R1+0x32d0], R0 ;  /* 0x0032d00001007387 */ /* 0x0003e20000100800 */
[----:B------:R-:W-:Y:S02]  /*215f0*/  UIMAD UR31, UR31, 0xf, URZ ;  /* 0x0000000f1f1f78a4 */ /* 0x000fe4000f8e02ff */
[----:B------:R-:W-:-:S02]  /*21600*/  UIMAD UR32, UR32, 0xe, URZ ;  /* 0x0000000e202078a4 */ /* 0x000fc4000f8e02ff */
[----:B------:R-:W-:Y:S01]  /*21610*/  UIMAD UR33, UR33, 0xd, URZ ;  /* 0x0000000d212178a4 */ /* 0x000fe2000f8e02ff */
[----:B0-----:R-:W-:Y:S01]  /*21620*/  IADD3.X R2, PT, PT, R9, UR76, RZ, P0, !PT ;  /* 0x0000004c09027c10 */ /* 0x001fe200087fe4ff */
[----:B------:R0:W-:Y:S01]  /*21630*/  STL [R1+0x32d8], R3 ;  /* 0x0032d80301007387 */ /* 0x0001e20000100800 */
[----:B------:R-:W-:Y:S01]  /*21640*/  UIMAD UR34, UR34, 0xc, URZ ;  /* 0x0000000c222278a4 */ /* 0x000fe2000f8e02ff */
[----:B-1----:R-:W-:Y:S02]  /*21650*/  IADD3.X R0, PT, PT, R61, UR76, RZ, P6, !PT ;  /* 0x0000004c3d007c10 */ /* 0x002fe4000b7fe4ff */
[----:B------:R1:W-:Y:S01]  /*21660*/  STL [R1+0x32e0], R2 ;  /* 0x0032e00201007387 */ /* 0x0003e20000100800 */
[----:B------:R-:W-:Y:S02]  /*21670*/  UIMAD UR35, UR35, 0xb, URZ ;  /* 0x0000000b232378a4 */ /* 0x000fe4000f8e02ff */
[----:B------:R-:W-:Y:S01]  /*21680*/  UIMAD UR38, UR38, 0xa, URZ ;  /* 0x0000000a262678a4 */ /* 0x000fe2000f8e02ff */
[----:B------:R2:W-:Y:S01]  /*21690*/  STL [R1+0x32e8], R0 ;  /* 0x0032e80001007387 */ /* 0x0005e20000100800 */
[----:B------:R-:W-:Y:S01]  /*216a0*/  UIMAD UR39, UR39, 0x9, URZ ;  /* 0x00000009272778a4 */ /* 0x000fe2000f8e02ff */
[----:B0-----:R-:W-:Y:S01]  /*216b0*/  IADD3 R3, P6, PT, R23, UR5, RZ ;  /* 0x0000000517037c10 */ /* 0x001fe2000ffde0ff */
[----:B------:R-:W-:-:S02]  /*216c0*/  USHF.L.U32 UR40, UR40, 0x3, URZ ;  /* 0x0000000328287899 */ /* 0x000fc400080006ff */
[----:B------:R-:W-:Y:S01]  /*216d0*/  UIMAD UR41, UR41, 0x7, URZ ;  /* 0x00000007292978a4 */ /* 0x000fe2000f8e02ff */
[----:B-1----:R-:W-:Y:S01]  /*216e0*/  IADD3 R2, P5, PT, R22, UR5, RZ ;  /* 0x0000000516027c10 */ /* 0x002fe2000ffbe0ff */
[----:B------:R0:W-:Y:S01]  /*216f0*/  STL [R1+0x32f4], R3 ;  /* 0x0032f40301007387 */ /* 0x0001e20000100800 */
[----:B------:R-:W-:Y:S01]  /*21700*/  UIMAD UR42, UR42, 0x6, URZ ;  /* 0x000000062a2a78a4 */ /* 0x000fe2000f8e02ff */
[----:B--2---:R-:W-:Y:S02]  /*21710*/  IADD3 R0, P4, PT, R21, UR5, RZ ;  /* 0x0000000515007c10 */ /* 0x004fe4000ff9e0ff */
[----:B------:R1:W-:Y:S01]  /*21720*/  STL [R1+0x32fc], R2 ;  /* 0x0032fc0201007387 */ /* 0x0003e20000100800 */
[----:B------:R-:W-:Y:S02]  /*21730*/  USHF.R.S32.HI UR76, URZ, 0x1f, UR5 ;  /* 0x0000001fff4c7899 */ /* 0x000fe40008011405 */
[----:B------:R-:W-:Y:S01]  /*21740*/  UIMAD UR43, UR43, 0x5, URZ ;  /* 0x000000052b2b78a4 */ /* 0x000fe2000f8e02ff */
[----:B------:R2:W-:Y:S01]  /*21750*/  STL [R1+0x3304], R0 ;  /* 0x0033040001007387 */ /* 0x0005e20000100800 */
[----:B------:R-:W-:Y:S01]  /*21760*/  USHF.L.U32 UR44, UR44, 0x2, URZ ;  /* 0x000000022c2c7899 */ /* 0x000fe200080006ff */
[----:B0-----:R-:W-:Y:S01]  /*21770*/  IADD3 R3, P3, PT, R20, UR5, RZ ;  /* 0x0000000514037c10 */ /* 0x001fe2000ff7e0ff */
[----:B------:R-:W-:-:S02]  /*21780*/  UIMAD UR45, UR45, 0x3, URZ ;  /* 0x000000032d2d78a4 */ /* 0x000fc4000f8e02ff */
[----:B------:R-:W-:Y:S01]  /*21790*/  USHF.L.U32 UR46, UR46, 0x1, URZ ;  /* 0x000000012e2e7899 */ /* 0x000fe200080006ff */
[----:B-1----:R-:W-:Y:S01]  /*217a0*/  IADD3 R2, P2, PT, R19, UR5, RZ ;  /* 0x0000000513027c10 */ /* 0x002fe2000ff5e0ff */
[----:B------:R0:W-:Y:S01]  /*217b0*/  STL [R1+0x330c], R3 ;  /* 0x00330c0301007387 */ /* 0x0001e20000100800 */
[----:B------:R-:W1:Y:S01]  /*217c0*/  LDCU UR48, c[0x0][0x3a8] ;  /* 0x00007500ff3077ac */ /* 0x000e620008000800 */
[----:B--2---:R-:W-:Y:S02]  /*217d0*/  IADD3 R0, P1, PT, R18, UR5, RZ ;  /* 0x0000000512007c10 */ /* 0x004fe4000ff3e0ff */
[----:B------:R2:W-:Y:S04]  /*217e0*/  STL [R1+0x3314], R2 ;  /* 0x0033140201007387 */ /* 0x0005e80000100800 */
[----:B------:R3:W-:Y:S01]  /*217f0*/  STL [R1+0x331c], R0 ;  /* 0x00331c0001007387 */ /* 0x0007e20000100800 */
[----:B0-----:R-:W-:-:S02]  /*21800*/  IADD3 R3, P0, PT, R17, UR5, RZ ;  /* 0x0000000511037c10 */ /* 0x001fc4000ff1e0ff */
[----:B--2---:R-:W-:-:S03]  /*21810*/  IADD3.X R2, PT, PT, R16, UR76, RZ, P6, !PT ;  /* 0x0000004c10027c10 */ /* 0x004fc6000b7fe4ff */
[----:B------:R0:W-:Y:S01]  /*21820*/  STL [R1+0x3324], R3 ;  /* 0x0033240301007387 */ /* 0x0001e20000100800 */
[----:B---3--:R-:W-:-:S03]  /*21830*/  IADD3 R0, P6, PT, R15, UR5, RZ ;  /* 0x000000050f007c10 */ /* 0x008fc6000ffde0ff */
[----:B------:R2:W-:Y:S01]  /*21840*/  STL [R1+0x32f0], R2 ;  /* 0x0032f00201007387 */ /* 0x0005e20000100800 */
[----:B------:R-:W3:Y:S03]  /*21850*/  LDCU UR5, c[0x0][0x3a8] ;  /* 0x00007500ff0577ac */ /* 0x000ee60008000800 */
[----:B------:R4:W-:Y:S01]  /*21860*/  STL [R1+0x332c], R0 ;  /* 0x00332c0001007387 */ /* 0x0009e20000100800 */
[----:B0-----:R-:W-:Y:S02]  /*21870*/  IADD3.X R3, PT, PT, R13, UR76, RZ, P4, !PT ;  /* 0x0000004c0d037c10 */ /* 0x001fe4000a7fe4ff */
[----:B--2---:R-:W-:Y:S02]  /*21880*/  IADD3.X R2, PT, PT, R12, UR76, RZ, P3, !PT ;  /* 0x0000004c0c027c10 */ /* 0x004fe40009ffe4ff */
[----:B----4-:R-:W-:-:S05]  /*21890*/  IADD3.X R0, PT, PT, R14, UR76, RZ, P5, !PT ;  /* 0x0000004c0e007c10 */ /* 0x010fca000affe4ff */
[----:B------:R0:W-:Y:S04]  /*218a0*/  STL [R1+0x32f8], R0 ;  /* 0x0032f80001007387 */ /* 0x0001e80000100800 */
[----:B------:R2:W-:Y:S01]  /*218b0*/  STL [R1+0x3300], R3 ;  /* 0x0033000301007387 */ /* 0x0005e20000100800 */
[----:B0-----:R-:W-:-:S03]  /*218c0*/  IADD3.X R0, PT, PT, R11, UR76, RZ, P2, !PT ;  /* 0x0000004c0b007c10 */ /* 0x001fc600097fe4ff */
[----:B------:R0:W-:Y:S01]  /*218d0*/  STL [R1+0x3308], R2 ;  /* 0x0033080201007387 */ /* 0x0001e20000100800 */
[----:B--2---:R-:W-:-:S03]  /*218e0*/  IADD3.X R3, PT, PT, R10, UR76, RZ, P1, !PT ;  /* 0x0000004c0a037c10 */ /* 0x004fc60008ffe4ff */
[----:B------:R2:W-:Y:S01]  /*218f0*/  STL [R1+0x3310], R0 ;  /* 0x0033100001007387 */ /* 0x0005e20000100800 */
[----:B0-----:R-:W-:-:S03]  /*21900*/  IADD3.X R2, PT, PT, R9, UR76, RZ, P0, !PT ;  /* 0x0000004c09027c10 */ /* 0x001fc600087fe4ff */
[----:B------:R0:W-:Y:S01]  /*21910*/  STL [R1+0x3318], R3 ;  /* 0x0033180301007387 */ /* 0x0001e20000100800 */
[----:B--2---:R-:W-:-:S03]  /*21920*/  IADD3.X R0, PT, PT, R61, UR76, RZ, P6, !PT ;  /* 0x0000004c3d007c10 */ /* 0x004fc6000b7fe4ff */
[----:B------:R2:W-:Y:S04]  /*21930*/  STL [R1+0x3320], R2 ;  /* 0x0033200201007387 */ /* 0x0005e80000100800 */
[----:B------:R4:W-:Y:S01]  /*21940*/  STL [R1+0x3328], R0 ;  /* 0x0033280001007387 */ /* 0x0009e20000100800 */
[----:B0-----:R-:W-:Y:S02]  /*21950*/  IADD3 R3, P6, PT, R23, UR6, RZ ;  /* 0x0000000617037c10 */ /* 0x001fe4000ffde0ff */
[----:B--2---:R-:W-:-:S03]  /*21960*/  IADD3 R2, P5, PT, R22, UR6, RZ ;  /* 0x0000000616027c10 */ /* 0x004fc6000ffbe0ff */
[----:B------:R0:W-:Y:S01]  /*21970*/  STL [R1+0x335c], R3 ;  /* 0x00335c0301007387 */ /* 0x0001e20000100800 */
[----:B----4-:R-:W-:-:S03]  /*21980*/  IADD3 R0, P4, PT, R21, UR6, RZ ;  /* 0x0000000615007c10 */ /* 0x010fc6000ff9e0ff */
[----:B------:R2:W-:Y:S01]  /*21990*/  STL [R1+0x3364], R2 ;  /* 0x0033640201007387 */ /* 0x0005e20000100800 */
[----:B------:R-:W-:-:S03]  /*219a0*/  USHF.R.S32.HI UR76, URZ, 0x1f, UR6 ;  /* 0x0000001fff4c7899 */ /* 0x000fc60008011406 */
[----:B------:R4:W-:Y:S01]  /*219b0*/  STL [R1+0x336c], R0 ;  /* 0x00336c0001007387 */ /* 0x0009e20000100800 */
[----:B0-----:R-:W-:Y:S02]  /*219c0*/  IADD3 R3, P3, PT, R20, UR6, RZ ;  /* 0x0000000614037c10 */ /* 0x001fe4000ff7e0ff */
[----:B--2---:R-:W-:-:S03]  /*219d0*/  IADD3 R2, P2, PT, R19, UR6, RZ ;  /* 0x0000000613027c10 */ /* 0x004fc6000ff5e0ff */
[----:B------:R0:W-:Y:S01]  /*219e0*/  STL [R1+0x3374], R3 ;  /* 0x0033740301007387 */ /* 0x0001e20000100800 */
[----:B----4-:R-:W-:-:S03]  /*219f0*/  IADD3 R0, P1, PT, R18, UR6, RZ ;  /* 0x0000000612007c10 */ /* 0x010fc6000ff3e0ff */
[----:B------:R2:W-:Y:S04]  /*21a00*/  STL [R1+0x337c], R2 ;  /* 0x00337c0201007387 */ /* 0x0005e80000100800 */
[----:B------:R4:W-:Y:S01]  /*21a10*/  STL [R1+0x3384], R0 ;  /* 0x0033840001007387 */ /* 0x0009e20000100800 */
[----:B0-----:R-:W-:Y:S02]  /*21a20*/  IADD3 R3, P0, PT, R17, UR6, RZ ;  /* 0x0000000611037c10 */ /* 0x001fe4000ff1e0ff */
[----:B--2---:R-:W-:-:S03]  /*21a30*/  IADD3.X R2, PT, PT, R16, UR76, RZ, P6, !PT ;  /* 0x0000004c10027c10 */ /* 0x004fc6000b7fe4ff */
[----:B------:R0:W-:Y:S01]  /*21a40*/  STL [R1+0x338c], R3 ;  /* 0x00338c0301007387 */ /* 0x0001e20000100800 */
[----:B----4-:R-:W-:-:S03]  /*21a50*/  IADD3 R0, P6, PT, R15, UR6, RZ ;  /* 0x000000060f007c10 */ /* 0x010fc6000ffde0ff */
[----:B------:R2:W-:Y:S01]  /*21a60*/  STL [R1+0x3358], R2 ;  /* 0x0033580201007387 */ /* 0x0005e20000100800 */
[----:B------:R-:W4:Y:S03]  /*21a70*/  LDCU UR6, c[0x0][0x3a8] ;  /* 0x00007500ff0677ac */ /* 0x000f260008000800 */
[----:B------:R5:W-:Y:S01]  /*21a80*/  STL [R1+0x3394], R0 ;  /* 0x0033940001007387 */ /* 0x000be20000100800 */
[----:B0-----:R-:W-:Y:S02]  /*21a90*/  IADD3.X R3, PT, PT, R13, UR76, RZ, P4, !PT ;  /* 0x0000004c0d037c10 */ /* 0x001fe4000a7fe4ff */
[----:B--2---:R-:W-:Y:S02]  /*21aa0*/  IADD3.X R2, PT, PT, R14, UR76, RZ, P5, !PT ;  /* 0x0000004c0e027c10 */ /* 0x004fe4000affe4ff */
[----:B-----5:R-:W-:-:S03]  /*21ab0*/  IADD3.X R0, PT, PT, R12, UR76, RZ, P3, !PT ;  /* 0x0000004c0c007c10 */ /* 0x020fc60009ffe4ff */
[----:B------:R0:W-:Y:S04]  /*21ac0*/  STL [R1+0x3360], R2 ;  /* 0x0033600201007387 */ /* 0x0001e80000100800 */
[----:B------:R2:W-:Y:S04]  /*21ad0*/  STL [R1+0x3368], R3 ;  /* 0x0033680301007387 */ /* 0x0005e80000100800 */
[----:B------:R5:W-:Y:S01]  /*21ae0*/  STL [R1+0x3370], R0 ;  /* 0x0033700001007387 */ /* 0x000be20000100800 */
[----:B0-----:R-:W-:Y:S02]  /*21af0*/  IADD3.X R2, PT, PT, R11, UR76, RZ, P2, !PT ;  /* 0x0000004c0b027c10 */ /* 0x001fe400097fe4ff */
[----:B--2---:R-:W-:-:S03]  /*21b00*/  IADD3.X R3, PT, PT, R10, UR76, RZ, P1, !PT ;  /* 0x0000004c0a037c10 */ /* 0x004fc60008ffe4ff */
[----:B------:R0:W-:Y:S01]  /*21b10*/  STL [R1+0x3378], R2 ;  /* 0x0033780201007387 */ /* 0x0001e20000100800 */
[----:B-----5:R-:W-:-:S03]  /*21b20*/  IADD3.X R0, PT, PT, R9, UR76, RZ, P0, !PT ;  /* 0x0000004c09007c10 */ /* 0x020fc600087fe4ff */
[----:B------:R2:W-:Y:S04]  /*21b30*/  STL [R1+0x3380], R3 ;  /* 0x0033800301007387 */ /* 0x0005e80000100800 */
[----:B------:R5:W-:Y:S01]  /*21b40*/  STL [R1+0x3388], R0 ;  /* 0x0033880001007387 */ /* 0x000be20000100800 */
[----:B0-----:R-:W-:Y:S02]  /*21b50*/  IADD3.X R2, PT, PT, R61, UR76, RZ, P6, !PT ;  /* 0x0000004c3d027c10 */ /* 0x001fe4000b7fe4ff */
[----:B--2---:R-:W-:Y:S02]  /*21b60*/  IADD3 R3, P5, PT, R22, UR7, RZ ;  /* 0x0000000716037c10 */ /* 0x004fe4000ffbe0ff */
[----:B-----5:R-:W-:Y:S01]  /*21b70*/  IADD3 R0, P6, PT, R23, UR7, RZ ;  /* 0x0000000717007c10 */ /* 0x020fe2000ffde0ff */
[----:B------:R0:W-:Y:S04]  /*21b80*/  STL [R1+0x3390], R2 ;  /* 0x0033900201007387 */ /* 0x0001e80000100800 */
[----:B------:R2:W-:Y:S01]  /*21b90*/  STL [R1+0x339c], R0 ;  /* 0x00339c0001007387 */ /* 0x0005e20000100800 */
[----:B0-----:R-:W-:-:S03]  /*21ba0*/  IADD3 R2, P4, PT, R21, UR7, RZ ;  /* 0x0000000715027c10 */ /* 0x001fc6000ff9e0ff */
[----:B------:R0:W-:Y:S01]  /*21bb0*/  STL [R1+0x33a4], R3 ;  /* 0x0033a40301007387 */ /* 0x0001e20000100800 */
[----:B--2---:R-:W-:-:S03]  /*21bc0*/  IADD3 R0, P3, PT, R20, UR7, RZ ;  /* 0x0000000714007c10 */ /* 0x004fc6000ff7e0ff */
[----:B------:R2:W-:Y:S01]  /*21bd0*/  STL [R1+0x33ac], R2 ;  /* 0x0033ac0201007387 */ /* 0x0005e20000100800 */
[----:B------:R-:W-:-:S03]  /*21be0*/  USHF.R.S32.HI UR76, URZ, 0x1f, UR7 ;  /* 0x0000001fff4c7899 */ /* 0x000fc60008011407 */
[----:B------:R5:W-:Y:S01]  /*21bf0*/  STL [R1+0x33b4], R0 ;  /* 0x0033b40001007387 */ /* 0x000be20000100800 */
[----:B0-----:R-:W-:Y:S02]  /*21c00*/  IADD3 R3, P2, PT, R19, UR7, RZ ;  /* 0x0000000713037c10 */ /* 0x001fe4000ff5e0ff */
[----:B--2---:R-:W-:-:S03]  /*21c10*/  IADD3 R2, P1, PT, R18, UR7, RZ ;  /* 0x0000000712027c10 */ /* 0x004fc6000ff3e0ff */
[----:B------:R-:W-:Y:S01]  /*21c20*/  STL [R1+0x33bc], R3 ;  /* 0x0033bc0301007387 */ /* 0x000fe20000100800 */
[----:B-----5:R-:W-:-:S03]  /*21c30*/  IADD3 R0, P0, PT, R17, UR7, RZ ;  /* 0x0000000711007c10 */ /* 0x020fc6000ff1e0ff */
[----:B------:R0:W-:Y:S04]  /*21c40*/  STL [R1+0x33c4], R2 ;  /* 0x0033c40201007387 */ /* 0x0001e80000100800 */
[----:B------:R2:W-:Y:S01]  /*21c50*/  STL [R1+0x33cc], R0 ;  /* 0x0033cc0001007387 */ /* 0x0005e20000100800 */
[----:B0-----:R-:W-:Y:S02]  /*21c60*/  IADD3.X R2, PT, PT, R16, UR76, RZ, P6, !PT ;  /* 0x0000004c10027c10 */ /* 0x001fe4000b7fe4ff */
[----:B--2---:R-:W-:-:S03]  /*21c70*/  IADD3 R0, P6, PT, R15, UR7, RZ ;  /* 0x000000070f007c10 */ /* 0x004fc6000ffde0ff */
[----:B------:R-:W-:Y:S01]  /*21c80*/  STL [R1+0x3398], R2 ;  /* 0x0033980201007387 */ /* 0x000fe20000100800 */
[----:B------:R-:W-:Y:S01]  /*21c90*/  IADD3.X R4, PT, PT, R13, UR76, RZ, P4, !PT ;  /* 0x0000004c0d047c10 */ /* 0x000fe2000a7fe4ff */
[----:B------:R-:W0:Y:S02]  /*21ca0*/  LDCU UR7, c[0x0][0x3a8] ;  /* 0x00007500ff0777ac */ /* 0x000e240008000800 */
[----:B------:R2:W-:Y:S01]  /*21cb0*/  STL [R1+0x33d4], R0 ;  /* 0x0033d40001007387 */ /* 0x0005e20000100800 */
[----:B------:R-:W-:Y:S02]  /*21cc0*/  IADD3.X R3, PT, PT, R12, UR76, RZ, P3, !PT ;  /* 0x0000004c0c037c10 */ /* 0x000fe40009ffe4ff */
[----:B--2---:R-:W-:-:S05]  /*21cd0*/  IADD3.X R0, PT, PT, R14, UR76, RZ, P5, !PT ;  /* 0x0000004c0e007c10 */ /* 0x004fca000affe4ff */
[----:B------:R2:W-:Y:S04]  /*21ce0*/  STL [R1+0x33a0], R0 ;  /* 0x0033a00001007387 */ /* 0x0005e80000100800 */
[----:B------:R5:W-:Y:S01]  /*21cf0*/  STL [R1+0x33a8], R4 ;  /* 0x0033a80401007387 */ /* 0x000be20000100800 */
[----:B--2---:R-:W-:-:S03]  /*21d00*/  IADD3.X R0, PT, PT, R11, UR76, RZ, P2, !PT ;  /* 0x0000004c0b007c10 */ /* 0x004fc600097fe4ff */
[----:B------:R2:W-:Y:S01]  /*21d10*/  STL [R1+0x33b0], R3 ;  /* 0x0033b00301007387 */ /* 0x0005e20000100800 */
[----:B-----5:R-:W-:-:S03]  /*21d20*/  IADD3.X R4, PT, PT, R10, UR76, RZ, P1, !PT ;  /* 0x0000004c0a047c10 */ /* 0x020fc60008ffe4ff */
[----:B------:R5:W-:Y:S01]  /*21d30*/  STL [R1+0x33b8], R0 ;  /* 0x0033b80001007387 */ /* 0x000be20000100800 */
[----:B--2---:R-:W-:-:S03]  /*21d40*/  IADD3.X R3, PT, PT, R9, UR76, RZ, P0, !PT ;  /* 0x0000004c09037c10 */ /* 0x004fc600087fe4ff */
[----:B------:R2:W-:Y:S01]  /*21d50*/  STL [R1+0x33c0], R4 ;  /* 0x0033c00401007387 */ /* 0x0005e20000100800 */
[----:B-----5:R-:W-:-:S03]  /*21d60*/  IADD3.X R0, PT, PT, R61, UR76, RZ, P6, !PT ;  /* 0x0000004c3d007c10 */ /* 0x020fc6000b7fe4ff */
[----:B------:R5:W-:Y:S04]  /*21d70*/  STL [R1+0x33c8], R3 ;  /* 0x0033c80301007387 */ /* 0x000be80000100800 */
[----:B------:R0:W-:Y:S01]  /*21d80*/  STL [R1+0x33d0], R0 ;  /* 0x0033d00001007387 */ /* 0x0001e20000100800 */
[----:B--2---:R-:W-:Y:S02]  /*21d90*/  IADD3 R4, P6, PT, R23, UR8, RZ ;  /* 0x0000000817047c10 */ /* 0x004fe4000ffde0ff */
[----:B-----5:R-:W-:Y:S02]  /*21da0*/  IADD3 R3, P4, PT, R21, UR8, RZ ;  /* 0x0000000815037c10 */ /* 0x020fe4000ff9e0ff */
[----:B0-----:R-:W-:Y:S01]  /*21db0*/  IADD3 R0, P5, PT, R22, UR8, RZ ;  /* 0x0000000816007c10 */ /* 0x001fe2000ffbe0ff */
[----:B------:R0:W-:Y:S01]  /*21dc0*/  STL [R1+0x33dc], R4 ;  /* 0x0033dc0401007387 */ /* 0x0001e20000100800 */
[----:B------:R-:W-:-:S03]  /*21dd0*/  USHF.R.S32.HI UR76, URZ, 0x1f, UR8 ;  /* 0x0000001fff4c7899 */ /* 0x000fc60008011408 */
[----:B------:R2:W-:Y:S04]  /*21de0*/  STL [R1+0x33e4], R0 ;  /* 0x0033e40001007387 */ /* 0x0005e80000100800 */
[----:B------:R5:W-:Y:S01]  /*21df0*/  STL [R1+0x33ec], R3 ;  /* 0x0033ec0301007387 */ /* 0x000be20000100800 */
[----:B0-----:R-:W-:Y:S02]  /*21e00*/  IADD3 R4, P3, PT, R20, UR8, RZ ;  /* 0x0000000814047c10 */ /* 0x001fe4000ff7e0ff */
[----:B--2---:R-:W-:-:S03]  /*21e10*/  IADD3 R0, P2, PT, R19, UR8, RZ ;  /* 0x0000000813007c10 */ /* 0x004fc6000ff5e0ff */
[----:B------:R0:W-:Y:S01]  /*21e20*/  STL [R1+0x33f4], R4 ;  /* 0x0033f40401007387 */ /* 0x0001e20000100800 */
[----:B-----5:R-:W-:-:S03]  /*21e30*/  IADD3 R3, P1, PT, R18, UR8, RZ ;  /* 0x0000000812037c10 */ /* 0x020fc6000ff3e0ff */
[----:B------:R2:W-:Y:S04]  /*21e40*/  STL [R1+0x33fc], R0 ;  /* 0x0033fc0001007387 */ /* 0x0005e80000100800 */
[----:B------:R5:W-:Y:S01]  /*21e50*/  STL [R1+0x3404], R3 ;  /* 0x0034040301007387 */ /* 0x000be20000100800 */
[----:B0-----:R-:W-:Y:S02]  /*21e60*/  IADD3 R4, P0, PT, R17, UR8, RZ ;  /* 0x0000000811047c10 */ /* 0x001fe4000ff1e0ff */
[----:B--2---:R-:W-:-:S03]  /*21e70*/  IADD3.X R0, PT, PT, R16, UR76, RZ, P6, !PT ;  /* 0x0000004c10007c10 */ /* 0x004fc6000b7fe4ff */
[----:B------:R0:W-:Y:S01]  /*21e80*/  STL [R1+0x340c], R4 ;  /* 0x00340c0401007387 */ /* 0x0001e20000100800 */
[----:B-----5:R-:W-:-:S03]  /*21e90*/  IADD3 R3, P6, PT, R15, UR8, RZ ;  /* 0x000000080f037c10 */ /* 0x020fc6000ffde0ff */
[----:B------:R-:W-:Y:S01]  /*21ea0*/  STL [R1+0x33d8], R0 ;  /* 0x0033d80001007387 */ /* 0x000fe20000100800 */
[----:B------:R-:W-:Y:S01]  /*21eb0*/  IADD3.X R5, PT, PT, R13, UR76, RZ, P4, !PT ;  /* 0x0000004c0d057c10 */ /* 0x000fe2000a7fe4ff */
[----:B------:R-:W2:Y:S02]  /*21ec0*/  LDCU UR8, c[0x0][0x3a8] ;  /* 0x00007500ff0877ac */ /* 0x000ea40008000800 */
[----:B------:R5:W-:Y:S01]  /*21ed0*/  STL [R1+0x3414], R3 ;  /* 0x0034140301007387 */ /* 0x000be20000100800 */
[----:B0-----:R-:W-:Y:S02]  /*21ee0*/  IADD3.X R4, PT, PT, R12, UR76, RZ, P3, !PT ;  /* 0x0000004c0c047c10 */ /* 0x001fe40009ffe4ff */
[----:B-----5:R-:W-:-:S05]  /*21ef0*/  IADD3.X R3, PT, PT, R14, UR76, RZ, P5, !PT ;  /* 0x0000004c0e037c10 */ /* 0x020fca000affe4ff */
        /* <DEDUP_REMOVED lines=9> */
[----:B------:R5:W-:Y:S01]  /*21f90*/  STL [R1+0x3408], R4 ;  /* 0x0034080401007387 */ /* 0x000be20000100800 */
[----:B------:R-:W-:-:S03]  /*21fa0*/  LOP3.LUT R2, R24, 0x3, RZ, 0xc0, !PT ;  /* 0x0000000318027812 */ /* 0x000fc600078ec0ff */
[----:B------:R1:W-:Y:S01]  /*21fb0*/  STL [R1+0x3410], R3 ;  /* 0x0034100301007387 */ /* 0x0003e20000100800 */
[----:B0-----:R-:W-:Y:S02]  /*21fc0*/  IADD3 R5, P6, PT, R23, UR9, RZ ;  /* 0x0000000917057c10 */ /* 0x001fe4000ffde0ff */
[----:B-----5:R-:W-:-:S03]  /*21fd0*/  IADD3 R4, P5, PT, R22, UR9, RZ ;  /* 0x0000000916047c10 */ /* 0x020fc6000ffbe0ff */
[----:B------:R0:W-:Y:S01]  /*21fe0*/  STL [R1+0x341c], R5 ;  /* 0x00341c0501007387 */ /* 0x0001e20000100800 */
[----:B-1----:R-:W-:-:S03]  /*21ff0*/  IADD3 R3, P4, PT, R21, UR9, RZ ;  /* 0x0000000915037c10 */ /* 0x002fc6000ff9e0ff */
[----:B------:R1:W-:Y:S01]  /*22000*/  STL [R1+0x3424], R4 ;  /* 0x0034240401007387 */ /* 0x0003e20000100800 */
[----:B------:R-:W-:Y:S01]  /*22010*/  SHF.R.U32.HI R0, RZ, 0x2, R24 ;  /* 0x00000002ff007819 */ /* 0x000fe20000011618 */
[----:B------:R-:W-:Y:S02]  /*22020*/  USHF.R.S32.HI UR76, URZ, 0x1f, UR9 ;  /* 0x0000001fff4c7899 */ /* 0x000fe40008011409 */
[----:B------:R5:W-:Y:S01]  /*22030*/  STL [R1+0x342c], R3 ;  /* 0x00342c0301007387 */ /* 0x000be20000100800 */
[----:B0-----:R-:W-:Y:S01]  /*22040*/  IADD3 R5, P3, PT, R20, UR9, RZ ;  /* 0x0000000914057c10 */ /* 0x001fe2000ff7e0ff */
[----:B------:R-:W-:Y:S01]  /*22050*/  IMAD R2, R2, 0x420, RZ ;  /* 0x0000042002027824 */ /* 0x000fe200078e02ff */
[----:B-1----:R-:W-:-:S03]  /*22060*/  IADD3 R4, P2, PT, R19, UR9, RZ ;  /* 0x0000000913047c10 */ /* 0x002fc6000ff5e0ff */
[----:B------:R0:W-:Y:S01]  /*22070*/  STL [R1+0x3434], R5 ;  /* 0x0034340501007387 */ /* 0x0001e20000100800 */
[----:B------:R-:W-:Y:S02]  /*22080*/  SGXT.U32 R0, R0, 0x3 ;  /* 0x000000030000781a */ /* 0x000fe40000000000 */
[----:B-----5:R-:W-:Y:S01]  /*22090*/  IADD3 R3, P1, PT, R18, UR9, RZ ;  /* 0x0000000912037c10 */ /* 0x020fe2000ff3e0ff */
[----:B------:R1:W-:Y:S01]  /*220a0*/  STL [R1+0x343c], R4 ;  /* 0x00343c0401007387 */ /* 0x0003e20000100800 */
[----:B------:R-:W-:-:S03]  /*220b0*/  LOP3.LUT R0, R2, R0, RZ, 0xfc, !PT ;  /* 0x0000000002007212 */ /* 0x000fc600078efcff */
[----:B------:R5:W-:Y:S01]  /*220c0*/  STL [R1+0x3444], R3 ;  /* 0x0034440301007387 */ /* 0x000be20000100800 */
[----:B0-----:R-:W-:Y:S02]  /*220d0*/  IADD3 R5, P0, PT, R17, UR9, RZ ;  /* 0x0000000911057c10 */ /* 0x001fe4000ff1e0ff */
[----:B------:R-:W-:Y:S02]  /*220e0*/  IADD3.X R2, PT, PT, R14, UR76, RZ, P5, !PT ;  /* 0x0000004c0e027c10 */ /* 0x000fe4000affe4ff */
[----:B-1----:R-:W-:Y:S01]  /*220f0*/  IADD3.X R4, PT, PT, R16, UR76, RZ, P6, !PT ;  /* 0x0000004c10047c10 */ /* 0x002fe2000b7fe4ff */
[----:B------:R-:W-:Y:S01]  /*22100*/  STL [R1+0x344c], R5 ;  /* 0x00344c0501007387 */ /* 0x000fe20000100800 */
[----:B-----5:R-:W-:-:S03]  /*22110*/  IADD3 R3, P6, PT, R15, UR9, RZ ;  /* 0x000000090f037c10 */ /* 0x020fc6000ffde0ff */
[----:B------:R0:W-:Y:S01]  /*22120*/  STL [R1+0x3418], R4 ;  /* 0x0034180401007387 */ /* 0x0001e20000100800 */
[----:B------:R-:W1:Y:S03]  /*22130*/  LDCU UR9, c[0x0][0x3a8] ;  /* 0x00007500ff0977ac */ /* 0x000e660008000800 */
[----:B------:R5:W-:Y:S04]  /*22140*/  STL [R1+0x3454], R3 ;  /* 0x0034540301007387 */ /* 0x000be80000100800 */
[----:B------:R2:W-:Y:S01]  /*22150*/  STL [R1+0x3420], R2 ;  /* 0x0034200201007387 */ /* 0x0005e20000100800 */
[----:B0-----:R-:W-:Y:S02]  /*22160*/  IADD3.X R4, PT, PT, R13, UR76, RZ, P4, !PT ;  /* 0x0000004c0d047c10 */ /* 0x001fe4000a7fe4ff */
[----:B-----5:R-:W-:-:S03]  /*22170*/  IADD3.X R3, PT, PT, R12, UR76, RZ, P3, !PT ;  /* 0x0000004c0c037c10 */ /* 0x020fc60009ffe4ff */
[----:B------:R0:W-:Y:S01]  /*22180*/  STL [R1+0x3428], R4 ;  /* 0x0034280401007387 */ /* 0x0001e20000100800 */
[----:B--2---:R-:W-:-:S03]  /*22190*/  IADD3.X R2, PT, PT, R11, UR76, RZ, P2, !PT ;  /* 0x0000004c0b027c10 */ /* 0x004fc600097fe4ff */
        /* <DEDUP_REMOVED lines=8> */
[----:B0-----:R-:W-:Y:S02]  /*22220*/  IADD3 R4, P6, PT, R23, UR10, RZ ;  /* 0x0000000a17047c10 */ /* 0x001fe4000ffde0ff */
[----:B--2---:R-:W-:Y:S02]  /*22230*/  IADD3 R3, P4, PT, R21, UR10, RZ ;  /* 0x0000000a15037c10 */ /* 0x004fe4000ff9e0ff */
[----:B-----5:R-:W-:Y:S01]  /*22240*/  IADD3 R2, P5, PT, R22, UR10, RZ ;  /* 0x0000000a16027c10 */ /* 0x020fe2000ffbe0ff */
        /* <DEDUP_REMOVED lines=32> */
[----:B-----5:R-:W-:Y:S02]  /*22450*/  IADD3 R4, P4, PT, R21, UR11, RZ ;  /* 0x0000000b15047c10 */ /* 0x020fe4000ff9e0ff */
[----:B-1----:R-:W-:Y:S01]  /*22460*/  IADD3 R3, P5, PT, R22, UR11, RZ ;  /* 0x0000000b16037c10 */ /* 0x002fe2000ffbe0ff */
[----:B------:R0:W-:Y:S01]  /*22470*/  STL [R1+0x349c], R5 ;  /* 0x00349c0501007387 */ /* 0x0001e20000100800 */
[----:B------:R-:W-:-:S03]  /*22480*/  USHF.R.S32.HI UR76, URZ, 0x1f, UR11 ;  /* 0x0000001fff4c7899 */ /* 0x000fc6000801140b */
[----:B------:R1:W-:Y:S04]  /*22490*/  STL [R1+0x34a4], R3 ;  /* 0x0034a40301007387 */ /* 0x0003e80000100800 */
        /* <DEDUP_REMOVED lines=12> */
[----:B------:R-:W-:Y:S01]  /*22560*/  IADD3.X R6, PT, PT, R13, UR76, RZ, P4, !PT ;  /* 0x0000004c0d067c10 */ /* 0x000fe2000a7fe4ff */
[----:B------:R-:W1:Y:S02]  /*22570*/  LDCU UR11, c[0x0][0x3a8] ;  /* 0x00007500ff0b77ac */ /* 0x000e640008000800 */
        /* <DEDUP_REMOVED lines=24> */
[----:B------:R-:W-:Y:S02]  /*22700*/  LOP3.LUT R2, R24, 0x7, RZ, 0xc0, !PT ;  /* 0x0000000718027812 */ /* 0x000fe400078ec0ff */
[----:B-----5:R-:W-:Y:S01]  /*22710*/  IADD3 R4, P1, PT, R18, UR12, RZ ;  /* 0x0000000c12047c10 */ /* 0x020fe2000ff3e0ff */
[----:B------:R1:W-:Y:S01]  /*22720*/  STL [R1+0x34fc], R5 ;  /* 0x0034fc0501007387 */ /* 0x0003e20000100800 */
[----:B------:R-:W-:-:S03]  /*22730*/  IMAD.SHL.U32 R3, R24, 0x2, RZ ;  /* 0x0000000218037824 */ /* 0x000fc600078e00ff */
[----:B------:R5:W-:Y:S01]  /*22740*/  STL [R1+0x3504], R4 ;  /* 0x0035040401007387 */ /* 0x000be20000100800 */
[----:B0-----:R-:W-:Y:S01]  /*22750*/  IADD3 R6, P0, PT, R17, UR12, RZ ;  /* 0x0000000c11067c10 */ /* 0x001fe2000ff1e0ff */
[----:B------:R-:W-:Y:S01]  /*22760*/  IMAD R2, R2, 0x90, RZ ;  /* 0x0000009002027824 */ /* 0x000fe200078e02ff */
[----:B-1----:R-:W-:-:S03]  /*22770*/  IADD3.X R5, PT, PT, R16, UR76, RZ, P6, !PT ;  /* 0x0000004c10057c10 */ /* 0x002fc6000b7fe4ff */
[----:B------:R-:W-:Y:S01]  /*22780*/  STL [R1+0x350c], R6 ;  /* 0x00350c0601007387 */ /* 0x000fe20000100800 */
[----:B-----5:R-:W-:-:S03]  /*22790*/  IADD3 R4, P6, PT, R15, UR12, RZ ;  /* 0x0000000c0f047c10 */ /* 0x020fc6000ffde0ff */
[----:B------:R-:W-:Y:S01]  /*227a0*/  STL [R1+0x34d8], R5 ;  /* 0x0034d80501007387 */ /* 0x000fe20000100800 */
[----:B------:R-:W-:Y:S01]  /*227b0*/  LOP3.LUT R2, R2, 0x30, R3, 0x78, !PT ;  /* 0x0000003002027812 */ /* 0x000fe200078e7803 */
[----:B------:R-:W0:Y:S02]  /*227c0*/  LDCU UR12, c[0x0][0x3a8] ;  /* 0x00007500ff0c77ac */ /* 0x000e240008000800 */
[----:B------:R1:W-:Y:S01]  /*227d0*/  STL [R1+0x3514], R4 ;  /* 0x0035140401007387 */ /* 0x0003e20000100800 */
[----:B------:R-:W-:Y:S02]  /*227e0*/  IADD3.X R3, PT, PT, R13, UR76, RZ, P4, !PT ;  /* 0x0000004c0d037c10 */ /* 0x000fe4000a7fe4ff */
[----:B-1----:R-:W-:-:S05]  /*227f0*/  IADD3.X R4, PT, PT, R14, UR76, RZ, P5, !PT ;  /* 0x0000004c0e047c10 */ /* 0x002fca000affe4ff */
[----:B------:R1:W-:Y:S04]  /*22800*/  STL [R1+0x34e0], R4 ;  /* 0x0034e00401007387 */ /* 0x0003e80000100800 */
[----:B------:R5:W-:Y:S01]  /*22810*/  STL [R1+0x34e8], R3 ;  /* 0x0034e80301007387 */ /* 0x000be20000100800 */
[----:B------:R-:W-:Y:S02]  /*22820*/  IADD3.X R5, PT, PT, R10, UR76, RZ, P1, !PT ;  /* 0x0000004c0a057c10 */ /* 0x000fe40008ffe4ff */
[----:B-1----:R-:W-:Y:S02]  /*22830*/  IADD3.X R4, PT, PT, R12, UR76, RZ, P3, !PT ;  /* 0x0000004c0c047c10 */ /* 0x002fe40009ffe4ff */
[----:B-----5:R-:W-:-:S03]  /*22840*/  IADD3.X R3, PT, PT, R11, UR76, RZ, P2, !PT ;  /* 0x0000004c0b037c10 */ /* 0x020fc600097fe4ff */
[----:B------:R1:W-:Y:S04]  /*22850*/  STL [R1+0x34f0], R4 ;  /* 0x0034f00401007387 */ /* 0x0003e80000100800 */
        /* <DEDUP_REMOVED lines=21> */
[----:B------:R-:W-:Y:S01]  /*229b0*/  STL [R1+0x354c], R5 ;  /* 0x00354c0501007387 */ /* 0x000fe20000100800 */
[----:B-----5:R-:W-:-:S03]  /*229c0*/  IADD3 R3, P6, PT, R15, UR49, RZ ;  /* 0x000000310f037c10 */ /* 0x020fc6000ffde0ff */
[----:B------:R-:W-:Y:S04]  /*229d0*/  STL [R1+0x3518], R4 ;  /* 0x0035180401007387 */ /* 0x000fe80000100800 */
[----:B------:R0:W-:Y:S04]  /*229e0*/  STL [R1+0x3554], R3 ;  /* 0x0035540301007387 */ /* 0x0001e80000100800 */
        /* <DEDUP_REMOVED lines=1016> */
[----:B------:R-:W-:Y:S01]  /*26970*/  STL [R1+0x5fc], RZ ;  /* 0x0005fcff01007387 */ /* 0x000fe20000100800 */
[----:B0-----:R-:W-:-:S03]  /*26980*/  IADD3.X R3, PT, PT, R14, UR76, RZ, P5, !PT ;  /* 0x0000004c0e037c10 */ /* 0x001fc6000affe4ff */
[----:B------:R-:W-:Y:S04]  /*26990*/  STL [R1+0x5d0], RZ ;  /* 0x0005d0ff01007387 */ /* 0x000fe80000100800 */
[----:B------:R-:W-:Y:S04]  /*269a0*/  STL [R1+0x5d4], RZ ;  /* 0x0005d4ff01007387 */ /* 0x000fe80000100800 */
[----:B------:R-:W-:Y:S04]  /*269b0*/  STL [R1+0x5d8], RZ ;  /* 0x0005d8ff01007387 */ /* 0x000fe80000100800 */
[----:B------:R-:W-:Y:S01]  /*269c0*/  STL [R1+0x5dc], RZ ;  /* 0x0005dcff01007387 */ /* 0x000fe20000100800 */
[----:B------:R-:W-:-:S03]  /*269d0*/  IADD3.X R5, PT, PT, R13, UR76, RZ, P4, !PT ;  /* 0x0000004c0d057c10 */ /* 0x000fc6000a7fe4ff */
[----:B------:R-:W-:Y:S01]  /*269e0*/  STL [R1+0x640], RZ ;  /* 0x000640ff01007387 */ /* 0x000fe20000100800 */
[----:B------:R-:W-:-:S03]  /*269f0*/  IADD3.X R4, PT, PT, R12, UR76, RZ, P3, !PT ;  /* 0x0000004c0c047c10 */ /* 0x000fc60009ffe4ff */
[----:B------:R-:W-:Y:S04]  /*26a00*/  STL [R1+0x644], RZ ;  /* 0x000644ff01007387 */ /* 0x000fe80000100800 */
[----:B------:R-:W-:Y:S04]  /*26a10*/  STL [R1+0x648], RZ ;  /* 0x000648ff01007387 */ /* 0x000fe80000100800 */
[----:B------:R-:W-:Y:S04]  /*26a20*/  STL [R1+0x64c], RZ ;  /* 0x00064cff01007387 */ /* 0x000fe80000100800 */
[----:B------:R0:W-:Y:S04]  /*26a30*/  STL [R1+0x3520], R3 ;  /* 0x0035200301007387 */ /* 0x0001e80000100800 */
[----:B------:R1:W-:Y:S01]  /*26a40*/  STL [R1+0x3528], R5 ;  /* 0x0035280501007387 */ /* 0x0003e20000100800 */
[----:B0-----:R-:W-:-:S03]  /*26a50*/  IADD3.X R3, PT, PT, R11, UR76, RZ, P2, !PT ;  /* 0x0000004c0b037c10 */ /* 0x001fc600097fe4ff */
[----:B------:R0:W-:Y:S01]  /*26a60*/  STL [R1+0x3530], R4 ;  /* 0x0035300401007387 */ /* 0x0001e20000100800 */
[----:B-1----:R-:W-:-:S03]  /*26a70*/  IADD3.X R5, PT, PT, R10, UR76, RZ, P1, !PT ;  /* 0x0000004c0a057c10 */ /* 0x002fc60008ffe4ff */
[----:B------:R1:W-:Y:S01]  /*26a80*/  STL [R1+0x3538], R3 ;  /* 0x0035380301007387 */ /* 0x0003e20000100800 */
[----:B0-----:R-:W-:-:S03]  /*26a90*/  IADD3.X R4, PT, PT, R9, UR76, RZ, P0, !PT ;  /* 0x0000004c09047c10 */ /* 0x001fc600087fe4ff */
[----:B------:R0:W-:Y:S01]  /*26aa0*/  STL [R1+0x3540], R5 ;  /* 0x0035400501007387 */ /* 0x0001e20000100800 */
[----:B-1----:R-:W-:-:S03]  /*26ab0*/  IADD3.X R3, PT, PT, R61, UR76, RZ, P6, !PT ;  /* 0x0000004c3d037c10 */ /* 0x002fc6000b7fe4ff */
[----:B------:R1:W-:Y:S01]  /*26ac0*/  STL [R1+0x3548], R4 ;  /* 0x0035480401007387 */ /* 0x0003e20000100800 */
[----:B------:R-:W-:-:S03]  /*26ad0*/  USHF.R.S32.HI UR49, URZ, 0x1f, UR50 ;  /* 0x0000001fff317899 */ /* 0x000fc60008011432 */
[----:B------:R5:W-:Y:S01]  /*26ae0*/  STL [R1+0x3550], R3 ;  /* 0x0035500301007387 */ /* 0x000be20000100800 */
[----:B0-----:R-:W-:Y:S01]  /*26af0*/  IADD3 R5, P6, PT, R23, UR13, RZ ;  /* 0x0000000d17057c10 */ /* 0x001fe2000ffde0ff */
[----:B------:R-:W-:Y:S01]  /*26b00*/  ULEA.HI UR49, UR49, UR50, URZ, 0x7 ;  /* 0x0000003231317291 */ /* 0x000fe2000f8f38ff */
[----:B-1----:R-:W-:Y:S02]  /*26b10*/  IADD3 R4, P4, PT, R21, UR13, RZ ;  /* 0x0000000d15047c10 */ /* 0x002fe4000ff9e0ff */
[----:B-----5:R-:W-:Y:S01]  /*26b20*/  IADD3 R3, P5, PT, R22, UR13, RZ ;  /* 0x0000000d16037c10 */ /* 0x020fe2000ffbe0ff */
[----:B------:R0:W-:Y:S01]  /*26b30*/  STL [R1+0x355c], R5 ;  /* 0x00355c0501007387 */ /* 0x0001e20000100800 */
[----:B------:R-:W-:-:S03]  /*26b40*/  USHF.R.S32.HI UR50, URZ, 0x1f, UR13 ;  /* 0x0000001fff327899 */ /* 0x000fc6000801140d */
        /* <DEDUP_REMOVED lines=9> */
[----:B-----5:R-:W-:-:S03]  /*26be0*/  IADD3.X R3, PT, PT, R16, UR50, RZ, P6, !PT ;  /* 0x0000003210037c10 */ /* 0x020fc6000b7fe4ff */
[----:B------:R1:W-:Y:S04]  /*26bf0*/  STL [R1+0x358c], R5 ;  /* 0x00358c0501007387 */ /* 0x0003e80000100800 */
[----:B------:R5:W-:Y:S01]  /*26c00*/  STL [R1+0x3558], R3 ;  /* 0x0035580301007387 */ /* 0x000be20000100800 */
[----:B0-----:R-:W-:Y:S02]  /*26c10*/  IADD3 R4, P6, PT, R15, UR13, RZ ;  /* 0x0000000d0f047c10 */ /* 0x001fe4000ffde0ff */
[----:B-1----:R-:W-:Y:S02]  /*26c20*/  IADD3.X R5, PT, PT, R13, UR50, RZ, P4, !PT ;  /* 0x000000320d057c10 */ /* 0x002fe4000a7fe4ff */
[----:B-----5:R-:W-:Y:S01]  /*26c30*/  IADD3.X R3, PT, PT, R14, UR50, RZ, P5, !PT ;  /* 0x000000320e037c10 */ /* 0x020fe2000affe4ff */
[----:B------:R0:W-:Y:S04]  /*26c40*/  STL [R1+0x3594], R4 ;  /* 0x0035940401007387 */ /* 0x0001e80000100800 */
[----:B------:R1:W-:Y:S01]  /*26c50*/  STL [R1+0x3560], R3 ;  /* 0x0035600301007387 */ /* 0x0003e20000100800 */
[----:B0-----:R-:W-:-:S03]  /*26c60*/  IADD3.X R4, PT, PT, R12, UR50, RZ, P3, !PT ;  /* 0x000000320c047c10 */ /* 0x001fc60009ffe4ff */
[----:B------:R0:W-:Y:S01]  /*26c70*/  STL [R1+0x3568], R5 ;  /* 0x0035680501007387 */ /* 0x0001e20000100800 */
[----:B-1----:R-:W-:-:S03]  /*26c80*/  IADD3.X R3, PT, PT, R11, UR50, RZ, P2, !PT ;  /* 0x000000320b037c10 */ /* 0x002fc600097fe4ff */
[----:B------:R1:W-:Y:S04]  /*26c90*/  STL [R1+0x3570], R4 ;  /* 0x0035700401007387 */ /* 0x0003e80000100800 */
[----:B------:R5:W-:Y:S01]  /*26ca0*/  STL [R1+0x3578], R3 ;  /* 0x0035780301007387 */ /* 0x000be20000100800 */
[----:B0-----:R-:W-:Y:S02]  /*26cb0*/  IADD3.X R5, PT, PT, R10, UR50, RZ, P1, !PT ;  /* 0x000000320a057c10 */ /* 0x001fe40008ffe4ff */
[----:B-1----:R-:W-:-:S03]  /*26cc0*/  IADD3.X R4, PT, PT, R9, UR50, RZ, P0, !PT ;  /* 0x0000003209047c10 */ /* 0x002fc600087fe4ff */
[----:B------:R0:W-:Y:S01]  /*26cd0*/  STL [R1+0x3580], R5 ;  /* 0x0035800501007387 */ /* 0x0001e20000100800 */
[----:B-----5:R-:W-:-:S03]  /*26ce0*/  IADD3.X R3, PT, PT, R61, UR50, RZ, P6, !PT ;  /* 0x000000323d037c10 */ /* 0x020fc6000b7fe4ff */
[----:B------:R1:W-:Y:S04]  /*26cf0*/  STL [R1+0x3588], R4 ;  /* 0x0035880401007387 */ /* 0x0003e80000100800 */
[----:B------:R5:W-:Y:S01]  /*26d00*/  STL [R1+0x3590], R3 ;  /* 0x0035900301007387 */ /* 0x000be20000100800 */
[----:B0-----:R-:W-:Y:S01]  /*26d10*/  IADD3 R5, P6, PT, R23, UR54, RZ ;  /* 0x0000003617057c10 */ /* 0x001fe2000ffde0ff */
[----:B------:R-:W-:Y:S02]  /*26d20*/  USHF.R.S32.HI UR76, URZ, 0x1f, UR54 ;  /* 0x0000001fff4c7899 */ /* 0x000fe40008011436 */
[----:B-1----:R-:W-:Y:S02]  /*26d30*/  IADD3 R4, P4, PT, R21, UR54, RZ ;  /* 0x0000003615047c10 */ /* 0x002fe4000ff9e0ff */
[----:B-----5:R-:W-:Y:S01]  /*26d40*/  IADD3 R3, P5, PT, R22, UR54, RZ ;  /* 0x0000003616037c10 */ /* 0x020fe2000ffbe0ff */
        /* <DEDUP_REMOVED lines=885> */
[----:B------:R-:W-:Y:S04]  /*2a4a0*/  STL [R1+0x3c48], R4 ;  /* 0x003c480401007387 */ /* 0x000fe80000100800 */
[----:B------:R1:W-:Y:S01]  /*2a4b0*/  STL [R1+0x3c50], R3 ;  /* 0x003c500301007387 */ /* 0x0003e20000100800 */
[----:B------:R-:W-:Y:S02]  /*2a4c0*/  USHF.L.U32 UR51, UR51, 0x7, URZ ;  /* 0x0000000733337899 */ /* 0x000fe400080006ff */
[----:B------:R-:W-:Y:S02]  /*2a4d0*/  USHF.R.S32.HI UR47, URZ, 0x1f, UR47 ;  /* 0x0000001fff2f7899 */ /* 0x000fe4000801142f */
[----:B------:R-:W-:Y:S02]  /*2a4e0*/  UIMAD UR12, UR12, 0x43, URZ ;  /* 0x000000430c0c78a4 */ /* 0x000fe4000f8e02ff */
[----:B------:R-:W-:-:S02]  /*2a4f0*/  USHF.R.S32.HI UR66, URZ, 0x1f, UR73 ;  /* 0x0000001fff427899 */ /* 0x000fc40008011449 */
[----:B------:R-:W-:Y:S02]  /*2a500*/  USHF.R.S32.HI UR20, URZ, 0x1f, UR74 ;  /* 0x0000001fff147899 */ /* 0x000fe4000801144a */
[----:B------:R-:W-:Y:S02]  /*2a510*/  USHF.R.S32.HI UR13, URZ, 0x1f, UR14 ;  /* 0x0000001fff0d7899 */ /* 0x000fe4000801140e */
[----:B------:R-:W-:Y:S02]  /*2a520*/  USHF.R.S32.HI UR21, URZ, 0x1f, UR15 ;  /* 0x0000001fff157899 */ /* 0x000fe4000801140f */
[----:B------:R-:W-:Y:S02]  /*2a530*/  USHF.R.S32.HI UR72, URZ, 0x1f, UR16 ;  /* 0x0000001fff487899 */ /* 0x000fe40008011410 */
[----:B------:R-:W-:Y:S02]  /*2a540*/  USHF.R.S32.HI UR23, URZ, 0x1f, UR17 ;  /* 0x0000001fff177899 */ /* 0x000fe40008011411 */
        /* <DEDUP_REMOVED lines=22> */
[----:B------:R-:W-:Y:S01]  /*2a6b0*/  USHF.R.S32.HI UR76, URZ, 0x1f, UR46 ;  /* 0x0000001fff4c7899 */ /* 0x000fe2000801142e */
[----:B0-----:R-:W-:Y:S01]  /*2a6c0*/  IADD3 R5, P0, PT, R23, UR73, RZ ;  /* 0x0000004917057c10 */ /* 0x001fe2000ff1e0ff */
[----:B------:R-:W-:Y:S01]  /*2a6d0*/  USHF.R.S32.HI UR77, URZ, 0x1f, UR12 ;  /* 0x0000001fff4d7899 */ /* 0x000fe2000801140c */
[----:B-1----:R-:W-:Y:S01]  /*2a6e0*/  IADD3 R3, P6, PT, R22, UR73, RZ ;  /* 0x0000004916037c10 */ /* 0x002fe2000ffde0ff */
[----:B------:R-:W-:Y:S01]  /*2a6f0*/  USHF.R.S32.HI UR49, URZ, 0x7, UR49 ;  /* 0x00000007ff317899 */ /* 0x000fe20008011431 */
[----:B------:R-:W-:Y:S01]  /*2a700*/  IADD3 R4, P5, PT, R21, UR73, RZ ;  /* 0x0000004915047c10 */ /* 0x000fe2000ffbe0ff */
[----:B------:R0:W-:Y:S04]  /*2a710*/  STL [R1+0x3c5c], R5 ;  /* 0x003c5c0501007387 */ /* 0x0001e80000100800 */
[----:B------:R1:W-:Y:S04]  /*2a720*/  STL [R1+0x3c64], R3 ;  /* 0x003c640301007387 */ /* 0x0003e80000100800 */
[----:B------:R5:W-:Y:S01]  /*2a730*/  STL [R1+0x3c6c], R4 ;  /* 0x003c6c0401007387 */ /* 0x000be20000100800 */
[----:B0-----:R-:W-:-:S02]  /*2a740*/  IADD3 R5, P4, PT, R20, UR73, RZ ;  /* 0x0000004914057c10 */ /* 0x001fc4000ff9e0ff */
        /* <DEDUP_REMOVED lines=9> */
[----:B------:R1:W-:Y:S01]  /*2a7e0*/  STL [R1+0x3c58], R3 ;  /* 0x003c580301007387 */ /* 0x0003e20000100800 */
[----:B------:R-:W-:-:S03]  /*2a7f0*/  USHF.R.S32.HI UR73, URZ, 0x1f, UR51 ;  /* 0x0000001fff497899 */ /* 0x000fc60008011433 */
[----:B------:R5:W-:Y:S01]  /*2a800*/  STL [R1+0x3c94], R4 ;  /* 0x003c940401007387 */ /* 0x000be20000100800 */
[C---:B0-----:R-:W-:Y:S02]  /*2a810*/  LOP3.LUT R5, R0.reuse, 0x40, RZ, 0x3c, !PT ;  /* 0x0000004000057812 */ /* 0x041fe400078e3cff */
[----:B-1----:R-:W-:Y:S02]  /*2a820*/  LOP3.LUT R3, R0, 0x20, RZ, 0x3c, !PT ;  /* 0x0000002000037812 */ /* 0x002fe400078e3cff */
[----:B------:R-:W-:Y:S02]  /*2a830*/  LOP3.LUT R3, R2, 0x40, RZ, 0x3c, !PT ;  /* 0x0000004002037812 */ /* 0x000fe400078e3cff */
[----:B------:R-:W-:Y:S02]  /*2a840*/  IADD3.X R2, PT, PT, R14, UR66, RZ, P6, !PT ;  /* 0x000000420e027c10 */ /* 0x000fe4000b7fe4ff */
[----:B-----5:R-:W-:Y:S02]  /*2a850*/  LOP3.LUT R4, R0, 0x60, RZ, 0x3c, !PT ;  /* 0x0000006000047812 */ /* 0x020fe400078e3cff */
[----:B------:R-:W-:Y:S01]  /*2a860*/  IADD3 R4, P6, PT, R23, UR74, RZ ;  /* 0x0000004a17047c10 */ /* 0x000fe2000ffde0ff */
[----:B------:R0:W-:Y:S01]  /*2a870*/  STL [R1+0x3c60], R2 ;  /* 0x003c600201007387 */ /* 0x0001e20000100800 */
[----:B------:R-:W-:-:S03]  /*2a880*/  IADD3.X R3, PT, PT, R13, UR66, RZ, P5, !PT ;  /* 0x000000420d037c10 */ /* 0x000fc6000affe4ff */
[----:B------:R1:W-:Y:S04]  /*2a890*/  STL [R1+0x3c9c], R4 ;  /* 0x003c9c0401007387 */ /* 0x0003e80000100800 */
[----:B------:R5:W-:Y:S01]  /*2a8a0*/  STL [R1+0x3c68], R3 ;  /* 0x003c680301007387 */ /* 0x000be20000100800 */
[----:B0-----:R-:W-:Y:S02]  /*2a8b0*/  IADD3 R2, P5, PT, R22, UR74, RZ ;  /* 0x0000004a16027c10 */ /* 0x001fe4000ffbe0ff */
[----:B-1----:R-:W-:-:S03]  /*2a8c0*/  IADD3.X R4, PT, PT, R12, UR66, RZ, P4, !PT ;  /* 0x000000420c047c10 */ /* 0x002fc6000a7fe4ff */
[----:B------:R0:W-:Y:S01]  /*2a8d0*/  STL [R1+0x3ca4], R2 ;  /* 0x003ca40201007387 */ /* 0x0001e20000100800 */
[----:B-----5:R-:W-:-:S03]  /*2a8e0*/  IADD3 R3, P4, PT, R21, UR74, RZ ;  /* 0x0000004a15037c10 */ /* 0x020fc6000ff9e0ff */
[----:B------:R1:W-:Y:S04]  /*2a8f0*/  STL [R1+0x3c70], R4 ;  /* 0x003c700401007387 */ /* 0x0003e80000100800 */
[----:B------:R5:W-:Y:S01]  /*2a900*/  STL [R1+0x3cac], R3 ;  /* 0x003cac0301007387 */ /* 0x000be20000100800 */
[----:B0-----:R-:W-:Y:S02]  /*2a910*/  IADD3.X R2, PT, PT, R11, UR66, RZ, P3, !PT ;  /* 0x000000420b027c10 */ /* 0x001fe40009ffe4ff */
[----:B-1----:R-:W-:-:S03]  /*2a920*/  IADD3 R4, P3, PT, R20, UR74, RZ ;  /* 0x0000004a14047c10 */ /* 0x002fc6000ff7e0ff */
[----:B------:R0:W-:Y:S01]  /*2a930*/  STL [R1+0x3c78], R2 ;  /* 0x003c780201007387 */ /* 0x0001e20000100800 */
[----:B-----5:R-:W-:-:S03]  /*2a940*/  IADD3.X R3, PT, PT, R10, UR66, RZ, P2, !PT ;  /* 0x000000420a037c10 */ /* 0x020fc600097fe4ff */
        /* <DEDUP_REMOVED lines=885> */
[----:B---3--:R-:W-:-:S03]  /*2e0a0*/  IADD3 R4, P5, PT, R22, UR5, RZ ;  /* 0x0000000516047c10 */ /* 0x008fc6000ffbe0ff */
[----:B------:R4:W-:Y:S01]  /*2e0b0*/  STL [R1+0x4368], R2 ;  /* 0x0043680201007387 */ /* 0x0009e20000100800 */
[----:B-1----:R-:W-:-:S03]  /*2e0c0*/  IADD3.X R3, PT, PT, R12, UR76, RZ, P4, !PT ;  /* 0x0000004c0c037c10 */ /* 0x002fc6000a7fe4ff */
[----:B------:R0:W-:Y:S04]  /*2e0d0*/  STL [R1+0x43a4], R4 ;  /* 0x0043a40401007387 */ /* 0x0001e80000100800 */
[----:B------:R1:W-:Y:S01]  /*2e0e0*/  STL [R1+0x4370], R3 ;  /* 0x0043700301007387 */ /* 0x0003e20000100800 */
[----:B----4-:R-:W-:Y:S02]  /*2e0f0*/  IADD3 R2, P4, PT, R21, UR6, RZ ;  /* 0x0000000615027c10 */ /* 0x010fe4000ff9e0ff */
[----:B0-----:R-:W-:-:S03]  /*2e100*/  IADD3.X R4, PT, PT, R11, UR76, RZ, P3, !PT ;  /* 0x0000004c0b047c10 */ /* 0x001fc60009ffe4ff */
[----:B------:R0:W-:Y:S01]  /*2e110*/  STL [R1+0x43ac], R2 ;  /* 0x0043ac0201007387 */ /* 0x0001e20000100800 */
[----:B-1----:R-:W-:-:S03]  /*2e120*/  IADD3 R3, P3, PT, R20, UR7, RZ ;  /* 0x0000000714037c10 */ /* 0x002fc6000ff7e0ff */
[----:B------:R1:W-:Y:S04]  /*2e130*/  STL [R1+0x4378], R4 ;  /* 0x0043780401007387 */ /* 0x0003e80000100800 */
[----:B------:R3:W-:Y:S01]  /*2e140*/  STL [R1+0x43b4], R3 ;  /* 0x0043b40301007387 */ /* 0x0007e20000100800 */
[----:B0-----:R-:W-:Y:S02]  /*2e150*/  IADD3.X R2, PT, PT, R10, UR76, RZ, P2, !PT ;  /* 0x0000004c0a027c10 */ /* 0x001fe400097fe4ff */
[----:B-1----:R-:W-:-:S03]  /*2e160*/  IADD3 R4, P2, PT, R19, UR8, RZ ;  /* 0x0000000813047c10 */ /* 0x002fc6000ff5e0ff */
[----:B------:R0:W-:Y:S01]  /*2e170*/  STL [R1+0x4380], R2 ;  /* 0x0043800201007387 */ /* 0x0001e20000100800 */
[----:B---3--:R-:W-:-:S03]  /*2e180*/  IADD3.X R3, PT, PT, R9, UR76, RZ, P1, !PT ;  /* 0x0000004c09037c10 */ /* 0x008fc60008ffe4ff */
[----:B------:R1:W-:Y:S04]  /*2e190*/  STL [R1+0x43bc], R4 ;  /* 0x0043bc0401007387 */ /* 0x0003e80000100800 */
[----:B------:R2:W-:Y:S01]  /*2e1a0*/  STL [R1+0x4388], R3 ;  /* 0x0043880301007387 */ /* 0x0005e20000100800 */
[----:B0-----:R-:W-:Y:S02]  /*2e1b0*/  IADD3 R2, P1, PT, R18, UR9, RZ ;  /* 0x0000000912027c10 */ /* 0x001fe4000ff3e0ff */
[----:B-1----:R-:W-:-:S03]  /*2e1c0*/  IADD3.X R4, PT, PT, R61, UR76, RZ, P0, !PT ;  /* 0x0000004c3d047c10 */ /* 0x002fc600087fe4ff */
[----:B------:R0:W-:Y:S01]  /*2e1d0*/  STL [R1+0x43c4], R2 ;  /* 0x0043c40201007387 */ /* 0x0001e20000100800 */
[----:B--2---:R-:W-:-:S03]  /*2e1e0*/  IADD3 R3, P0, PT, R17, UR10, RZ ;  /* 0x0000000a11037c10 */ /* 0x004fc6000ff1e0ff */
[----:B------:R1:W-:Y:S04]  /*2e1f0*/  STL [R1+0x4390], R4 ;  /* 0x0043900401007387 */ /* 0x0003e80000100800 */
[----:B------:R2:W-:Y:S01]  /*2e200*/  STL [R1+0x43cc], R3 ;  /* 0x0043cc0301007387 */ /* 0x0005e20000100800 */
[----:B0-----:R-:W-:Y:S02]  /*2e210*/  IADD3.X R2, PT, PT, R16, UR47, RZ, P6, !PT ;  /* 0x0000002f10027c10 */ /* 0x001fe4000b7fe4ff */
[----:B-1----:R-:W-:-:S03]  /*2e220*/  IADD3 R4, P6, PT, R15, UR11, RZ ;  /* 0x0000000b0f047c10 */ /* 0x002fc6000ffde0ff */
[----:B------:R0:W-:Y:S01]  /*2e230*/  STL [R1+0x4398], R2 ;  /* 0x0043980201007387 */ /* 0x0001e20000100800 */
[----:B--2---:R-:W-:-:S03]  /*2e240*/  IADD3.X R3, PT, PT, R14, UR47, RZ, P5, !PT ;  /* 0x0000002f0e037c10 */ /* 0x004fc6000affe4ff */
        /* <DEDUP_REMOVED lines=38> */
[----:B0-----:R-:W-:Y:S02]  /*2e4b0*/  IADD3.X R2, PT, PT, R11, UR77, RZ, P1, !PT ;  /* 0x0000004d0b027c10 */ /* 0x001fe40008ffe4ff */
[----:B-1----:R-:W-:-:S03]  /*2e4c0*/  IADD3.X R4, PT, PT, R10, UR77, RZ, P0, !PT ;  /* 0x0000004d0a047c10 */ /* 0x002fc600087fe4ff */
[----:B------:R0:W-:Y:S01]  /*2e4d0*/  STL [R1+0x3350], R2 ;  /* 0x0033500201007387 */ /* 0x0001e20000100800 */
[----:B--2---:R-:W-:-:S03]  /*2e4e0*/  IADD3.X R3, PT, PT, R9, UR77, RZ, P6, !PT ;  /* 0x0000004d09037c10 */ /* 0x004fc6000b7fe4ff */
[----:B------:R1:W-:Y:S01]  /*2e4f0*/  STL [R1+0x43d8], R4 ;  /* 0x0043d80401007387 */ /* 0x0003e20000100800 */
[----:B0-----:R-:W-:-:S05]  /*2e500*/  IADD3.X R2, PT, PT, R61, UR77, RZ, P5, !PT ;  /* 0x0000004d3d027c10 */ /* 0x001fca000affe4ff */
[----:B------:R1:W-:Y:S04]  /*2e510*/  STL [R1+0x43e8], R2 ;  /* 0x0043e80201007387 */ /* 0x0003e80000100800 */
[----:B------:R1:W-:Y:S02]  /*2e520*/  STL [R1+0x43e0], R3 ;  /* 0x0043e00301007387 */ /* 0x0003e40000100800 */
.L_x_1:
[----:B------:R-:W2:Y:S01]  /*2e530*/  LDL R5, [R1+0x1e50] ;  /* 0x001e500001057983 */ /* 0x000ea20000100800 */
[----:B01----:R-:W0:Y:S03]  /*2e540*/  LDC R2, c[0x0][0x3a0] ;  /* 0x0000e800ff027b82 */ /* 0x003e260000000800 */
[----:B--2---:R1:W-:Y:S04]  /*2e550*/  STL [R1+0x68e4], R5 ;  /* 0x0068e40501007387 */ /* 0x0043e80000100800 */
[----:B------:R-:W2:Y:S04]  /*2e560*/  LDL R4, [R1+0x1e54] ;  /* 0x001e540001047983 */ /* 0x000ea80000100800 */
[----:B-1----:R-:W0:Y:S04]  /*2e570*/  LDL R5, [R1+0x2208] ;  /* 0x0022080001057983 */ /* 0x002e280000100800 */
[----:B------:R-:W-:Y:S04]  /*2e580*/  STL [R1+0x5b14], R29 ;  /* 0x005b141d01007387 */ /* 0x000fe80000100800 */
        /* <DEDUP_REMOVED lines=884> */
[----:B------:R1:W-:Y:S04]  /*31cd0*/  STL [R1+0x68e0], R30 ;  /* 0x0068e01e01007387 */ /* 0x0003e80000100800 */
        /* <DEDUP_REMOVED lines=50> */
[----:B------:R-:W-:Y:S01]  /*32000*/  STL [R1+0x5a40], R53 ;  /* 0x005a403501007387 */ /* 0x000fe20000100800 */
[----:B0-----:R-:W-:-:S03]  /*32010*/  IMAD R2, R5, -0x80, R2 ;  /* 0xffffff8005027824 */ /* 0x001fc600078e0202 */
[----:B------:R-:W-:Y:S04]  /*32020*/  STL [R1+0x5a3c], R55 ;  /* 0x005a3c3701007387 */ /* 0x000fe80000100800 */
[----:B------:R-:W-:Y:S04]  /*32030*/  STL [R1+0x5a38], R56 ;  /* 0x005a383801007387 */ /* 0x000fe80000100800 */
[----:B------:R-:W-:Y:S04]  /*32040*/  STL [R1+0x5a34], R57 ;  /* 0x005a343901007387 */ /* 0x000fe80000100800 */
[----:B-----5:R-:W-:Y:S04]  /*32050*/  STL [R1+0x5970], R0 ;  /* 0x0059700001007387 */ /* 0x020fe80000100800 */
[----:B------:R-:W2:Y:S01]  /*32060*/  LDL.LU R5, [R1+0x68e4] ;  /* 0x0068e40001057983 */ /* 0x000ea20000300800 */
[----:B------:R-:W-:-:S02]  /*32070*/  ISETP.GT.AND P0, PT, R2, RZ, PT ;  /* 0x000000ff0200720c */ /* 0x000fc40003f04270 */
[----:B-1----:R-:W-:-:S11]  /*32080*/  PRMT R30, RZ, 0x7610, R30 ;  /* 0x00007610ff1e7816 */ /* 0x002fd6000000001e */
[----:B--2---:R-:W2:Y:S04]  /*32090*/  @P0 LDG.E.U8 R30, desc[UR36][R4.64] ;  /* 0x00000024041e0981 */ /* 0x004ea8000c1e1100 */
[----:B--2---:R0:W-:Y:S04]  /*320a0*/  STL [R1+0x1f84], R30 ;  /* 0x001f841e01007387 */ /* 0x0041e80000100800 */
[----:B0-----:R-:W2:Y:S04]  /*320b0*/  LDL.LU R30, [R1+0x68e0] ;  /* 0x0068e000011e7983 */ /* 0x001ea80000300800 */
[----:B------:R-:W3:Y:S04]  /*320c0*/  LDL R4, [R1+0x1e58] ;  /* 0x001e580001047983 */ /* 0x000ee80000100800 */
[----:B------:R-:W3:Y:S01]  /*320d0*/  LDL R5, [R1+0x1e5c] ;  /* 0x001e5c0001057983 */ /* 0x000ee20000100800 */
[----:B------:R-:W-:-:S02]  /*320e0*/  PRMT R29, RZ, 0x7610, R29 ;  /* 0x00007610ff1d7816 */ /* 0x000fc4000000001d */
[----:B---3--:R-:W-:-:S04]  /*320f0*/  @P0 LOP3.LUT R5, R5, R4, RZ, 0x3c, !PT ;  /* 0x0000000405050212 */ /* 0x008fc800078e3cff */
[----:B------:R-:W-:-:S04]  /*32100*/  @P0 LOP3.LUT R4, R5, R4, RZ, 0x3c, !PT ;  /* 0x0000000405040212 */ /* 0x000fc800078e3cff */
[----:B------:R-:W-:-:S05]  /*32110*/  @P0 LOP3.LUT R5, R5, R4, RZ, 0x3c, !PT ;  /* 0x0000000405050212 */ /* 0x000fca00078e3cff */
[----:B------:R-:W3:Y:S04]  /*32120*/  @P0 LDG.E.U8 R29, desc[UR36][R4.64] ;  /* 0x00000024041d0981 */ /* 0x000ee8000c1e1100 */
[----:B---3--:R0:W-:Y:S04]  /*32130*/  STL [R1+0x1f80], R29 ;  /* 0x001f801d01007387 */ /* 0x0081e80000100800 */
[----:B0-----:R-:W3:Y:S04]  /*32140*/  LDL.LU R29, [R1+0x68dc] ;  /* 0x0068dc00011d7983 */ /* 0x001ee80000300800 */
[----:B------:R-:W4:Y:S04]  /*32150*/  LDL R4, [R1+0x1e60] ;  /* 0x001e600001047983 */ /* 0x000f280000100800 */
[----:B------:R-:W4:Y:S01]  /*32160*/  LDL R5, [R1+0x1e64] ;  /* 0x001e640001057983 */ /* 0x000f220000100800 */
[----:B------:R-:W-:-:S02]  /*32170*/  PRMT R31, RZ, 0x7610, R31 ;  /* 0x00007610ff1f7816 */ /* 0x000fc4000000001f */
[----:B----4-:R-:W-:-:S04]  /*32180*/  @P0 LOP3.LUT R5, R5, R4, RZ, 0x3c, !PT ;  /* 0x0000000405050212 */ /* 0x010fc800078e3cff */
[----:B------:R-:W-:-:S04]  /*32190*/  @P0 LOP3.LUT R4, R5, R4, RZ, 0x3c, !PT ;  /* 0x0000000405040212 */ /* 0x000fc800078e3cff */
[----:B------:R-:W-:-:S05]  /*321a0*/  @P0 LOP3.LUT R5, R5, R4, RZ, 0x3c, !PT ;  /* 0x0000000405050212 */ /* 0x000fca00078e3cff */
[----:B------:R-:W4:Y:S04]  /*321b0*/  @P0 LDG.E.U8 R31, desc[UR36][R4.64] ;  /* 0x00000024041f0981 */ /* 0x000f28000c1e1100 */
[----:B----4-:R0:W-:Y:S04]  /*321c0*/  STL [R1+0x1f7c], R31 ;  /* 0x001f7c1f01007387 */ /* 0x0101e80000100800 */
[----:B0-----:R-:W4:Y:S04]  /*321d0*/  LDL.LU R31, [R1+0x68d8] ;  /* 0x0068d800011f7983 */ /* 0x001f280000300800 */
[----:B------:R-:W2:Y:S04]  /*321e0*/  LDL R4, [R1+0x1e68] ;  /* 0x001e680001047983 */ /* 0x000ea80000100800 */
[----:B------:R-:W2:Y:S01]  /*321f0*/  LDL R5, [R1+0x1e84] ;  /* 0x001e840001057983 */ /* 0x000ea20000100800 */
[----:B---3--:R-:W-:-:S02]  /*32200*/  PRMT R29, RZ, 0x7610, R29 ;  /* 0x00007610ff1d7816 */ /* 0x008fc4000000001d */
[----:B--2---:R-:W-:-:S04]  /*32210*/  @P0 LOP3.LUT R5, R5, R4, RZ, 0x3c, !PT ;  /* 0x0000000405050212 */ /* 0x004fc800078e3cff */
[----:B------:R-:W-:-:S04]  /*32220*/  @P0 LOP3.LUT R4, R5, R4, RZ, 0x3c, !PT ;  /* 0x0000000405040212 */ /* 0x000fc800078e3cff */
[----:B------:R-:W-:-:S05]  /*32230*/  @P0 LOP3.LUT R5, R5, R4, RZ, 0x3c, !PT ;  /* 0x0000000405050212 */ /* 0x000fca00078e3cff */
[----:B------:R-:W2:Y:S04]  /*32240*/  @P0 LDG.E.U8 R29, desc[UR36][R4.64] ;  /* 0x00000024041d0981 */ /* 0x000ea8000c1e1100 */
[----:B--2---:R0:W-:Y:S04]  /*32250*/  STL [R1+0x1f78], R29 ;  /* 0x001f781d01007387 */ /* 0x0041e80000100800 */
[----:B0-----:R-:W2:Y:S04]  /*32260*/  LDL.LU R29, [R1+0x68d4] ;  /* 0x0068d400011d7983 */ /* 0x001ea80000300800 */
[----:B------:R-:W3:Y:S04]  /*32270*/  LDL R4, [R1+0x1e6c] ;  /* 0x001e6c0001047983 */ /* 0x000ee80000100800 */
[----:B------:R-:W3:Y:S01]  /*32280*/  LDL R5, [R1+0x1e88] ;  /* 0x001e880001057983 */ /* 0x000ee20000100800 */
[----:B----4-:R-:W-:-:S02]  /*32290*/  PRMT R31, RZ, 0x7610, R31 ;  /* 0x00007610ff1f7816 */ /* 0x010fc4000000001f */
        /* <DEDUP_REMOVED lines=8> */
[----:B--2---:R-:W-:-:S02]  /*32320*/  PRMT R29, RZ, 0x7610, R29 ;  /* 0x00007610ff1d7816 */ /* 0x004fc4000000001d */
[----:B----4-:R-:W-:-:S04]  /*32330*/  @P0 LOP3.LUT R5, R5, R4, RZ, 0x3c, !PT ;  /* 0x0000000405050212 */ /* 0x010fc800078e3cff */
[----:B------:R-:W-:-:S04]  /*32340*/  @P0 LOP3.LUT R4, R5, R4, RZ, 0x3c, !PT ;  /* 0x0000000405040212 */ /* 0x000fc800078e3cff */
[----:B------:R-:W-:-:S05]  /*32350*/  @P0 LOP3.LUT R5, R5, R4, RZ, 0x3c, !PT ;  /* 0x0000000405050212 */ /* 0x000fca00078e3cff */
[----:B------:R-:W2:Y:S04]  /*32360*/  @P0 LDG.E.U8 R29, desc[UR36][R4.64] ;  /* 0x00000024041d0981 */ /* 0x000ea8000c1e1100 */
[----:B--2---:R0:W-:Y:S04]  /*32370*/  STL [R1+0x1f70], R29 ;  /* 0x001f701d01007387 */ /* 0x0041e80000100800 */
[----:B0-----:R-:W2:Y:S04]  /*32380*/  LDL.LU R29, [R1+0x68cc] ;  /* 0x0068cc00011d7983 */ /* 0x001ea80000300800 */
[----:B------:R-:W4:Y:S04]  /*32390*/  LDL R4, [R1+0x1e74] ;  /* 0x001e740001047983 */ /* 0x000f280000100800 */
[----:B------:R-:W4:Y:S01]  /*323a0*/  LDL R5, [R1+0x1e80] ;  /* 0x001e800001057983 */ /* 0x000f220000100800 */
[----:B---3--:R-:W-:-:S02]  /*323b0*/  PRMT R31, RZ, 0x7610, R31 ;  /* 0x00007610ff1f7816 */ /* 0x008fc4000000001f */
[----:B----4-:R-:W-:-:S04]  /*323c0*/  @P0 LOP3.LUT R5, R5, R4, RZ, 0x3c, !PT ;  /* 0x0000000405050212 */ /* 0x010fc800078e3cff */
        /* <DEDUP_REMOVED lines=11> */
[----:B------:R-:W2:Y:S01]  /*32480*/  @P0 LDG.E.U8 R29, desc[UR36][R4.64] ;  /* 0x00000024041d0981 */ /* 0x000ea2000c1e1100 */
[----:B------:R-:W-:-:S03]  /*32490*/  ISETP.GT.AND P1, PT, R2, 0x1, PT ;  /* 0x000000010200780c */ /* 0x000fc60003f24270 */
        /* <DEDUP_REMOVED lines=8015> */
[----:B------:R-:W-:-:S02]  /*51990*/  PRMT R28, RZ, 0x7610, R28 ;  /* 0x00007610ff1c7816 */ /* 0x000fc4000000001c */
[----:B--2---:R-:W-:-:S04]  /*519a0*/  @P0 LOP3.LUT R5, R5, R4, RZ, 0x3c, !PT ;  /* 0x0000000405050212 */ /* 0x004fc800078e3cff */
[----:B------:R-:W-:-:S04]  /*519b0*/  @P0 LOP3.LUT R4, R5, R4, RZ, 0x3c, !PT ;  /* 0x0000000405040212 */ /* 0x000fc800078e3cff */
[----:B------:R-:W-:-:S05]  /*519c0*/  @P0 LOP3.LUT R5, R5, R4, RZ, 0x3c, !PT ;  /* 0x0000000405050212 */ /* 0x000fca00078e3cff */
[----:B------:R-:W2:Y:S04]  /*519d0*/  @P0 LDG.E.U8 R28, desc[UR36][R4.64] ;  /* 0x00000024041c0981 */ /* 0x000ea8000c1e1100 */
[----:B--2---:R0:W-:Y:S04]  /*519e0*/  STL [R1+0x140], R28 ;  /* 0x0001401c01007387 */ /* 0x0041e80000100800 */
[----:B0-----:R-:W2:Y:S04]  /*519f0*/  LDL.LU R28, [R1+0x5b08] ;  /* 0x005b0800011c7983 */ /* 0x001ea80000300800 */
[----:B------:R-:W2:Y:S04]  /*51a00*/  LDL R4, [R1+0x2870] ;  /* 0x0028700001047983 */ /* 0x000ea80000100800 */
[----:B------:R-:W2:Y:S01]  /*51a10*/  LDL R5, [R1+0x2874] ;  /* 0x0028740001057983 */ /* 0x000ea20000100800 */
[----:B------:R-:W-:-:S02]  /*51a20*/  PRMT R27, RZ, 0x7610, R27 ;  /* 0x00007610ff1b7816 */ /* 0x000fc4000000001b */
[----:B--2---:R-:W-:-:S04]  /*51a30*/  @P0 LOP3.LUT R5, R5, R4, RZ, 0x3c, !PT ;  /* 0x0000000405050212 */ /* 0x004fc800078e3cff */
[----:B------:R-:W-:-:S04]  /*51a40*/  @P0 LOP3.LUT R4, R5, R4, RZ, 0x3c, !PT ;  /* 0x0000000405040212 */ /* 0x000fc800078e3cff */
[----:B------:R-:W-:-:S05]  /*51a50*/  @P0 LOP3.LUT R5, R5, R4, RZ, 0x3c, !PT ;  /* 0x0000000405050212 */ /* 0x000fca00078e3cff */
[----:B------:R-:W2:Y:S01]  /*51a60*/  @P0 LDG.E.U8 R27, desc[UR36][R4.64] ;  /* 0x00000024041b0981 */ /* 0x000ea2000c1e1100 */
[----:B------:R-:W-:-:S03]  /*51a70*/  ISETP.GT.AND P1, PT, R2, 0x6f, PT ;  /* 0x0000006f0200780c */ /* 0x000fc60003f24270 */
        /* <DEDUP_REMOVED lines=455> */
[----:B------:R0:W2:Y:S04]  /*536f0*/  @P1 LDG.E.U8 R29, desc[UR36][R4.64] ;  /* 0x00000024041d1981 */ /* 0x0000a8000c1e1100 */
[----:B------:R-:W0:Y:S04]  /*53700*/  LDL R4, [R1+0x26d8] ;  /* 0x0026d80001047983 */ /* 0x000e280000100800 */
[----:B------:R-:W0:Y:S01]  /*53710*/  LDL R5, [R1+0x26dc] ;  /* 0x0026dc0001057983 */ /* 0x000e220000100800 */
[----:B------:R-:W-:Y:S02]  /*53720*/  PRMT R55, RZ, 0x7610, R55 ;  /* 0x00007610ff377816 */ /* 0x000fe40000000037 */
[----:B0-----:R-:W-:-:S04]  /*53730*/  @P1 LOP3.LUT R5, R5, R4, RZ, 0x3c, !PT ;  /* 0x0000000405051212 */ /* 0x001fc800078e3cff */
[----:B------:R-:W-:-:S04]  /*53740*/  @P1 LOP3.LUT R4, R5, R4, RZ, 0x3c, !PT ;  /* 0x0000000405041212 */ /* 0x000fc800078e3cff */
[----:B------:R-:W-:-:S05]  /*53750*/  @P1 LOP3.LUT R5, R5, R4, RZ, 0x3c, !PT ;  /* 0x0000000405051212 */ /* 0x000fca00078e3cff */
[----:B------:R-:W3:Y:S04]  /*53760*/  @P1 LDG.E.U8 R55, desc[UR36][R4.64] ;  /* 0x0000002404371981 */ /* 0x000ee8000c1e1100 */
[----:B--2---:R0:W-:Y:S04]  /*53770*/  STL [R1+0x74], R29 ;  /* 0x0000741d01007387 */ /* 0x0041e80000100800 */
[----:B0-----:R-:W2:Y:S04]  /*53780*/  LDL R29, [R1+0x26bc] ;  /* 0x0026bc00011d7983 */ /* 0x001ea80000100800 */
[----:B---3--:R0:W-:Y:S04]  /*53790*/  STL [R1+0x70], R55 ;  /* 0x0000703701007387 */ /* 0x0081e80000100800 */
[----:B0-----:R-:W3:Y:S04]  /*537a0*/  LDL.LU R55, [R1+0x5a3c] ;  /* 0x005a3c0001377983 */ /* 0x001ee80000300800 */
        /* <DEDUP_REMOVED lines=9> */
[----:B----4-:R-:W-:Y:S02]  /*53840*/  PRMT R30, RZ, 0x7610, R30 ;  /* 0x00007610ff1e7816 */ /* 0x010fe4000000001e */
[----:B0-----:R-:W-:-:S04]  /*53850*/  @P1 LOP3.LUT R5, R5, R4, RZ, 0x3c, !PT ;  /* 0x0000000405051212 */ /* 0x001fc800078e3cff */
[----:B------:R-:W-:-:S04]  /*53860*/  @P1 LOP3.LUT R4, R5, R4, RZ, 0x3c, !PT ;  /* 0x0000000405041212 */ /* 0x000fc800078e3cff */
[----:B------:R-:W-:Y:S01]  /*53870*/  @P1 LOP3.LUT R5, R5, R4, RZ, 0x3c, !PT ;  /* 0x0000000405051212 */ /* 0x000fe200078e3cff */
[----:B--2---:R0:W-:Y:S04]  /*53880*/  STL [R1+0x6c], R31 ;  /* 0x00006c1f01007387 */ /* 0x0041e80000100800 */
[----:B------:R1:W2:Y:S01]  /*53890*/  @P1 LDG.E.U8 R30, desc[UR36][R4.64] ;  /* 0x00000024041e1981 */ /* 0x0002a2000c1e1100 */
[----:B------:R-:W-:-:S03]  /*538a0*/  PRMT R56, RZ, 0x7610, R56 ;  /* 0x00007610ff387816 */ /* 0x000fc60000000038 */
[----:B0-----:R-:W4:Y:S04]  /*538b0*/  LDL R31, [R1+0x26ac] ;  /* 0x0026ac00011f7983 */ /* 0x001f280000100800 */
[----:B------:R-:W1:Y:S04]  /*538c0*/  LDL R4, [R1+0x26c0] ;  /* 0x0026c00001047983 */ /* 0x000e680000100800 */
[----:B------:R-:W1:Y:S02]  /*538d0*/  LDL R5, [R1+0x26c4] ;  /* 0x0026c40001057983 */ /* 0x000e640000100800 */
[----:B-1----:R-:W-:-:S04]  /*538e0*/  @P1 LOP3.LUT R5, R5, R4, RZ, 0x3c, !PT ;  /* 0x0000000405051212 */ /* 0x002fc800078e3cff */
[----:B------:R-:W-:-:S04]  /*538f0*/  @P1 LOP3.LUT R4, R5, R4, RZ, 0x3c, !PT ;  /* 0x0000000405041212 */ /* 0x000fc800078e3cff */
[----:B------:R-:W-:-:S05]  /*53900*/  @P1 LOP3.LUT R5, R5, R4, RZ, 0x3c, !PT ;  /* 0x0000000405051212 */ /* 0x000fca00078e3cff */
[----:B------:R-:W3:Y:S04]  /*53910*/  @P1 LDG.E.U8 R56, desc[UR36][R4.64] ;  /* 0x0000002404381981 */ /* 0x000ee8000c1e1100 */
[----:B--2---:R0:W-:Y:S04]  /*53920*/  STL [R1+0x68], R30 ;  /* 0x0000681e01007387 */ /* 0x0041e80000100800 */
[----:B0-----:R-:W2:Y:S04]  /*53930*/  LDL R30, [R1+0x26a4] ;  /* 0x0026a400011e7983 */ /* 0x001ea80000100800 */
[----:B---3--:R0:W-:Y:S04]  /*53940*/  STL [R1+0x64], R56 ;  /* 0x0000643801007387 */ /* 0x0081e80000100800 */
[----:B0-----:R-:W3:Y:S04]  /*53950*/  LDL.LU R56, [R1+0x5a38] ;  /* 0x005a380001387983 */ /* 0x001ee80000300800 */
[----:B------:R-:W2:Y:S01]  /*53960*/  LDL R5, [R1+0x26b8] ;  /* 0x0026b80001057983 */ /* 0x000ea20000100800 */
[----:B------:R-:W-:Y:S01]  /*53970*/  PRMT R57, RZ, 0x7610, R57 ;  /* 0x00007610ff397816 */ /* 0x000fe20000000039 */
[----:B------:R-:W-:-:S02]  /*53980*/  @P1 IMAD.MOV.U32 R4, RZ, RZ, R29 ;  /* 0x000000ffff041224 */ /* 0x000fc400078e001d */
[----:B------:R-:W3:Y:S04]  /*53990*/  LDL R29, [R1+0x269c] ;  /* 0x00269c00011d7983 */ /* 0x000ee80000100800 */
[----:B--2---:R-:W2:Y:S04]  /*539a0*/  @P1 LDG.E.U8 R57, desc[UR36][R4.64] ;  /* 0x0000002404391981 */ /* 0x004ea8000c1e1100 */
[----:B--2---:R0:W-:Y:S04]  /*539b0*/  STL [R1+0x60], R57 ;  /* 0x0000603901007387 */ /* 0x0041e80000100800 */
[----:B0-----:R-:W2:Y:S04]  /*539c0*/  LDL.LU R57, [R1+0x5a34] ;  /* 0x005a340001397983 */ /* 0x001ea80000300800 */
[----:B------:R-:W2:Y:S04]  /*539d0*/  LDL R4, [R1+0x26b0] ;  /* 0x0026b00001047983 */ /* 0x000ea80000100800 */
[----:B------:R-:W2:Y:S01]  /*539e0*/  LDL R5, [R1+0x26b4] ;  /* 0x0026b40001057983 */ /* 0x000ea20000100800 */
[----:B------:R-:W-:-:S02]  /*539f0*/  PRMT R28, RZ, 0x7610, R28 ;  /* 0x00007610ff1c7816 */ /* 0x000fc4000000001c */
[----:B------:R-:W-:Y:S02]  /*53a00*/  ISETP.GT.AND P0, PT, R2, 0x76, PT ;  /* 0x000000760200780c */ /* 0x000fe40003f04270 */
[----:B--2---:R-:W-:-:S04]  /*53a10*/  @P1 LOP3.LUT R5, R5, R4, RZ, 0x3c, !PT ;  /* 0x0000000405051212 */ /* 0x004fc800078e3cff */
[----:B------:R-:W-:-:S04]  /*53a20*/  @P1 LOP3.LUT R4, R5, R4, RZ, 0x3c, !PT ;  /* 0x0000000405041212 */ /* 0x000fc800078e3cff */
[----:B------:R-:W-:-:S05]  /*53a30*/  @P1 LOP3.LUT R5, R5, R4, RZ, 0x3c, !PT ;  /* 0x0000000405051212 */ /* 0x000fca00078e3cff */
[----:B------:R4:W2:Y:S04]  /*53a40*/  @P1 LDG.E.U8 R28, desc[UR36][R4.64] ;  /* 0x00000024041c1981 */ /* 0x0008a8000c1e1100 */
[----:B------:R-:W3:Y:S01]  /*53a50*/  LDL R5, [R1+0x26a8] ;  /* 0x0026a80001057983 */ /* 0x000ee20000100800 */
[----:B------:R-:W-:Y:S01]  /*53a60*/  PRMT R27, RZ, 0x7610, R27 ;  /* 0x00007610ff1b7816 */ /* 0x000fe2000000001b */
[----:B----4-:R-:W-:Y:S02]  /*53a70*/  @P0 IMAD.MOV.U32 R4, RZ, RZ, R31 ;  /* 0x000000ffff040224 */ /* 0x010fe400078e001f */
[----:B--2---:R0:W-:Y:S01]  /*53a80*/  STL [R1+0x5c], R28 ;  /* 0x00005c1c01007387 */ /* 0x0041e20000100800 */
[----:B------:R-:W-:-:S03]  /*53a90*/  PRMT R26, RZ, 0x7610, R26 ;  /* 0x00007610ff1a7816 */ /* 0x000fc6000000001a */
[----:B------:R-:W2:Y:S04]  /*53aa0*/  LDL R31, [R1+0x2688] ;  /* 0x00268800011f7983 */ /* 0x000ea80000100800 */
[----:B---3--:R1:W3:Y:S04]  /*53ab0*/  @P0 LDG.E.U8 R27, desc[UR36][R4.64] ;  /* 0x00000024041b0981 */ /* 0x0082e8000c1e1100 */
[----:B0-----:R-:W4:Y:S04]  /*53ac0*/  LDL R28, [R1+0x2694] ;  /* 0x00269400011c7983 */ /* 0x001f280000100800 */
[----:B------:R-:W2:Y:S01]  /*53ad0*/  LDL R5, [R1+0x26a0] ;  /* 0x0026a00001057983 */ /* 0x000ea20000100800 */
[----:B-1----:R-:W-:-:S03]  /*53ae0*/  @P0 IMAD.MOV.U32 R4, RZ, RZ, R30 ;  /* 0x000000ffff040224 */ /* 0x002fc600078e001e */
[----:B---3--:R0:W-:Y:S01]  /*53af0*/  STL [R1+0x58], R27 ;  /* 0x0000581b01007387 */ /* 0x0081e20000100800 */
[----:B------:R-:W-:-:S03]  /*53b00*/  PRMT R6, RZ, 0x7610, R6 ;  /* 0x00007610ff067816 */ /* 0x000fc60000000006 */
[----:B------:R-:W3:Y:S04]  /*53b10*/  LDL R30, [R1+0x2680] ;  /* 0x00268000011e7983 */ /* 0x000ee80000100800 */
[----:B--2---:R1:W2:Y:S04]  /*53b20*/  @P0 LDG.E.U8 R26, desc[UR36][R4.64] ;  /* 0x00000024041a0981 */ /* 0x0042a8000c1e1100 */
[----:B0-----:R-:W3:Y:S04]  /*53b30*/  LDL R27, [R1+0x268c] ;  /* 0x00268c00011b7983 */ /* 0x001ee80000100800 */
[----:B------:R-:W3:Y:S01]  /*53b40*/  LDL R5, [R1+0x2698] ;  /* 0x0026980001057983 */ /* 0x000ee20000100800 */
[----:B-1----:R-:W-:-:S03]  /*53b50*/  @P0 IMAD.MOV.U32 R4, RZ, RZ, R29 ;  /* 0x000000ffff040224 */ /* 0x002fc600078e001d */
[----:B--2---:R0:W-:Y:S01]  /*53b60*/  STL [R1+0x54], R26 ;  /* 0x0000541a01007387 */ /* 0x0041e20000100800 */
[----:B------:R-:W-:Y:S02]  /*53b70*/  PRMT R13, RZ, 0x7610, R13 ;  /* 0x00007610ff0d7816 */ /* 0x000fe4000000000d */
[----:B------:R-:W-:Y:S02]  /*53b80*/  PRMT R9, RZ, 0x7610, R9 ;  /* 0x00007610ff097816 */ /* 0x000fe40000000009 */
[----:B------:R-:W-:Y:S01]  /*53b90*/  PRMT R10, RZ, 0x7610, R10 ;  /* 0x00007610ff0a7816 */ /* 0x000fe2000000000a */
[----:B------:R-:W2:Y:S04]  /*53ba0*/  LDL R29, [R1+0x2678] ;  /* 0x00267800011d7983 */ /* 0x000ea80000100800 */
[----:B---3--:R4:W3:Y:S04]  /*53bb0*/  @P0 LDG.E.U8 R6, desc[UR36][R4.64] ;  /* 0x0000002404060981 */ /* 0x0088e8000c1e1100 */
[----:B0-----:R-:W2:Y:S04]  /*53bc0*/  LDL R26, [R1+0x2684] ;  /* 0x00268400011a7983 */ /* 0x001ea80000100800 */
[----:B------:R-:W2:Y:S01]  /*53bd0*/  LDL R5, [R1+0x2690] ;  /* 0x0026900001057983 */ /* 0x000ea20000100800 */
[----:B----4-:R-:W-:-:S05]  /*53be0*/  @P0 IMAD.MOV.U32 R4, RZ, RZ, R28 ;  /* 0x000000ffff040224 */ /* 0x010fca00078e001c */
[----:B--2---:R0:W2:Y:S02]  /*53bf0*/  @P0 LDG.E.U8 R13, desc[UR36][R4.64] ;  /* 0x00000024040d0981 */ /* 0x0040a4000c1e1100 */
[----:B0-----:R-:W-:Y:S02]  /*53c00*/  @P0 IMAD.MOV.U32 R4, RZ, RZ, R27 ;  /* 0x000000ffff040224 */ /* 0x001fe400078e001b */
[----:B------:R-:W-:-:S05]  /*53c10*/  @P0 IMAD.MOV.U32 R5, RZ, RZ, R31 ;  /* 0x000000ffff050224 */ /* 0x000fca00078e001f */
[----:B------:R0:W4:Y:S02]  /*53c20*/  @P0 LDG.E.U8 R9, desc[UR36][R4.64] ;  /* 0x0000002404090981 */ /* 0x000124000c1e1100 */
[----:B0-----:R-:W-:Y:S02]  /*53c30*/  @P0 IMAD.MOV.U32 R4, RZ, RZ, R26 ;  /* 0x000000ffff040224 */ /* 0x001fe400078e001a */
[----:B------:R-:W-:-:S05]  /*53c40*/  @P0 IMAD.MOV.U32 R5, RZ, RZ, R30 ;  /* 0x000000ffff050224 */ /* 0x000fca00078e001e */
[----:B------:R-:W4:Y:S04]  /*53c50*/  @P0 LDG.E.U8 R10, desc[UR36][R4.64] ;  /* 0x00000024040a0981 */ /* 0x000f28000c1e1100 */
[----:B---3--:R0:W-:Y:S04]  /*53c60*/  STL [R1+0x50], R6 ;  /* 0x0000500601007387 */ /* 0x0081e80000100800 */
[----:B------:R-:W3:Y:S04]  /*53c70*/  LDL R28, [R1+0x2670] ;  /* 0x00267000011c7983 */ /* 0x000ee80000100800 */
[----:B0-----:R-:W3:Y:S04]  /*53c80*/  LDL R6, [R1+0x267c] ;  /* 0x00267c0001067983 */ /* 0x001ee80000100800 */
[----:B--2---:R0:W-:Y:S04]  /*53c90*/  STL [R1+0x4c], R13 ;  /* 0x00004c0d01007387 */ /* 0x0041e80000100800 */
[----:B------:R-:W2:Y:S04]  /*53ca0*/  LDL R27, [R1+0x2668] ;  /* 0x00266800011b7983 */ /* 0x000ea80000100800 */
[----:B0-----:R-:W2:Y:S04]  /*53cb0*/  LDL R13, [R1+0x2674] ;  /* 0x00267400010d7983 */ /* 0x001ea80000100800 */
[----:B----4-:R0:W-:Y:S04]  /*53cc0*/  STL [R1+0x48], R9 ;  /* 0x0000480901007387 */ /* 0x0101e80000100800 */
[----:B------:R-:W4:Y:S04]  /*53cd0*/  LDL R26, [R1+0x2660] ;  /* 0x00266000011a7983 */ /* 0x000f280000100800 */
[----:B0-----:R-:W4:Y:S04]  /*53ce0*/  LDL R9, [R1+0x266c] ;  /* 0x00266c0001097983 */ /* 0x001f280000100800 */
[----:B------:R0:W-:Y:S04]  /*53cf0*/  STL [R1+0x44], R10 ;  /* 0x0000440a01007387 */ /* 0x0001e80000100800 */
[----:B0-----:R-:W4:Y:S01]  /*53d00*/  LDL R10, [R1+0x2664] ;  /* 0x00266400010a7983 */ /* 0x001f220000100800 */
[----:B------:R-:W-:-:S02]  /*53d10*/  ISETP.GT.AND P1, PT, R2, 0x77, PT ;  /* 0x000000770200780c */ /* 0x000fc40003f24270 */
[----:B------:R-:W-:Y:S01]  /*53d20*/  PRMT R0, RZ, 0x7610, R0 ;  /* 0x00007610ff007816 */ /* 0x000fe20000000000 */
[----:B---3--:R-:W-:Y:S02]  /*53d30*/  @P0 IMAD.MOV.U32 R4, RZ, RZ, R6 ;  /* 0x000000ffff040224 */ /* 0x008fe400078e0006 */
[----:B------:R-:W-:Y:S01]  /*53d40*/  @P0 IMAD.MOV.U32 R5, RZ, RZ, R29 ;  /* 0x000000ffff050224 */ /* 0x000fe200078e001d */
[----:B------:R-:W-:Y:S02]  /*53d50*/  PRMT R7, RZ, 0x7610, R7 ;  /* 0x00007610ff077816 */ /* 0x000fe40000000007 */
[----:B------:R-:W-:Y:S02]  /*53d60*/  PRMT R8, RZ, 0x7610, R8 ;  /* 0x00007610ff087816 */ /* 0x000fe40000000008 */
[----:B------:R-:W-:Y:S01]  /*53d70*/  PRMT R11, RZ, 0x7610, R11 ;  /* 0x00007610ff0b7816 */ /* 0x000fe2000000000b */
[----:B------:R-:W3:Y:S04]  /*53d80*/  LDL R6, [R1+0x2658] ;  /* 0x0026580001067983 */ /* 0x000ee80000100800 */
[----:B------:R0:W3:Y:S02]  /*53d90*/  @P0 LDG.E.U8 R0, desc[UR36][R4.64] ;  /* 0x0000002404000981 */ /* 0x0000e4000c1e1100 */
[----:B0-----:R-:W-:-:S02]  /*53da0*/  @P0 IMAD.MOV.U32 R5, RZ, RZ, R28 ;  /* 0x000000ffff050224 */ /* 0x001fc400078e001c */
[----:B--2---:R-:W-:-:S05]  /*53db0*/  @P0 IMAD.MOV.U32 R4, RZ, RZ, R13 ;  /* 0x000000ffff040224 */ /* 0x004fca00078e000d */
[----:B------:R0:W2:Y:S02]  /*53dc0*/  @P0 LDG.E.U8 R7, desc[UR36][R4.64] ;  /* 0x0000002404070981 */ /* 0x0000a4000c1e1100 */
[----:B0-----:R-:W-:Y:S02]  /*53dd0*/  @P1 IMAD.MOV.U32 R5, RZ, RZ, R27 ;  /* 0x000000ffff051224 */ /* 0x001fe400078e001b */
[----:B----4-:R-:W-:-:S05]  /*53de0*/  @P1 IMAD.MOV.U32 R4, RZ, RZ, R9 ;  /* 0x000000ffff041224 */ /* 0x010fca00078e0009 */
        /* <DEDUP_REMOVED lines=15> */
[----:B------:R-:W-:Y:S01]  /*53ee0*/  PRMT R25, RZ, 0x7610, R25 ;  /* 0x00007610ff197816 */ /* 0x000fe20000000019 */
[----:B------:R-:W-:-:S02]  /*53ef0*/  @P1 IMAD.MOV.U32 R5, RZ, RZ, R6 ;  /* 0x000000ffff051224 */ /* 0x000fc400078e0006 */
[----:B---3--:R-:W-:Y:S01]  /*53f00*/  @P1 IMAD.MOV.U32 R4, RZ, RZ, R0 ;  /* 0x000000ffff041224 */ /* 0x008fe200078e0000 */
[----:B------:R-:W3:Y:S04]  /*53f10*/  LDL R6, [R1+0x2638] ;  /* 0x0026380001067983 */ /* 0x000ee80000100800 */
[----:B------:R-:W3:Y:S01]  /*53f20*/  LDL R0, [R1+0x263c] ;  /* 0x00263c0001007983 */ /* 0x000ee20000100800 */
[----:B------:R-:W-:-:S03]  /*53f30*/  PRMT R24, RZ, 0x7610, R24 ;  /* 0x00007610ff187816 */ /* 0x000fc60000000018 */
[----:B------:R0:W3:Y:S01]  /*53f40*/  @P1 LDG.E.U8 R25, desc[UR36][R4.64] ;  /* 0x0000002404191981 */ /* 0x0000e2000c1e1100 */
[----:B------:R-:W-:Y:S01]  /*53f50*/  PRMT R23, RZ, 0x7610, R23 ;  /* 0x00007610ff177816 */ /* 0x000fe20000000017 */
[----:B0-----:R-:W-:Y:S02]  /*53f60*/  @P1 IMAD.MOV.U32 R5, RZ, RZ, R13 ;  /* 0x000000ffff051224 */ /* 0x001fe400078e000d */
[----:B------:R-:W3:Y:S01]  /*53f70*/  LDL R13, [R1+0x2630] ;  /* 0x00263000010d7983 */ /* 0x000ee20000100800 */
[----:B--2---:R-:W-:-:S03]  /*53f80*/  @P1 IMAD.MOV.U32 R4, RZ, RZ, R7 ;  /* 0x000000ffff041224 */ /* 0x004fc600078e0007 */
[----:B------:R-:W2:Y:S04]  /*53f90*/  LDL R7, [R1+0x2634] ;  /* 0x0026340001077983 */ /* 0x000ea80000100800 */
[----:B------:R0:W2:Y:S02]  /*53fa0*/  @P1 LDG.E.U8 R24, desc[UR36][R4.64] ;  /* 0x0000002404181981 */ /* 0x0000a4000c1e1100 */
[----:B0-----:R-:W-:Y:S02]  /*53fb0*/  @P1 IMAD.MOV.U32 R5, RZ, RZ, R9 ;  /* 0x000000ffff051224 */ /* 0x001fe400078e0009 */
[----:B------:R-:W2:Y:S01]  /*53fc0*/  LDL R9, [R1+0x2628] ;  /* 0x0026280001097983 */ /* 0x000ea20000100800 */
[----:B----4-:R-:W-:-:S03]  /*53fd0*/  @P1 IMAD.MOV.U32 R4, RZ, RZ, R8 ;  /* 0x000000ffff041224 */ /* 0x010fc600078e0008 */
[----:B------:R-:W4:Y:S04]  /*53fe0*/  LDL R8, [R1+0x262c] ;  /* 0x00262c0001087983 */ /* 0x000f280000100800 */
[----:B------:R0:W4:Y:S02]  /*53ff0*/  @P1 LDG.E.U8 R23, desc[UR36][R4.64] ;  /* 0x0000002404171981 */ /* 0x000124000c1e1100 */
[----:B0-----:R-:W-:Y:S02]  /*54000*/  @P1 IMAD.MOV.U32 R4, RZ, RZ, R10 ;  /* 0x000000ffff041224 */ /* 0x001fe400078e000a */
[----:B------:R-:W-:Y:S01]  /*54010*/  @P1 IMAD.MOV.U32 R5, RZ, RZ, R11 ;  /* 0x000000ffff051224 */ /* 0x000fe200078e000b */
[----:B------:R-:W4:Y:S04]  /*54020*/  LDL R10, [R1+0x2624] ;  /* 0x00262400010a7983 */ /* 0x000f280000100800 */
[----:B------:R-:W4:Y:S01]  /*54030*/  LDL R11, [R1+0x2620] ;  /* 0x00262000010b7983 */ /* 0x000f220000100800 */
[----:B------:R-:W-:-:S02]  /*54040*/  PRMT R22, RZ, 0x7610, R22 ;  /* 0x00007610ff167816 */ /* 0x000fc40000000016 */
[----:B------:R-:W-:Y:S02]  /*54050*/  ISETP.GT.AND P0, PT, R2, 0x78, PT ;  /* 0x000000780200780c */ /* 0x000fe40003f04270 */
[----:B------:R-:W-:Y:S02]  /*54060*/  PRMT R21, RZ, 0x7610, R21 ;  /* 0x00007610ff157816 */ /* 0x000fe40000000015 */
[----:B------:R3:W4:Y:S01]  /*54070*/  @P1 LDG.E.U8 R22, desc[UR36][R4.64] ;  /* 0x0000002404161981 */ /* 0x000722000c1e1100 */
[----:B------:R-:W-:Y:S01]  /*54080*/  PRMT R20, RZ, 0x7610, R20 ;  /* 0x00007610ff147816 */ /* 0x000fe20000000014 */
[----:B---3--:R-:W-:Y:S02]  /*54090*/  @P1 IMAD.MOV.U32 R4, RZ, RZ, R0 ;  /* 0x000000ffff041224 */ /* 0x008fe400078e0000 */
[----:B------:R-:W-:Y:S01]  /*540a0*/  @P1 IMAD.MOV.U32 R5, RZ, RZ, R6 ;  /* 0x000000ffff051224 */ /* 0x000fe200078e0006 */
[----:B------:R-:W3:Y:S04]  /*540b0*/  LDL R0, [R1+0x261c] ;  /* 0x00261c0001007983 */ /* 0x000ee80000100800 */
[----:B------:R-:W3:Y:S04]  /*540c0*/  LDL R6, [R1+0x2618] ;  /* 0x0026180001067983 */ /* 0x000ee80000100800 */
[----:B------:R0:W3:Y:S01]  /*540d0*/  @P1 LDG.E.U8 R21, desc[UR36][R4.64] ;  /* 0x0000002404151981 */ /* 0x0000e2000c1e1100 */
[----:B------:R-:W-:Y:S01]  /*540e0*/  PRMT R19, RZ, 0x7610, R19 ;  /* 0x00007610ff137816 */ /* 0x000fe20000000013 */
[----:B0-----:R-:W-:-:S02]  /*540f0*/  @P1 IMAD.MOV.U32 R5, RZ, RZ, R13 ;  /* 0x000000ffff051224 */ /* 0x001fc400078e000d */
[----:B------:R-:W3:Y:S01]  /*54100*/  LDL R13, [R1+0x2610] ;  /* 0x00261000010d7983 */ /* 0x000ee20000100800 */
[----:B--2---:R-:W-:-:S03]  /*54110*/  @P1 IMAD.MOV.U32 R4, RZ, RZ, R7 ;  /* 0x000000ffff041224 */ /* 0x004fc600078e0007 */
[----:B------:R-:W2:Y:S04]  /*54120*/  LDL R7, [R1+0x2614] ;  /* 0x0026140001077983 */ /* 0x000ea80000100800 */
[----:B------:R0:W2:Y:S02]  /*54130*/  @P1 LDG.E.U8 R20, desc[UR36][R4.64] ;  /* 0x0000002404141981 */ /* 0x0000a4000c1e1100 */
[----:B0-----:R-:W-:Y:S02]  /*54140*/  @P0 IMAD.MOV.U32 R5, RZ, RZ, R9 ;  /* 0x000000ffff050224 */ /* 0x001fe400078e0009 */
[----:B----4-:R-:W-:Y:S01]  /*54150*/  @P0 IMAD.MOV.U32 R4, RZ, RZ, R8 ;  /* 0x000000ffff040224 */ /* 0x010fe200078e0008 */
[----:B------:R-:W4:Y:S04]  /*54160*/  LDL R9, [R1+0x2608] ;  /* 0x0026080001097983 */ /* 0x000f280000100800 */
[----:B------:R-:W4:Y:S04]  /*54170*/  LDL R8, [R1+0x260c] ;  /* 0x00260c0001087983 */ /* 0x000f280000100800 */
[----:B------:R0:W4:Y:S04]  /*54180*/  @P0 LDG.E.U8 R19, desc[UR36][R4.64] ;  /* 0x0000002404130981 */ /* 0x000128000c1e1100 */
[----:B------:R-:W-:Y:S01]  /*54190*/  STL [R1+0x30], R25 ;  /* 0x0000301901007387 */ /* 0x000fe20000100800 */
[----:B0-----:R-:W-:-:S02]  /*541a0*/  @P0 IMAD.MOV.U32 R4, RZ, RZ, R10 ;  /* 0x000000ffff040224 */ /* 0x001fc400078e000a */
[----:B------:R-:W-:Y:S01]  /*541b0*/  @P0 IMAD.MOV.U32 R5, RZ, RZ, R11 ;  /* 0x000000ffff050224 */ /* 0x000fe200078e000b */
[----:B------:R-:W4:Y:S04]  /*541c0*/  LDL R10, [R1+0x2604] ;  /* 0x00260400010a7983 */ /* 0x000f280000100800 */
[----:B------:R-:W4:Y:S01]  /*541d0*/  LDL R11, [R1+0x2600] ;  /* 0x00260000010b7983 */ /* 0x000f220000100800 */
[----:B------:R-:W-:Y:S02]  /*541e0*/  PRMT R18, RZ, 0x7610, R18 ;  /* 0x00007610ff127816 */ /* 0x000fe40000000012 */
[----:B------:R-:W-:-:S04]  /*541f0*/  PRMT R17, RZ, 0x7610, R17 ;  /* 0x00007610ff117816 */ /* 0x000fc80000000011 */
[----:B------:R3:W4:Y:S01]  /*54200*/  @P0 LDG.E.U8 R18, desc[UR36][R4.64] ;  /* 0x0000002404120981 */ /* 0x000722000c1e1100 */
[----:B------:R-:W-:Y:S01]  /*54210*/  PRMT R16, RZ, 0x7610, R16 ;  /* 0x00007610ff107816 */ /* 0x000fe20000000010 */
[----:B---3--:R-:W-:Y:S02]  /*54220*/  @P0 IMAD.MOV.U32 R4, RZ, RZ, R0 ;  /* 0x000000ffff040224 */ /* 0x008fe400078e0000 */
[----:B------:R-:W-:-:S05]  /*54230*/  @P0 IMAD.MOV.U32 R5, RZ, RZ, R6 ;  /* 0x000000ffff050224 */ /* 0x000fca00078e0006 */
[----:B------:R0:W3:Y:S01]  /*54240*/  @P0 LDG.E.U8 R17, desc[UR36][R4.64] ;  /* 0x0000002404110981 */ /* 0x0000e2000c1e1100 */
[----:B------:R-:W-:Y:S01]  /*54250*/  PRMT R15, RZ, 0x7610, R15 ;  /* 0x00007610ff0f7816 */ /* 0x000fe2000000000f */
[----:B0-----:R-:W-:Y:S01]  /*54260*/  @P0 IMAD.MOV.U32 R5, RZ, RZ, R13 ;  /* 0x000000ffff050224 */ /* 0x001fe200078e000d */
[----:B------:R-:W-:Y:S01]  /*54270*/  PRMT R12, RZ, 0x7610, R12 ;  /* 0x00007610ff0c7816 */ /* 0x000fe2000000000c */
[----:B------:R-:W-:Y:S04]  /*54280*/  STL [R1+0x2c], R24 ;  /* 0x00002c1801007387 */ /* 0x000fe80000100800 */
[----:B------:R-:W3:Y:S04]  /*54290*/  LDL R0, [R1+0x25fc] ;  /* 0x0025fc0001007983 */ /* 0x000ee80000100800 */
[----:B------:R-:W3:Y:S01]  /*542a0*/  LDL R6, [R1+0x25f8] ;  /* 0x0025f80001067983 */ /* 0x000ee20000100800 */
[----:B--2---:R-:W-:-:S05]  /*542b0*/  @P0 IMAD.MOV.U32 R4, RZ, RZ, R7 ;  /* 0x000000ffff040224 */ /* 0x004fca00078e0007 */
[----:B------:R4:W2:Y:S02]  /*542c0*/  @P0 LDG.E.U8 R16, desc[UR36][R4.64] ;  /* 0x0000002404100981 */ /* 0x0008a4000c1e1100 */
[----:B----4-:R-:W-:Y:S02]  /*542d0*/  @P0 IMAD.MOV.U32 R4, RZ, RZ, R8 ;  /* 0x000000ffff040224 */ /* 0x010fe400078e0008 */
[----:B------:R-:W-:-:S05]  /*542e0*/  @P0 IMAD.MOV.U32 R5, RZ, RZ, R9 ;  /* 0x000000ffff050224 */ /* 0x000fca00078e0009 */
[----:B------:R0:W4:Y:S02]  /*542f0*/  @P0 LDG.E.U8 R15, desc[UR36][R4.64] ;  /* 0x00000024040f0981 */ /* 0x000124000c1e1100 */
[----:B0-----:R-:W-:Y:S02]  /*54300*/  @P0 IMAD.MOV.U32 R4, RZ, RZ, R10 ;  /* 0x000000ffff040224 */ /* 0x001fe400078e000a */
[----:B------:R-:W-:-:S05]  /*54310*/  @P0 IMAD.MOV.U32 R5, RZ, RZ, R11 ;  /* 0x000000ffff050224 */ /* 0x000fca00078e000b */
[----:B------:R3:W2:Y:S04]  /*54320*/  @P0 LDG.E.U8 R12, desc[UR36][R4.64] ;  /* 0x00000024040c0981 */ /* 0x0006a8000c1e1100 */
[----:B------:R-:W-:Y:S04]  /*54330*/  STL [R1+0x28], R23 ;  /* 0x0000281701007387 */ /* 0x000fe80000100800 */
[----:B------:R-:W4:Y:S04]  /*54340*/  LDL R13, [R1+0x25f0] ;  /* 0x0025f000010d7983 */ /* 0x000f280000100800 */
[----:B------:R-:W4:Y:S04]  /*54350*/  LDL R7, [R1+0x25f4] ;  /* 0x0025f40001077983 */ /* 0x000f280000100800 */
[----:B------:R-:W-:Y:S04]  /*54360*/  STL [R1+0x24], R22 ;  /* 0x0000241601007387 */ /* 0x000fe80000100800 */
[----:B------:R-:W4:Y:S04]  /*54370*/  LDL R9, [R1+0x25e8] ;  /* 0x0025e80001097983 */ /* 0x000f280000100800 */
[----:B------:R-:W4:Y:S04]  /*54380*/  LDL R8, [R1+0x25ec] ;  /* 0x0025ec0001087983 */ /* 0x000f280000100800 */
[----:B------:R-:W-:Y:S04]  /*54390*/  STL [R1+0x20], R21 ;  /* 0x0000201501007387 */ /* 0x000fe80000100800 */
[----:B------:R-:W4:Y:S04]  /*543a0*/  LDL R11, [R1+0x25e0] ;  /* 0x0025e000010b7983 */ /* 0x000f280000100800 */
[----:B------:R-:W4:Y:S04]  /*543b0*/  LDL R10, [R1+0x25e4] ;  /* 0x0025e400010a7983 */ /* 0x000f280000100800 */
[----:B------:R-:W-:Y:S01]  /*543c0*/  STL [R1+0x1c], R20 ;  /* 0x00001c1401007387 */ /* 0x000fe20000100800 */
[----:B---3--:R-:W-:Y:S01]  /*543d0*/  @P0 IMAD.MOV.U32 R4, RZ, RZ, R0 ;  /* 0x000000ffff040224 */ /* 0x008fe200078e0000 */
[----:B------:R-:W-:-:S02]  /*543e0*/  ISETP.GT.AND P1, PT, R2, 0x79, PT ;  /* 0x000000790200780c */ /* 0x000fc40003f24270 */
[----:B------:R-:W-:Y:S01]  /*543f0*/  PRMT R14, RZ, 0x7610, R14 ;  /* 0x00007610ff0e7816 */ /* 0x000fe2000000000e */
[----:B------:R-:W-:Y:S01]  /*54400*/  @P0 IMAD.MOV.U32 R5, RZ, RZ, R6 ;  /* 0x000000ffff050224 */ /* 0x000fe200078e0006 */
[----:B------:R-:W-:-:S04]  /*54410*/  PRMT R61, RZ, 0x7610, R61 ;  /* 0x00007610ff3d7816 */ /* 0x000fc8000000003d */
[----:B------:R4:W3:Y:S04]  /*54420*/  @P0 LDG.E.U8 R14, desc[UR36][R4.64] ;  /* 0x00000024040e0981 */ /* 0x0008e8000c1e1100 */
[----:B--2---:R0:W-:Y:S04]  /*54430*/  STL [R1+0x4], R12 ;  /* 0x0000040c01007387 */ /* 0x0041e80000100800 */
[----:B------:R-:W2:Y:S04]  /*54440*/  LDL R0, [R1+0x25dc] ;  /* 0x0025dc0001007983 */ /* 0x000ea80000100800 */
[----:B0-----:R-:W3:Y:S01]  /*54450*/  LDL R12, [R1+0x25d8] ;  /* 0x0025d800010c7983 */ /* 0x001ee20000100800 */
[----:B----4-:R-:W-:-:S02]  /*54460*/  @P0 IMAD.MOV.U32 R4, RZ, RZ, R7 ;  /* 0x000000ffff040224 */ /* 0x010fc400078e0007 */
[----:B------:R-:W-:Y:S01]  /*54470*/  @P0 IMAD.MOV.U32 R5, RZ, RZ, R13 ;  /* 0x000000ffff050224 */ /* 0x000fe200078e000d */
[----:B------:R-:W-:-:S04]  /*54480*/  PRMT R60, RZ, 0x7610, R60 ;  /* 0x00007610ff3c7816 */ /* 0x000fc8000000003c */
[----:B------:R0:W4:Y:S02]  /*54490*/  @P0 LDG.E.U8 R61, desc[UR36][R4.64] ;  /* 0x00000024043d0981 */ /* 0x000124000c1e1100 */
[----:B0-----:R-:W-:Y:S02]  /*544a0*/  @P1 IMAD.MOV.U32 R4, RZ, RZ, R8 ;  /* 0x000000ffff041224 */ /* 0x001fe400078e0008 */
[----:B------:R-:W-:-:S05]  /*544b0*/  @P1 IMAD.MOV.U32 R5, RZ, RZ, R9 ;  /* 0x000000ffff051224 */ /* 0x000fca00078e0009 */
[----:B------:R0:W4:Y:S01]  /*544c0*/  @P1 LDG.E.U8 R60, desc[UR36][R4.64] ;  /* 0x00000024043c1981 */ /* 0x000122000c1e1100 */
[----:B------:R-:W-:-:S03]  /*544d0*/  PRMT R59, RZ, 0x7610, R59 ;  /* 0x00007610ff3b7816 */ /* 0x000fc6000000003b */
[----:B------:R-:W-:Y:S04]  /*544e0*/  STL [R1+0x18], R19 ;  /* 0x0000181301007387 */ /* 0x000fe80000100800 */
[----:B------:R-:W4:Y:S04]  /*544f0*/  LDL R6, [R1+0x25d4] ;  /* 0x0025d40001067983 */ /* 0x000f280000100800 */
[----:B------:R-:W4:Y:S01]  /*54500*/  LDL R7, [R1+0x25d0] ;  /* 0x0025d00001077983 */ /* 0x000f220000100800 */
[----:B0-----:R-:W-:Y:S02]  /*54510*/  @P1 IMAD.MOV.U32 R4, RZ, RZ, R10 ;  /* 0x000000ffff041224 */ /* 0x001fe400078e000a */
[----:B------:R-:W-:Y:S01]  /*54520*/  @P1 IMAD.MOV.U32 R5, RZ, RZ, R11 ;  /* 0x000000ffff051224 */ /* 0x000fe200078e000b */
[----:B------:R-:W-:Y:S04]  /*54530*/  STL [R1+0x14], R18 ;  /* 0x0000141201007387 */ /* 0x000fe80000100800 */
[----:B------:R2:W4:Y:S04]  /*54540*/  @P1 LDG.E.U8 R59, desc[UR36][R4.64] ;  /* 0x00000024043b1981 */ /* 0x000528000c1e1100 */
[----:B------:R0:W-:Y:S01]  /*54550*/  STL [R1+0xc], R16 ;  /* 0x00000c1001007387 */ /* 0x0001e20000100800 */
[----:B------:R-:W-:-:S03]  /*54560*/  PRMT R58, RZ, 0x7610, R58 ;  /* 0x00007610ff3a7816 */ /* 0x000fc6000000003a */
[----:B0-----:R-:W4:Y:S04]  /*54570*/  LDL R16, [R1+0x25c8] ;  /* 0x0025c80001107983 */ /* 0x001f280000100800 */
[----:B------:R0:W-:Y:S04]  /*54580*/  STL [R1+0x8], R15 ;  /* 0x0000080f01007387 */ /* 0x0001e80000100800 */
[----:B0-----:R-:W4:Y:S01]  /*54590*/  LDL R15, [R1+0x25cc] ;  /* 0x0025cc00010f7983 */ /* 0x001f220000100800 */
[----:B--2---:R-:W-:Y:S02]  /*545a0*/  @P1 IMAD.MOV.U32 R4, RZ, RZ, R0 ;  /* 0x000000ffff041224 */ /* 0x004fe400078e0000 */
[----:B---3--:R-:W-:-:S05]  /*545b0*/  @P1 IMAD.MOV.U32 R5, RZ, RZ, R12 ;  /* 0x000000ffff051224 */ /* 0x008fca00078e000c */
[----:B------:R0:W2:Y:S04]  /*545c0*/  @P1 LDG.E.U8 R58, desc[UR36][R4.64] ;  /* 0x00000024043a1981 */ /* 0x0000a8000c1e1100 */
[----:B------:R-:W-:Y:S04]  /*545d0*/  STL [R1+0x10], R17 ;  /* 0x0000101101007387 */ /* 0x000fe80000100800 */
[----:B----4-:R-:W-:Y:S04]  /*545e0*/  STL [R1+0x5a14], R61 ;  /* 0x005a143d01007387 */ /* 0x010fe80000100800 */
[----:B------:R-:W3:Y:S04]  /*545f0*/  LDL R9, [R1+0x25c0] ;  /* 0x0025c00001097983 */ /* 0x000ee80000100800 */
[----:B------:R-:W4:Y:S04]  /*54600*/  LDL R8, [R1+0x25c4] ;  /* 0x0025c40001087983 */ /* 0x000f280000100800 */
[----:B------:R-:W3:Y:S04]  /*54610*/  LDL R13, [R1+0x25bc] ;  /* 0x0025bc00010d7983 */ /* 0x000ee80000100800 */
[----:B------:R-:W-:Y:S04]  /*54620*/  STL [R1+0x5a00], R60 ;  /* 0x005a003c01007387 */ /* 0x000fe80000100800 */
[----:B------:R1:W-:Y:S04]  /*54630*/  STL [R1], R14 ;  /* 0x0000000e01007387 */ /* 0x0003e80000100800 */
[----:B------:R-:W3:Y:S04]  /*54640*/  LDL R11, [R1+0x25b0] ;  /* 0x0025b000010b7983 */ /* 0x000ee80000100800 */
[----:B------:R-:W3:Y:S04]  /*54650*/  LDL R10, [R1+0x25b4] ;  /* 0x0025b400010a7983 */ /* 0x000ee80000100800 */
[----:B-1----:R-:W3:Y:S01]  /*54660*/  LDL R14, [R1+0x25b8] ;  /* 0x0025b800010e7983 */ /* 0x002ee20000100800 */
[----:B------:R-:W-:Y:S01]  /*54670*/  PRMT R54, RZ, 0x7610, R54 ;  /* 0x00007610ff367816 */ /* 0x000fe20000000036 */
[----:B0-----:R-:W-:-:S02]  /*54680*/  @P1 IMAD.MOV.U32 R4, RZ, RZ, R6 ;  /* 0x000000ffff041224 */ /* 0x001fc400078e0006 */
[----:B------:R-:W-:Y:S01]  /*54690*/  @P1 IMAD.MOV.U32 R5, RZ, RZ, R7 ;  /* 0x000000ffff051224 */ /* 0x000fe200078e0007 */
[----:B------:R-:W-:Y:S04]  /*546a0*/  STL [R1+0x5a04], R59 ;  /* 0x005a043b01007387 */ /* 0x000fe80000100800 */
[----:B------:R-:W3:Y:S04]  /*546b0*/  LDL R12, [R1+0x25a8] ;  /* 0x0025a800010c7983 */ /* 0x000ee80000100800 */
[----:B------:R-:W3:Y:S01]  /*546c0*/  LDL R0, [R1+0x25ac] ;  /* 0x0025ac0001007983 */ /* 0x000ee20000100800 */
[----:B------:R-:W-:-:S03]  /*546d0*/  PRMT R52, RZ, 0x7610, R52 ;  /* 0x00007610ff347816 */ /* 0x000fc60000000034 */
[----:B------:R0:W3:Y:S02]  /*546e0*/  @P1 LDG.E.U8 R54, desc[UR36][R4.64] ;  /* 0x0000002404361981 */ /* 0x0000e4000c1e1100 */
[----:B0-----:R-:W-:Y:S02]  /*546f0*/  @P1 IMAD.MOV.U32 R5, RZ, RZ, R16 ;  /* 0x000000ffff051224 */ /* 0x001fe400078e0010 */
[----:B------:R-:W-:-:S05]  /*54700*/  @P1 IMAD.MOV.U32 R4, RZ, RZ, R15 ;  /* 0x000000ffff041224 */ /* 0x000fca00078e000f */
[----:B------:R4:W3:Y:S04]  /*54710*/  @P1 LDG.E.U8 R52, desc[UR36][R4.64] ;  /* 0x0000002404341981 */ /* 0x0008e8000c1e1100 */
[----:B--2---:R-:W-:Y:S04]  /*54720*/  STL [R1+0x5a08], R58 ;  /* 0x005a083a01007387 */ /* 0x004fe80000100800 */
[----:B------:R-:W2:Y:S04]  /*54730*/  LDL R7, [R1+0x25a0] ;  /* 0x0025a00001077983 */ /* 0x000ea80000100800 */
[----:B------:R-:W2:Y:S01]  /*54740*/  LDL R6, [R1+0x25a4] ;  /* 0x0025a40001067983 */ /* 0x000ea20000100800 */
[----:B------:R-:W-:Y:S01]  /*54750*/  PRMT R50, RZ, 0x7610, R50 ;  /* 0x00007610ff327816 */ /* 0x000fe20000000032 */
[----:B----4-:R-:W-:-:S02]  /*54760*/  @P1 IMAD.MOV.U32 R4, RZ, RZ, R8 ;  /* 0x000000ffff041224 */ /* 0x010fc400078e0008 */
[----:B---3--:R-:W-:Y:S01]  /*54770*/  @P1 IMAD.MOV.U32 R5, RZ, RZ, R9 ;  /* 0x000000ffff051224 */ /* 0x008fe200078e0009 */
[----:B------:R-:W-:-:S04]  /*54780*/  PRMT R48, RZ, 0x7610, R48 ;  /* 0x00007610ff307816 */ /* 0x000fc80000000030 */
[----:B------:R0:W3:Y:S01]  /*54790*/  @P1 LDG.E.U8 R50, desc[UR36][R4.64] ;  /* 0x0000002404321981 */ /* 0x0000e2000c1e1100 */
[----:B------:R-:W-:Y:S02]  /*547a0*/  ISETP.GT.AND P0, PT, R2, 0x7a, PT ;  /* 0x0000007a0200780c */ /* 0x000fe40003f04270 */
[----:B------:R-:W-:Y:S01]  /*547b0*/  PRMT R46, RZ, 0x7610, R46 ;  /* 0x00007610ff2e7816 */ /* 0x000fe2000000002e */
[----:B0-----:R-:W-:Y:S02]  /*547c0*/  @P1 IMAD.MOV.U32 R4, RZ, RZ, R13 ;  /* 0x000000ffff041224 */ /* 0x001fe400078e000d */
[----:B------:R-:W-:-:S05]  /*547d0*/  @P1 IMAD.MOV.U32 R5, RZ, RZ, R14 ;  /* 0x000000ffff051224 */ /* 0x000fca00078e000e */
[----:B------:R0:W4:Y:S02]  /*547e0*/  @P1 LDG.E.U8 R48, desc[UR36][R4.64] ;  /* 0x0000002404301981 */ /* 0x000124000c1e1100 */
[----:B0-----:R-:W-:Y:S02]  /*547f0*/  @P1 IMAD.MOV.U32 R4, RZ, RZ, R10 ;  /* 0x000000ffff041224 */ /* 0x001fe400078e000a */
[----:B------:R-:W-:-:S05]  /*54800*/  @P1 IMAD.MOV.U32 R5, RZ, RZ, R11 ;  /* 0x000000ffff051224 */ /* 0x000fca00078e000b */
[----:B------:R0:W4:Y:S01]  /*54810*/  @P1 LDG.E.U8 R46, desc[UR36][R4.64] ;  /* 0x00000024042e1981 */ /* 0x000122000c1e1100 */
[----:B------:R-:W-:Y:S01]  /*54820*/  PRMT R44, RZ, 0x7610, R44 ;  /* 0x00007610ff2c7816 */ /* 0x000fe2000000002c */
[----:B0-----:R-:W-:Y:S02]  /*54830*/  @P0 IMAD.MOV.U32 R4, RZ, RZ, R0 ;  /* 0x000000ffff040224 */ /* 0x001fe400078e0000 */
[----:B------:R-:W-:-:S05]  /*54840*/  @P0 IMAD.MOV.U32 R5, RZ, RZ, R12 ;  /* 0x000000ffff050224 */ /* 0x000fca00078e000c */
[----:B------:R2:W4:Y:S04]  /*54850*/  @P0 LDG.E.U8 R44, desc[UR36][R4.64] ;  /* 0x00000024042c0981 */ /* 0x000528000c1e1100 */
[----:B------:R-:W-:Y:S04]  /*54860*/  STL [R1+0x5a0c], R54 ;  /* 0x005a0c3601007387 */ /* 0x000fe80000100800 */
[----:B------:R-:W-:Y:S01]  /*54870*/  STL [R1+0x5a10], R52 ;  /* 0x005a103401007387 */ /* 0x000fe20000100800 */
[----:B------:R-:W-:-:S03]  /*54880*/  PRMT R42, RZ, 0x7610, R42 ;  /* 0x00007610ff2a7816 */ /* 0x000fc6000000002a */
[----:B------:R-:W4:Y:S04]  /*54890*/  LDL R9, [R1+0x2598] ;  /* 0x0025980001097983 */ /* 0x000f280000100800 */
[----:B------:R-:W4:Y:S01]  /*548a0*/  LDL R8, [R1+0x259c] ;  /* 0x00259c0001087983 */ /* 0x000f220000100800 */
[----:B--2---:R-:W-:Y:S02]  /*548b0*/  @P0 IMAD.MOV.U32 R5, RZ, RZ, R7 ;  /* 0x000000ffff050224 */ /* 0x004fe400078e0007 */
[----:B------:R-:W-:-:S05]  /*548c0*/  @P0 IMAD.MOV.U32 R4, RZ, RZ, R6 ;  /* 0x000000ffff040224 */ /* 0x000fca00078e0006 */
[----:B------:R0:W2:Y:S04]  /*548d0*/  @P0 LDG.E.U8 R42, desc[UR36][R4.64] ;  /* 0x00000024042a0981 */ /* 0x0000a8000c1e1100 */
[----:B---3--:R-:W-:Y:S04]  /*548e0*/  STL [R1+0x5a18], R50 ;  /* 0x005a183201007387 */ /* 0x008fe80000100800 */
[----:B------:R-:W3:Y:S04]  /*548f0*/  LDL R15, [R1+0x2590] ;  /* 0x00259000010f7983 */ /* 0x000ee80000100800 */
[----:B------:R-:W3:Y:S04]  /*54900*/  LDL R14, [R1+0x2594] ;  /* 0x00259400010e7983 */ /* 0x000ee80000100800 */
[----:B----4-:R-:W-:Y:S04]  /*54910*/  STL [R1+0x5a1c], R48 ;  /* 0x005a1c3001007387 */ /* 0x010fe80000100800 */
[----:B------:R-:W4:Y:S04]  /*54920*/  LDL R11, [R1+0x2588] ;  /* 0x00258800010b7983 */ /* 0x000f280000100800 */
[----:B------:R-:W4:Y:S04]  /*54930*/  LDL R10, [R1+0x258c] ;  /* 0x00258c00010a7983 */ /* 0x000f280000100800 */
[----:B------:R-:W-:Y:S04]  /*54940*/  STL [R1+0x5a20], R46 ;  /* 0x005a202e01007387 */ /* 0x000fe80000100800 */
[----:B------:R-:W4:Y:S04]  /*54950*/  LDL R18, [R1+0x2580] ;  /* 0x0025800001127983 */ /* 0x000f280000100800 */
[----:B------:R-:W4:Y:S04]  /*54960*/  LDL R17, [R1+0x2584] ;  /* 0x0025840001117983 */ /* 0x000f280000100800 */
[----:B------:R-:W4:Y:S04]  /*54970*/  LDL R16, [R1+0x2578] ;  /* 0x0025780001107983 */ /* 0x000f280000100800 */
[----:B------:R-:W4:Y:S01]  /*54980*/  LDL R0, [R1+0x257c] ;  /* 0x00257c0001007983 */ /* 0x000f220000100800 */
[----:B------:R-:W-:-:S03]  /*54990*/  PRMT R40, RZ, 0x7610, R40 ;  /* 0x00007610ff287816 */ /* 0x000fc60000000028 */
[----:B------:R-:W-:Y:S04]  /*549a0*/  STL [R1+0x5a24], R44 ;  /* 0x005a242c01007387 */ /* 0x000fe80000100800 */
[----:B------:R-:W4:Y:S04]  /*549b0*/  LDL R7, [R1+0x2570] ;  /* 0x0025700001077983 */ /* 0x000f280000100800 */
[----:B------:R-:W4:Y:S04]  /*549c0*/  LDL R6, [R1+0x2574] ;  /* 0x0025740001067983 */ /* 0x000f280000100800 */
[----:B------:R-:W4:Y:S04]  /*549d0*/  LDL R13, [R1+0x2568] ;  /* 0x00256800010d7983 */ /* 0x000f280000100800 */
[----:B------:R-:W4:Y:S01]  /*549e0*/  LDL R12, [R1+0x256c] ;  /* 0x00256c00010c7983 */ /* 0x000f220000100800 */
[----:B0-----:R-:W-:-:S02]  /*549f0*/  @P0 IMAD.MOV.U32 R4, RZ, RZ, R8 ;  /* 0x000000ffff040224 */ /* 0x001fc400078e0008 */
[----:B------:R-:W-:-:S05]  /*54a00*/  @P0 IMAD.MOV.U32 R5, RZ, RZ, R9 ;  /* 0x000000ffff050224 */ /* 0x000fca00078e0009 */
[----:B------:R3:W4:Y:S04]  /*54a10*/  @P0 LDG.E.U8 R40, desc[UR36][R4.64] ;  /* 0x0000002404280981 */ /* 0x000728000c1e1100 */
[----:B--2---:R-:W-:Y:S04]  /*54a20*/  STL [R1+0x5a28], R42 ;  /* 0x005a282a01007387 */ /* 0x004fe80000100800 */
[----:B------:R-:W2:Y:S04]  /*54a30*/  LDL R9, [R1+0x2560] ;  /* 0x0025600001097983 */ /* 0x000ea80000100800 */
[----:B------:R-:W2:Y:S01]  /*54a40*/  LDL R8, [R1+0x2564] ;  /* 0x0025640001087983 */ /* 0x000ea20000100800 */
[----:B------:R-:W-:Y:S01]  /*54a50*/  PRMT R38, RZ, 0x7610, R38 ;  /* 0x00007610ff267816 */ /* 0x000fe20000000026 */
[----:B---3--:R-:W-:-:S02]  /*54a60*/  @P0 IMAD.MOV.U32 R4, RZ, RZ, R14 ;  /* 0x000000ffff040224 */ /* 0x008fc400078e000e */
[----:B------:R-:W-:Y:S01]  /*54a70*/  @P0 IMAD.MOV.U32 R5, RZ, RZ, R15 ;  /* 0x000000ffff050224 */ /* 0x000fe200078e000f */
[----:B------:R-:W-:-:S04]  /*54a80*/  PRMT R36, RZ, 0x7610, R36 ;  /* 0x00007610ff247816 */ /* 0x000fc80000000024 */
[----:B------:R4:W3:Y:S01]  /*54a90*/  @P0 LDG.E.U8 R38, desc[UR36][R4.64] ;  /* 0x0000002404260981 */ /* 0x0008e2000c1e1100 */
[----:B------:R-:W-:Y:S02]  /*54aa0*/  PRMT R34, RZ, 0x7610, R34 ;  /* 0x00007610ff227816 */ /* 0x000fe40000000022 */
[----:B------:R-:W-:Y:S02]  /*54ab0*/  ISETP.GT.AND P1, PT, R2, 0x7b, PT ;  /* 0x0000007b0200780c */ /* 0x000fe40003f24270 */
[----:B------:R-:W-:Y:S02]  /*54ac0*/  PRMT R32, RZ, 0x7610, R32 ;  /* 0x00007610ff207816 */ /* 0x000fe40000000020 */
[----:B------:R-:W-:Y:S01]  /*54ad0*/  PRMT R3, RZ, 0x7610, R3 ;  /* 0x00007610ff037816 */ /* 0x000fe20000000003 */
[----:B----4-:R-:W-:Y:S02]  /*54ae0*/  @P0 IMAD.MOV.U32 R5, RZ, RZ, R11 ;  /* 0x000000ffff050224 */ /* 0x010fe400078e000b */
[----:B------:R-:W-:-:S05]  /*54af0*/  @P0 IMAD.MOV.U32 R4, RZ, RZ, R10 ;  /* 0x000000ffff040224 */ /* 0x000fca00078e000a */
[----:B------:R0:W4:Y:S02]  /*54b00*/  @P0 LDG.E.U8 R36, desc[UR36][R4.64] ;  /* 0x0000002404240981 */ /* 0x000124000c1e1100 */
[----:B0-----:R-:W-:Y:S02]  /*54b10*/  @P0 IMAD.MOV.U32 R5, RZ, RZ, R18 ;  /* 0x000000ffff050224 */ /* 0x001fe400078e0012 */
[----:B------:R-:W-:-:S05]  /*54b20*/  @P0 IMAD.MOV.U32 R4, RZ, RZ, R17 ;  /* 0x000000ffff040224 */ /* 0x000fca00078e0011 */
[----:B------:R0:W4:Y:S02]  /*54b30*/  @P0 LDG.E.U8 R34, desc[UR36][R4.64] ;  /* 0x0000002404220981 */ /* 0x000124000c1e1100 */
[----:B0-----:R-:W-:Y:S02]  /*54b40*/  @P0 IMAD.MOV.U32 R4, RZ, RZ, R0 ;  /* 0x000000ffff040224 */ /* 0x001fe400078e0000 */
[----:B------:R-:W-:Y:S01]  /*54b50*/  @P0 IMAD.MOV.U32 R5, RZ, RZ, R16 ;  /* 0x000000ffff050224 */ /* 0x000fe200078e0010 */
[----:B------:R0:W4:Y:S04]  /*54b60*/  @P0 LDG.E.U8 R3, desc[UR36][R6.64] ;  /* 0x0000002406030981 */ /* 0x000128000c1e1100 */
[----:B------:R1:W4:Y:S01]  /*54b70*/  @P0 LDG.E.U8 R32, desc[UR36][R4.64] ;  /* 0x0000002404200981 */ /* 0x000322000c1e1100 */
[----:B0-----:R-:W-:-:S02]  /*54b80*/  @P1 IMAD.MOV.U32 R6, RZ, RZ, R12 ;  /* 0x000000ffff061224 */ /* 0x001fc400078e000c */
[----:B------:R-:W-:Y:S01]  /*54b90*/  @P1 IMAD.MOV.U32 R7, RZ, RZ, R13 ;  /* 0x000000ffff071224 */ /* 0x000fe200078e000d */
[----:B-1----:R-:W-:Y:S02]  /*54ba0*/  PRMT R4, RZ, 0x7610, R4 ;  /* 0x00007610ff047816 */ /* 0x002fe40000000004 */
[----:B------:R-:W-:-:S04]  /*54bb0*/  PRMT R5, RZ, 0x7610, R5 ;  /* 0x00007610ff057816 */ /* 0x000fc80000000005 */
[----:B------:R0:W4:Y:S04]  /*54bc0*/  @P1 LDG.E.U8 R4, desc[UR36][R6.64] ;  /* 0x0000002406041981 */ /* 0x000128000c1e1100 */
[----:B------:R-:W-:Y:S04]  /*54bd0*/  STL [R1+0x5a2c], R40 ;  /* 0x005a2c2801007387 */ /* 0x000fe80000100800 */
[----:B------:R-:W4:Y:S04]  /*54be0*/  LDL R15, [R1+0x2558] ;  /* 0x00255800010f7983 */ /* 0x000f280000100800 */
[----:B------:R-:W4:Y:S04]  /*54bf0*/  LDL R14, [R1+0x255c] ;  /* 0x00255c00010e7983 */ /* 0x000f280000100800 */
[----:B--2---:R1:W2:Y:S04]  /*54c00*/  @P1 LDG.E.U8 R5, desc[UR36][R8.64] ;  /* 0x0000002408051981 */ /* 0x0042a8000c1e1100 */
[----:B---3--:R-:W-:Y:S04]  /*54c10*/  STL [R1+0x5a30], R38 ;  /* 0x005a302601007387 */ /* 0x008fe80000100800 */
[----:B------:R-:W3:Y:S04]  /*54c20*/  LDL R11, [R1+0x2550] ;  /* 0x00255000010b7983 */ /* 0x000ee80000100800 */
[----:B------:R-:W3:Y:S04]  /*54c30*/  LDL R10, [R1+0x2554] ;  /* 0x00255400010a7983 */ /* 0x000ee80000100800 */
[----:B------:R-:W3:Y:S04]  /*54c40*/  LDL R18, [R1+0x2548] ;  /* 0x0025480001127983 */ /* 0x000ee80000100800 */
[----:B------:R-:W3:Y:S04]  /*54c50*/  LDL R0, [R1+0x254c] ;  /* 0x00254c0001007983 */ /* 0x000ee80000100800 */
[----:B------:R-:W3:Y:S04]  /*54c60*/  LDL R13, [R1+0x2540] ;  /* 0x00254000010d7983 */ /* 0x000ee80000100800 */
[----:B------:R-:W3:Y:S01]  /*54c70*/  LDL R12, [R1+0x2544] ;  /* 0x00254400010c7983 */ /* 0x000ee20000100800 */
[----:B0-----:R-:W-:-:S03]  /*54c80*/  PRMT R6, RZ, 0x7610, R6 ;  /* 0x00007610ff067816 */ /* 0x001fc60000000006 */
[----:B----4-:R-:W-:Y:S04]  /*54c90*/  STL [R1+0x5984], R4 ;  /* 0x0059840401007387 */ /* 0x010fe80000100800 */
[----:B------:R-:W4:Y:S04]  /*54ca0*/  LDL R20, [R1+0x2538] ;  /* 0x0025380001147983 */ /* 0x000f280000100800 */
[----:B------:R-:W4:Y:S01]  /*54cb0*/  LDL R19, [R1+0x253c] ;  /* 0x00253c0001137983 */ /* 0x000f220000100800 */
[----:B-1----:R-:W-:Y:S02]  /*54cc0*/  @P1 IMAD.MOV.U32 R8, RZ, RZ, R14 ;  /* 0x000000ffff081224 */ /* 0x002fe400078e000e */
[----:B------:R-:W-:-:S05]  /*54cd0*/  @P1 IMAD.MOV.U32 R9, RZ, RZ, R15 ;  /* 0x000000ffff091224 */ /* 0x000fca00078e000f */
[----:B------:R0:W4:Y:S04]  /*54ce0*/  @P1 LDG.E.U8 R6, desc[UR36][R8.64] ;  /* 0x0000002408061981 */ /* 0x000128000c1e1100 */
[----:B--2---:R1:W-:Y:S04]  /*54cf0*/  STL [R1+0x5988], R5 ;  /* 0x0059880501007387 */ /* 0x0043e80000100800 */
[----:B------:R-:W2:Y:S04]  /*54d00*/  LDL R15, [R1+0x2530] ;  /* 0x00253000010f7983 */ /* 0x000ea80000100800 */
[----:B------:R-:W2:Y:S01]  /*54d10*/  LDL R14, [R1+0x2534] ;  /* 0x00253400010e7983 */ /* 0x000ea20000100800 */
[----:B------:R-:W-:-:S02]  /*54d20*/  PRMT R7, RZ, 0x7610, R7 ;  /* 0x00007610ff077816 */ /* 0x000fc40000000007 */
[----:B0-----:R-:W-:-:S04]  /*54d30*/  PRMT R8, RZ, 0x7610, R8 ;  /* 0x00007610ff087816 */ /* 0x001fc80000000008 */
[----:B---3--:R0:W3:Y:S01]  /*54d40*/  @P1 LDG.E.U8 R7, desc[UR36][R10.64] ;  /* 0x000000240a071981 */ /* 0x0080e2000c1e1100 */
[----:B------:R-:W-:-:S06]  /*54d50*/  PRMT R9, RZ, 0x7610, R9 ;  /* 0x00007610ff097816 */ /* 0x000fcc0000000009 */
[----:B------:R-:W3:Y:S01]  /*54d60*/  @P1 LDG.E.U8 R9, desc[UR36][R12.64] ;  /* 0x000000240c091981 */ /* 0x000ee2000c1e1100 */
[----:B0-----:R-:W-:Y:S02]  /*54d70*/  @P1 IMAD.MOV.U32 R10, RZ, RZ, R0 ;  /* 0x000000ffff0a1224 */ /* 0x001fe400078e0000 */
[----:B------:R-:W-:-:S05]  /*54d80*/  @P1 IMAD.MOV.U32 R11, RZ, RZ, R18 ;  /* 0x000000ffff0b1224 */ /* 0x000fca00078e0012 */
[----:B------:R0:W3:Y:S02]  /*54d90*/  @P1 LDG.E.U8 R8, desc[UR36][R10.64] ;  /* 0x000000240a081981 */ /* 0x0000e4000c1e1100 */
[----:B0-----:R-:W-:Y:S02]  /*54da0*/  PRMT R10, RZ, 0x7610, R10 ;  /* 0x00007610ff0a7816 */ /* 0x001fe4000000000a */
[----:B------:R-:W-:Y:S01]  /*54db0*/  PRMT R11, RZ, 0x7610, R11 ;  /* 0x00007610ff0b7816 */ /* 0x000fe2000000000b */
[----:B----4-:R-:W-:Y:S02]  /*54dc0*/  @P1 IMAD.MOV.U32 R13, RZ, RZ, R20 ;  /* 0x000000ffff0d1224 */ /* 0x010fe400078e0014 */
[----:B------:R-:W-:-:S05]  /*54dd0*/  @P1 IMAD.MOV.U32 R12, RZ, RZ, R19 ;  /* 0x000000ffff0c1224 */ /* 0x000fca00078e0013 */
[----:B------:R-:W4:Y:S04]  /*54de0*/  @P1 LDG.E.U8 R10, desc[UR36][R12.64] ;  /* 0x000000240c0a1981 */ /* 0x000f28000c1e1100 */
[----:B------:R-:W-:Y:S04]  /*54df0*/  STL [R1+0x598c], R6 ;  /* 0x00598c0601007387 */ /* 0x000fe80000100800 */
[----:B------:R-:W4:Y:S04]  /*54e00*/  LDL R17, [R1+0x2528] ;  /* 0x0025280001117983 */ /* 0x000f280000100800 */
[----:B------:R-:W4:Y:S04]  /*54e10*/  LDL R16, [R1+0x252c] ;  /* 0x00252c0001107983 */ /* 0x000f280000100800 */
[----:B-1----:R-:W4:Y:S04]  /*54e20*/  LDL R5, [R1+0x2520] ;  /* 0x0025200001057983 */ /* 0x002f280000100800 */
[----:B------:R-:W4:Y:S04]  /*54e30*/  LDL R4, [R1+0x2524] ;  /* 0x0025240001047983 */ /* 0x000f280000100800 */
[----:B--2---:R0:W2:Y:S04]  /*54e40*/  @P1 LDG.E.U8 R11, desc[UR36][R14.64] ;  /* 0x000000240e0b1981 */ /* 0x0040a8000c1e1100 */
[----:B---3--:R1:W-:Y:S04]  /*54e50*/  STL [R1+0x5990], R7 ;  /* 0x0059900701007387 */ /* 0x0083e80000100800 */
[----:B------:R-:W3:Y:S04]  /*54e60*/  LDL R18, [R1+0x2518] ;  /* 0x0025180001127983 */ /* 0x000ee80000100800 */
[----:B------:R-:W3:Y:S01]  /*54e70*/  LDL R0, [R1+0x251c] ;  /* 0x00251c0001007983 */ /* 0x000ee20000100800 */
[----:B------:R-:W-:-:S03]  /*54e80*/  ISETP.GT.AND P0, PT, R2, 0x7c, PT ;  /* 0x0000007c0200780c */ /* 0x000fc60003f04270 */
[----:B------:R-:W-:Y:S04]  /*54e90*/  STL [R1+0x5994], R8 ;  /* 0x0059940801007387 */ /* 0x000fe80000100800 */
[----:B-1----:R-:W3:Y:S04]  /*54ea0*/  LDL R7, [R1+0x2510] ;  /* 0x0025100001077983 */ /* 0x002ee80000100800 */
[----:B------:R-:W3:Y:S04]  /*54eb0*/  LDL R6, [R1+0x2514] ;  /* 0x0025140001067983 */ /* 0x000ee80000100800 */
[----:B------:R1:W-:Y:S04]  /*54ec0*/  STL [R1+0x5998], R9 ;  /* 0x0059980901007387 */ /* 0x0003e80000100800 */
[----:B------:R-:W3:Y:S04]  /*54ed0*/  LDL R21, [R1+0x250c] ;  /* 0x00250c0001157983 */ /* 0x000ee80000100800 */
[----:B------:R-:W3:Y:S04]  /*54ee0*/  LDL R20, [R1+0x2500] ;  /* 0x0025000001147983 */ /* 0x000ee80000100800 */
[----:B------:R-:W3:Y:S04]  /*54ef0*/  LDL R23, [R1+0x2508] ;  /* 0x0025080001177983 */ /* 0x000ee80000100800 */
[----:B-1----:R-:W3:Y:S04]  /*54f00*/  LDL R9, [R1+0x2504] ;  /* 0x0025040001097983 */ /* 0x002ee80000100800 */
[----:B----4-:R-:W-:Y:S01]  /*54f10*/  STL [R1+0x599c], R10 ;  /* 0x00599c0a01007387 */ /* 0x010fe20000100800 */
[----:B0-----:R-:W-:-:S02]  /*54f20*/  @P0 IMAD.MOV.U32 R15, RZ, RZ, R17 ;  /* 0x000000ffff0f0224 */ /* 0x001fc400078e0011 */
[----:B------:R-:W-:Y:S02]  /*54f30*/  @P0 IMAD.MOV.U32 R14, RZ, RZ, R16 ;  /* 0x000000ffff0e0224 */ /* 0x000fe400078e0010 */
[----:B------:R-:W-:Y:S02]  /*54f40*/  @P0 IMAD.MOV.U32 R17, RZ, RZ, R5 ;  /* 0x000000ffff110224 */ /* 0x000fe400078e0005 */
[----:B------:R-:W-:Y:S01]  /*54f50*/  @P0 IMAD.MOV.U32 R16, RZ, RZ, R4 ;  /* 0x000000ffff100224 */ /* 0x000fe200078e0004 */
[----:B--2---:R0:W-:Y:S04]  /*54f60*/  STL [R1+0x59a0], R11 ;  /* 0x0059a00b01007387 */ /* 0x0041e80000100800 */
[----:B------:R-:W2:Y:S04]  /*54f70*/  LDL R22, [R1+0x24f8] ;  /* 0x0024f80001167983 */ /* 0x000ea80000100800 */
[----:B------:R-:W4:Y:S04]  /*54f80*/  LDL R5, [R1+0x24f0] ;  /* 0x0024f00001057983 */ /* 0x000f280000100800 */
[----:B------:R-:W4:Y:S01]  /*54f90*/  LDL R4, [R1+0x24f4] ;  /* 0x0024f40001047983 */ /* 0x000f220000100800 */
[----:B------:R-:W-:-:S02]  /*54fa0*/  PRMT R12, RZ, 0x7610, R12 ;  /* 0x00007610ff0c7816 */ /* 0x000fc4000000000c */
[----:B------:R-:W-:Y:S01]  /*54fb0*/  PRMT R13, RZ, 0x7610, R13 ;  /* 0x00007610ff0d7816 */ /* 0x000fe2000000000d */
[----:B------:R-:W4:Y:S04]  /*54fc0*/  LDL R8, [R1+0x24e8] ;  /* 0x0024e80001087983 */ /* 0x000f280000100800 */
[----:B------:R-:W4:Y:S04]  /*54fd0*/  LDL R26, [R1+0x24d0] ;  /* 0x0024d000011a7983 */ /* 0x000f280000100800 */
[----:B0-----:R-:W4:Y:S04]  /*54fe0*/  LDL R11, [R1+0x24fc] ;  /* 0x0024fc00010b7983 */ /* 0x001f280000100800 */
[----:B------:R0:W4:Y:S04]  /*54ff0*/  @P0 LDG.E.U8 R12, desc[UR36][R14.64] ;  /* 0x000000240e0c0981 */ /* 0x000128000c1e1100 */
[----:B------:R3:W4:Y:S04]  /*55000*/  @P0 LDG.E.U8 R13, desc[UR36][R16.64] ;  /* 0x00000024100d0981 */ /* 0x000728000c1e1100 */
[----:B------:R-:W4:Y:S01]  /*55010*/  LDL R10, [R1+0x24d8] ;  /* 0x0024d800010a7983 */ /* 0x000f220000100800 */
[----:B------:R-:W-:-:S03]  /*55020*/  ISETP.GT.AND P1, PT, R2, 0x7d, PT ;  /* 0x0000007d0200780c */ /* 0x000fc60003f24270 */
[----:B------:R-:W4:Y:S01]  /*55030*/  LDL R38, [R1+0x2490] ;  /* 0x0024900001267983 */ /* 0x000f220000100800 */
[----:B0-----:R-:W-:Y:S01]  /*55040*/  PRMT R15, RZ, 0x7610, R15 ;  /* 0x00007610ff0f7816 */ /* 0x001fe2000000000f */
[----:B---3--:R-:W-:Y:S01]  /*55050*/  @P0 IMAD.MOV.U32 R17, RZ, RZ, R18 ;  /* 0x000000ffff110224 */ /* 0x008fe200078e0012 */
[----:B------:R-:W-:Y:S01]  /*55060*/  PRMT R14, RZ, 0x7610, R14 ;  /* 0x00007610ff0e7816 */ /* 0x000fe2000000000e */
[----:B------:R-:W-:Y:S02]  /*55070*/  @P0 IMAD.MOV.U32 R16, RZ, RZ, R0 ;  /* 0x000000ffff100224 */ /* 0x000fe400078e0000 */
[----:B------:R-:W3:Y:S01]  /*55080*/  LDL R0, [R1+0x24ec] ;  /* 0x0024ec0001007983 */ /* 0x000ee20000100800 */
[----:B------:R-:W-:Y:S02]  /*55090*/  @P0 IMAD.MOV.U32 R19, RZ, RZ, R7 ;  /* 0x000000ffff130224 */ /* 0x000fe400078e0007 */
[----:B------:R-:W-:Y:S01]  /*550a0*/  @P0 IMAD.MOV.U32 R18, RZ, RZ, R6 ;  /* 0x000000ffff120224 */ /* 0x000fe200078e0006 */
[----:B------:R0:W3:Y:S04]  /*550b0*/  @P0 LDG.E.U8 R14, desc[UR36][R16.64] ;  /* 0x00000024100e0981 */ /* 0x0000e8000c1e1100 */
[----:B------:R-:W3:Y:S04]  /*550c0*/  LDL R7, [R1+0x24e0] ;  /* 0x0024e00001077983 */ /* 0x000ee80000100800 */
[----:B------:R-:W3:Y:S04]  /*550d0*/  LDL R6, [R1+0x24e4] ;  /* 0x0024e40001067983 */ /* 0x000ee80000100800 */
[----:B------:R1:W3:Y:S01]  /*550e0*/  @P0 LDG.E.U8 R15, desc[UR36][R18.64] ;  /* 0x00000024120f0981 */ /* 0x0002e2000c1e1100 */
[----:B0-----:R-:W-:Y:S01]  /*550f0*/  PRMT R17, RZ, 0x7610, R17 ;  /* 0x00007610ff117816 */ /* 0x001fe20000000011 */
[----:B-1----:R-:W-:-:S02]  /*55100*/  @P0 IMAD.MOV.U32 R18, RZ, RZ, R21 ;  /* 0x000000ffff120224 */ /* 0x002fc400078e0015 */
[----:B------:R-:W-:Y:S02]  /*55110*/  @P0 IMAD.MOV.U32 R21, RZ, RZ, R20 ;  /* 0x000000ffff150224 */ /* 0x000fe400078e0014 */
[----:B------:R-:W-:Y:S02]  /*55120*/  @P0 IMAD.MOV.U32 R20, RZ, RZ, R9 ;  /* 0x000000ffff140224 */ /* 0x000fe400078e0009 */
[----:B------:R-:W3:Y:S04]  /*55130*/  LDL R9, [R1+0x24dc] ;  /* 0x0024dc0001097983 */ /* 0x000ee80000100800 */
[----:B------:R2:W3:Y:S01]  /*55140*/  @P0 LDG.E.U8 R17, desc[UR36][R20.64] ;  /* 0x0000002414110981 */ /* 0x0004e2000c1e1100 */
[----:B------:R-:W-:Y:S02]  /*55150*/  @P0 IMAD.MOV.U32 R19, RZ, RZ, R23 ;  /* 0x000000ffff130224 */ /* 0x000fe400078e0017 */
[----:B--2---:R-:W-:-:S02]  /*55160*/  @P0 IMAD.MOV.U32 R21, RZ, RZ, R22 ;  /* 0x000000ffff150224 */ /* 0x004fc400078e0016 */
[----:B----4-:R-:W-:Y:S02]  /*55170*/  @P0 IMAD.MOV.U32 R23, RZ, RZ, R5 ;  /* 0x000000ffff170224 */ /* 0x010fe400078e0005 */
[----:B------:R-:W-:Y:S02]  /*55180*/  @P0 IMAD.MOV.U32 R20, RZ, RZ, R11 ;  /* 0x000000ffff140224 */ /* 0x000fe400078e000b */
[----:B------:R-:W-:Y:S01]  /*55190*/  @P0 IMAD.MOV.U32 R22, RZ, RZ, R4 ;  /* 0x000000ffff160224 */ /* 0x000fe200078e0004 */
[----:B------:R-:W2:Y:S04]  /*551a0*/  LDL R11, [R1+0x24d4] ;  /* 0x0024d400010b7983 */ /* 0x000ea80000100800 */
[----:B------:R-:W4:Y:S04]  /*551b0*/  LDL R5, [R1+0x24c8] ;  /* 0x0024c80001057983 */ /* 0x000f280000100800 */
[----:B------:R-:W4:Y:S01]  /*551c0*/  LDL R4, [R1+0x24cc] ;  /* 0x0024cc0001047983 */ /* 0x000f220000100800 */
[----:B------:R-:W-:-:S06]  /*551d0*/  PRMT R16, RZ, 0x7610, R16 ;  /* 0x00007610ff107816 */ /* 0x000fcc0000000010 */
[----:B------:R0:W4:Y:S02]  /*551e0*/  @P0 LDG.E.U8 R16, desc[UR36][R18.64] ;  /* 0x0000002412100981 */ /* 0x000124000c1e1100 */
[----:B0-----:R-:W-:Y:S02]  /*551f0*/  PRMT R19, RZ, 0x7610, R19 ;  /* 0x00007610ff137816 */ /* 0x001fe40000000013 */
[----:B------:R-:W-:-:S04]  /*55200*/  PRMT R18, RZ, 0x7610, R18 ;  /* 0x00007610ff127816 */ /* 0x000fc80000000012 */
[----:B------:R0:W4:Y:S04]  /*55210*/  @P0 LDG.E.U8 R19, desc[UR36][R22.64] ;  /* 0x0000002416130981 */ /* 0x000128000c1e1100 */
[----:B------:R1:W4:Y:S01]  /*55220*/  @P0 LDG.E.U8 R18, desc[UR36][R20.64] ;  /* 0x0000002414120981 */ /* 0x000322000c1e1100 */
[----:B---3--:R-:W-:Y:S02]  /*55230*/  @P1 IMAD.MOV.U32 R24, RZ, RZ, R6 ;  /* 0x000000ffff181224 */ /* 0x008fe400078e0006 */
[----:B------:R-:W-:Y:S01]  /*55240*/  @P1 IMAD.MOV.U32 R25, RZ, RZ, R7 ;  /* 0x000000ffff191224 */ /* 0x000fe200078e0007 */
[----:B------:R-:W3:Y:S04]  /*55250*/  LDL R6, [R1+0x24bc] ;  /* 0x0024bc0001067983 */ /* 0x000ee80000100800 */
[----:B------:R-:W3:Y:S01]  /*55260*/  LDL R7, [R1+0x24b8] ;  /* 0x0024b80001077983 */ /* 0x000ee20000100800 */
[----:B0-----:R-:W-:-:S02]  /*55270*/  @P1 IMAD.MOV.U32 R22, RZ, RZ, R0 ;  /* 0x000000ffff161224 */ /* 0x001fc400078e0000 */
[----:B------:R-:W-:Y:S01]  /*55280*/  @P1 IMAD.MOV.U32 R23, RZ, RZ, R8 ;  /* 0x000000ffff171224 */ /* 0x000fe200078e0008 */
[----:B------:R-:W3:Y:S04]  /*55290*/  LDL R0, [R1+0x24c4] ;  /* 0x0024c40001007983 */ /* 0x000ee80000100800 */
[----:B------:R-:W3:Y:S01]  /*552a0*/  LDL R8, [R1+0x24c0] ;  /* 0x0024c00001087983 */ /* 0x000ee20000100800 */
[----:B-1----:R-:W-:Y:S02]  /*552b0*/  PRMT R20, RZ, 0x7610, R20 ;  /* 0x00007610ff147816 */ /* 0x002fe40000000014 */
[----:B------:R-:W-:Y:S01]  /*552c0*/  PRMT R21, RZ, 0x7610, R21 ;  /* 0x00007610ff157816 */ /* 0x000fe20000000015 */
[----:B------:R-:W-:-:S03]  /*552d0*/  @P1 IMAD.MOV.U32 R27, RZ, RZ, R26 ;  /* 0x000000ffff1b1224 */ /* 0x000fc600078e001a */
[----:B------:R0:W3:Y:S04]  /*552e0*/  @P1 LDG.E.U8 R20, desc[UR36][R22.64] ;  /* 0x0000002416141981 */ /* 0x0000e8000c1e1100 */
[----:B------:R1:W3:Y:S01]  /*552f0*/  @P1 LDG.E.U8 R21, desc[UR36][R24.64] ;  /* 0x0000002418151981 */ /* 0x0002e2000c1e1100 */
[----:B0-----:R-:W-:Y:S01]  /*55300*/  PRMT R23, RZ, 0x7610, R23 ;  /* 0x00007610ff177816 */ /* 0x001fe20000000017 */
[----:B-1----:R-:W-:Y:S02]  /*55310*/  @P1 IMAD.MOV.U32 R24, RZ, RZ, R9 ;  /* 0x000000ffff181224 */ /* 0x002fe400078e0009 */
[----:B------:R-:W-:Y:S01]  /*55320*/  @P1 IMAD.MOV.U32 R25, RZ, RZ, R10 ;  /* 0x000000ffff191224 */ /* 0x000fe200078e000a */
[----:B------:R-:W3:Y:S04]  /*55330*/  LDL R9, [R1+0x24b4] ;  /* 0x0024b40001097983 */ /* 0x000ee80000100800 */
[----:B------:R-:W3:Y:S01]  /*55340*/  LDL R10, [R1+0x24b0] ;  /* 0x0024b000010a7983 */ /* 0x000ee20000100800 */
[----:B--2---:R-:W-:Y:S01]  /*55350*/  @P1 IMAD.MOV.U32 R26, RZ, RZ, R11 ;  /* 0x000000ffff1a1224 */ /* 0x004fe200078e000b */
[----:B------:R-:W-:-:S02]  /*55360*/  PRMT R22, RZ, 0x7610, R22 ;  /* 0x00007610ff167816 */ /* 0x000fc40000000016 */
[----:B------:R-:W-:Y:S01]  /*55370*/  ISETP.GT.AND P0, PT, R2, 0x7e, PT ;  /* 0x0000007e0200780c */ /* 0x000fe20003f04270 */
[----:B------:R-:W2:Y:S04]  /*55380*/  LDL R11, [R1+0x2494] ;  /* 0x00249400010b7983 */ /* 0x000ea80000100800 */
[----:B------:R4:W2:Y:S04]  /*55390*/  @P1 LDG.E.U8 R23, desc[UR36][R26.64] ;  /* 0x000000241a171981 */ /* 0x0008a8000c1e1100 */
[----:B------:R0:W2:Y:S01]  /*553a0*/  @P1 LDG.E.U8 R22, desc[UR36][R24.64] ;  /* 0x0000002418161981 */ /* 0x0000a2000c1e1100 */
[----:B----4-:R-:W-:-:S02]  /*553b0*/  @P1 IMAD.MOV.U32 R26, RZ, RZ, R4 ;  /* 0x000000ffff1a1224 */ /* 0x010fc400078e0004 */
[----:B------:R-:W-:Y:S01]  /*553c0*/  @P1 IMAD.MOV.U32 R27, RZ, RZ, R5 ;  /* 0x000000ffff1b1224 */ /* 0x000fe200078e0005 */
[----:B------:R-:W4:Y:S04]  /*553d0*/  LDL R4, [R1+0x24ac] ;  /* 0x0024ac0001047983 */ /* 0x000f280000100800 */
[----:B------:R-:W2:Y:S01]  /*553e0*/  LDL R5, [R1+0x24a8] ;  /* 0x0024a80001057983 */ /* 0x000ea20000100800 */
[----:B0-----:R-:W-:Y:S02]  /*553f0*/  PRMT R25, RZ, 0x7610, R25 ;  /* 0x00007610ff197816 */ /* 0x001fe40000000019 */
[----:B------:R-:W-:-:S06]  /*55400*/  PRMT R24, RZ, 0x7610, R24 ;  /* 0x00007610ff187816 */ /* 0x000fcc0000000018 */
[----:B------:R0:W2:Y:S01]  /*55410*/  @P1 LDG.E.U8 R24, desc[UR36][R26.64] ;  /* 0x000000241a181981 */ /* 0x0000a2000c1e1100 */
[----:B---3--:R-:W-:Y:S02]  /*55420*/  @P1 IMAD.MOV.U32 R28, RZ, RZ, R0 ;  /* 0x000000ffff1c1224 */ /* 0x008fe400078e0000 */
[----:B------:R-:W-:Y:S01]  /*55430*/  @P1 IMAD.MOV.U32 R29, RZ, RZ, R8 ;  /* 0x000000ffff1d1224 */ /* 0x000fe200078e0008 */
[----:B------:R-:W3:Y:S04]  /*55440*/  LDL R0, [R1+0x24a4] ;  /* 0x0024a40001007983 */ /* 0x000ee80000100800 */
[----:B------:R-:W3:Y:S04]  /*55450*/  LDL R8, [R1+0x24a0] ;  /* 0x0024a00001087983 */ /* 0x000ee80000100800 */
[----:B------:R1:W3:Y:S01]  /*55460*/  @P1 LDG.E.U8 R25, desc[UR36][R28.64] ;  /* 0x000000241c191981 */ /* 0x0002e2000c1e1100 */
[----:B0-----:R-:W-:Y:S01]  /*55470*/  PRMT R27, RZ, 0x7610, R27 ;  /* 0x00007610ff1b7816 */ /* 0x001fe2000000001b */
[----:B-1----:R-:W-:-:S02]  /*55480*/  @P1 IMAD.MOV.U32 R28, RZ, RZ, R6 ;  /* 0x000000ffff1c1224 */ /* 0x002fc400078e0006 */
[----:B------:R-:W-:Y:S01]  /*55490*/  @P1 IMAD.MOV.U32 R29, RZ, RZ, R7 ;  /* 0x000000ffff1d1224 */ /* 0x000fe200078e0007 */
[----:B------:R-:W3:Y:S04]  /*554a0*/  LDL R6, [R1+0x249c] ;  /* 0x00249c0001067983 */ /* 0x000ee80000100800 */
[----:B------:R-:W3:Y:S01]  /*554b0*/  LDL R7, [R1+0x2498] ;  /* 0x0024980001077983 */ /* 0x000ee20000100800 */
[----:B------:R-:W-:Y:S02]  /*554c0*/  @P1 IMAD.MOV.U32 R30, RZ, RZ, R9 ;  /* 0x000000ffff1e1224 */ /* 0x000fe400078e0009 */
[----:B------:R-:W-:Y:S01]  /*554d0*/  @P1 IMAD.MOV.U32 R31, RZ, RZ, R10 ;  /* 0x000000ffff1f1224 */ /* 0x000fe200078e000a */
[----:B------:R-:W-:Y:S01]  /*554e0*/  PRMT R26, RZ, 0x7610, R26 ;  /* 0x00007610ff1a7816 */ /* 0x000fe2000000001a */
[----:B------:R-:W3:Y:S04]  /*554f0*/  LDL R10, [R1+0x2480] ;  /* 0x00248000010a7983 */ /* 0x000ee80000100800 */
[----:B------:R4:W3:Y:S01]  /*55500*/  @P1 LDG.E.U8 R27, desc[UR36][R30.64] ;  /* 0x000000241e1b1981 */ /* 0x0008e2000c1e1100 */
[----:B------:R-:W-:-:S03]  /*55510*/  PRMT R33, RZ, 0x7610, R33 ;  /* 0x00007610ff217816 */ /* 0x000fc60000000021 */
[----:B------:R-:W3:Y:S04]  /*55520*/  LDL R9, [R1+0x2478] ;  /* 0x0024780001097983 */ /* 0x000ee80000100800 */
[----:B------:R0:W3:Y:S01]  /*55530*/  @P1 LDG.E.U8 R26, desc[UR36][R28.64] ;  /* 0x000000241c1a1981 */ /* 0x0000e2000c1e1100 */
[----:B----4-:R-:W-:Y:S02]  /*55540*/  @P0 IMAD.MOV.U32 R30, RZ, RZ, R4 ;  /* 0x000000ffff1e0224 */ /* 0x010fe400078e0004 */
[----:B--2---:R-:W-:Y:S01]  /*55550*/  @P0 IMAD.MOV.U32 R31, RZ, RZ, R5 ;  /* 0x000000ffff1f0224 */ /* 0x004fe200078e0005 */
[----:B------:R-:W2:Y:S04]  /*55560*/  LDL R4, [R1+0x248c] ;  /* 0x00248c0001047983 */ /* 0x000ea80000100800 */
[----:B------:R-:W4:Y:S01]  /*55570*/  LDL R5, [R1+0x2488] ;  /* 0x0024880001057983 */ /* 0x000f220000100800 */
[----:B0-----:R-:W-:-:S02]  /*55580*/  PRMT R28, RZ, 0x7610, R28 ;  /* 0x00007610ff1c7816 */ /* 0x001fc4000000001c */
[----:B------:R-:W-:-:S04]  /*55590*/  PRMT R29, RZ, 0x7610, R29 ;  /* 0x00007610ff1d7816 */ /* 0x000fc8000000001d */
[----:B------:R3:W4:Y:S01]  /*555a0*/  @P0 LDG.E.U8 R28, desc[UR36][R30.64] ;  /* 0x000000241e1c0981 */ /* 0x000722000c1e1100 */
[----:B------:R-:W-:Y:S01]  /*555b0*/  PRMT R35, RZ, 0x7610, R35 ;  /* 0x00007610ff237816 */ /* 0x000fe20000000023 */
[----:B---3--:R-:W-:Y:S02]  /*555c0*/  @P0 IMAD.MOV.U32 R30, RZ, RZ, R0 ;  /* 0x000000ffff1e0224 */ /* 0x008fe400078e0000 */
[----:B------:R-:W-:Y:S01]  /*555d0*/  @P0 IMAD.MOV.U32 R31, RZ, RZ, R8 ;  /* 0x000000ffff1f0224 */ /* 0x000fe200078e0008 */
[----:B------:R-:W3:Y:S04]  /*555e0*/  LDL R0, [R1+0x2484] ;  /* 0x0024840001007983 */ /* 0x000ee80000100800 */
[----:B------:R-:W3:Y:S04]  /*555f0*/  LDL R8, [R1+0x247c] ;  /* 0x00247c0001087983 */ /* 0x000ee80000100800 */
[----:B------:R0:W3:Y:S02]  /*55600*/  @P0 LDG.E.U8 R29, desc[UR36][R30.64] ;  /* 0x000000241e1d0981 */ /* 0x0000e4000c1e1100 */
[----:B0-----:R-:W-:-:S02]  /*55610*/  @P0 IMAD.MOV.U32 R30, RZ, RZ, R6 ;  /* 0x000000ffff1e0224 */ /* 0x001fc400078e0006 */
[----:B------:R-:W-:Y:S01]  /*55620*/  @P0 IMAD.MOV.U32 R31, RZ, RZ, R7 ;  /* 0x000000ffff1f0224 */ /* 0x000fe200078e0007 */
[----:B------:R-:W3:Y:S04]  /*55630*/  LDL R6, [R1+0x2474] ;  /* 0x0024740001067983 */ /* 0x000ee80000100800 */
[----:B------:R-:W3:Y:S04]  /*55640*/  LDL R7, [R1+0x2470] ;  /* 0x0024700001077983 */ /* 0x000ee80000100800 */
[----:B------:R0:W3:Y:S04]  /*55650*/  @P0 LDG.E.U8 R33, desc[UR36][R30.64] ;  /* 0x000000241e210981 */ /* 0x0000e8000c1e1100 */
[----:B------:R1:W-:Y:S01]  /*55660*/  STL [R1+0x59a4], R2 ;  /* 0x0059a40201007387 */ /* 0x0003e20000100800 */
[----:B------:R-:W-:-:S02]  /*55670*/  PRMT R37, RZ, 0x7610, R37 ;  /* 0x00007610ff257816 */ /* 0x000fc40000000025 */
[----:B------:R-:W-:Y:S02]  /*55680*/  PRMT R39, RZ, 0x7610, R39 ;  /* 0x00007610ff277816 */ /* 0x000fe40000000027 */
[----:B------:R-:W-:Y:S02]  /*55690*/  ISETP.GT.AND P1, PT, R2, 0x7f, PT ;  /* 0x0000007f0200780c */ /* 0x000fe40003f24270 */
[----:B------:R-:W-:Y:S02]  /*556a0*/  PRMT R41, RZ, 0x7610, R41 ;  /* 0x00007610ff297816 */ /* 0x000fe40000000029 */
[----:B------:R-:W-:Y:S02]  /*556b0*/  PRMT R43, RZ, 0x7610, R43 ;  /* 0x00007610ff2b7816 */ /* 0x000fe4000000002b */
[----:B------:R-:W-:Y:S01]  /*556c0*/  PRMT R45, RZ, 0x7610, R45 ;  /* 0x00007610ff2d7816 */ /* 0x000fe2000000002d */
[----:B------:R-:W3:Y:S04]  /*556d0*/  LDL R40, [R1+0x2458] ;  /* 0x0024580001287983 */ /* 0x000ee80000100800 */
[----:B-1----:R-:W3:Y:S01]  /*556e0*/  LDL R2, [R1+0x2460] ;  /* 0x0024600001027983 */ /* 0x002ee20000100800 */
[----:B0-----:R-:W-:-:S02]  /*556f0*/  @P0 IMAD.MOV.U32 R30, RZ, RZ, R11 ;  /* 0x000000ffff1e0224 */ /* 0x001fc400078e000b */
[----:B------:R-:W-:Y:S01]  /*55700*/  @P0 IMAD.MOV.U32 R31, RZ, RZ, R38 ;  /* 0x000000ffff1f0224 */ /* 0x000fe200078e0026 */
[----:B------:R-:W3:Y:S04]  /*55710*/  LDL R11, [R1+0x2450] ;  /* 0x00245000010b7983 */ /* 0x000ee80000100800 */
[----:B------:R-:W3:Y:S04]  /*55720*/  LDL R38, [R1+0x245c] ;  /* 0x00245c0001267983 */ /* 0x000ee80000100800 */
[----:B------:R2:W3:Y:S02]  /*55730*/  @P0 LDG.E.U8 R35, desc[UR36][R30.64] ;  /* 0x000000241e230981 */ /* 0x0004e4000c1e1100 */
[----:B--2---:R-:W-:-:S02]  /*55740*/  @P0 IMAD.MOV.U32 R30, RZ, RZ, R4 ;  /* 0x000000ffff1e0224 */ /* 0x004fc400078e0004 */
[----:B----4-:R-:W-:Y:S01]  /*55750*/  @P0 IMAD.MOV.U32 R31, RZ, RZ, R5 ;  /* 0x000000ffff1f0224 */ /* 0x010fe200078e0005 */
[----:B------:R-:W2:Y:S04]  /*55760*/  LDL R4, [R1+0x246c] ;  /* 0x00246c0001047983 */ /* 0x000ea80000100800 */
[----:B------:R-:W4:Y:S04]  /*55770*/  LDL R5, [R1+0x2468] ;  /* 0x0024680001057983 */ /* 0x000f280000100800 */
[----:B------:R0:W4:Y:S02]  /*55780*/  @P0 LDG.E.U8 R37, desc[UR36][R30.64] ;  /* 0x000000241e250981 */ /* 0x000124000c1e1100 */
[----:B0-----:R-:W-:-:S02]  /*55790*/  @P0 IMAD.MOV.U32 R31, RZ, RZ, R10 ;  /* 0x000000ffff1f0224 */ /* 0x001fc400078e000a */
[----:B------:R-:W4:Y:S01]  /*557a0*/  LDL R10, [R1+0x2454] ;  /* 0x00245400010a7983 */ /* 0x000f220000100800 */
[----:B---3--:R-:W-:-:S03]  /*557b0*/  @P0 IMAD.MOV.U32 R30, RZ, RZ, R0 ;  /* 0x000000ffff1e0224 */ /* 0x008fc600078e0000 */
[----:B------:R-:W3:Y:S04]  /*557c0*/  LDL R0, [R1+0x2464] ;  /* 0x0024640001007983 */ /* 0x000ee80000100800 */
[----:B------:R0:W3:Y:S02]  /*557d0*/  @P0 LDG.E.U8 R39, desc[UR36][R30.64] ;  /* 0x000000241e270981 */ /* 0x0000e4000c1e1100 */
[----:B0-----:R-:W-:Y:S02]  /*557e0*/  @P0 IMAD.MOV.U32 R30, RZ, RZ, R8 ;  /* 0x000000ffff1e0224 */ /* 0x001fe400078e0008 */
        /* <DEDUP_REMOVED lines=13> */
[----:B------:R0:W2:Y:S02]  /*558c0*/  @P1 LDG.E.U8 R45, desc[UR36][R30.64] ;  /* 0x000000241e2d1981 */ /* 0x0000a4000c1e1100 */
[----:B0-----:R-:W-:-:S02]  /*558d0*/  @P1 IMAD.MOV.U32 R31, RZ, RZ, R2 ;  /* 0x000000ffff1f1224 */ /* 0x001fc400078e0002 */
[----:B---3--:R-:W-:Y:S01]  /*558e0*/  @P1 IMAD.MOV.U32 R30, RZ, RZ, R0 ;  /* 0x000000ffff1e1224 */ /* 0x008fe200078e0000 */
[----:B------:R-:W-:Y:S02]  /*558f0*/  PRMT R47, RZ, 0x7610, R47 ;  /* 0x00007610ff2f7816 */ /* 0x000fe4000000002f */
[----:B------:R-:W-:-:S04]  /*55900*/  PRMT R49, RZ, 0x7610, R49 ;  /* 0x00007610ff317816 */ /* 0x000fc80000000031 */
[----:B------:R0:W3:Y:S01]  /*55910*/  @P1 LDG.E.U8 R47, desc[UR36][R30.64] ;  /* 0x000000241e2f1981 */ /* 0x0000e2000c1e1100 */
[----:B------:R-:W-:Y:S01]  /*55920*/  PRMT R51, RZ, 0x7610, R51 ;  /* 0x00007610ff337816 */ /* 0x000fe20000000033 */
[----:B0-----:R-:W-:Y:S02]  /*55930*/  @P1 IMAD.MOV.U32 R30, RZ, RZ, R38 ;  /* 0x000000ffff1e1224 */ /* 0x001fe400078e0026 */
[----:B------:R-:W-:-:S05]  /*55940*/  @P1 IMAD.MOV.U32 R31, RZ, RZ, R40 ;  /* 0x000000ffff1f1224 */ /* 0x000fca00078e0028 */
[----:B------:R0:W3:Y:S04]  /*55950*/  @P1 LDG.E.U8 R49, desc[UR36][R30.64] ;  /* 0x000000241e311981 */ /* 0x0000e8000c1e1100 */
[----:B--2---:R-:W-:Y:S04]  /*55960*/  STL [R1+0x59a8], R45 ;  /* 0x0059a82d01007387 */ /* 0x004fe80000100800 */
[----:B------:R-:W2:Y:S04]  /*55970*/  LDL R2, [R1+0x2430] ;  /* 0x0024300001027983 */ /* 0x000ea80000100800 */
[----:B------:R-:W3:Y:S01]  /*55980*/  LDL R0, [R1+0x2434] ;  /* 0x0024340001007983 */ /* 0x000ee20000100800 */
[----:B0-----:R-:W-:-:S02]  /*55990*/  @P1 IMAD.MOV.U32 R30, RZ, RZ, R10 ;  /* 0x000000ffff1e1224 */ /* 0x001fc400078e000a */
[----:B------:R-:W-:Y:S01]  /*559a0*/  @P1 IMAD.MOV.U32 R31, RZ, RZ, R11 ;  /* 0x000000ffff1f1224 */ /* 0x000fe200078e000b */
[----:B------:R-:W-:-:S04]  /*559b0*/  PRMT R53, RZ, 0x7610, R53 ;  /* 0x00007610ff357816 */ /* 0x000fc80000000035 */
[----:B------:R0:W3:Y:S01]  /*559c0*/  @P1 LDG.E.U8 R51, desc[UR36][R30.64] ;  /* 0x000000241e331981 */ /* 0x0000e2000c1e1100 */
[----:B------:R-:W-:Y:S01]  /*559d0*/  PRMT R55, RZ, 0x7610, R55 ;  /* 0x00007610ff377816 */ /* 0x000fe20000000037 */
[----:B0-----:R-:W-:Y:S02]  /*559e0*/  @P1 IMAD.MOV.U32 R30, RZ, RZ, R8 ;  /* 0x000000ffff1e1224 */ /* 0x001fe400078e0008 */
[----:B------:R-:W-:-:S05]  /*559f0*/  @P1 IMAD.MOV.U32 R31, RZ, RZ, R9 ;  /* 0x000000ffff1f1224 */ /* 0x000fca00078e0009 */
[----:B------:R0:W3:Y:S01]  /*55a00*/  @P1 LDG.E.U8 R53, desc[UR36][R30.64] ;  /* 0x000000241e351981 */ /* 0x0000e2000c1e1100 */
[----:B------:R-:W-:Y:S01]  /*55a10*/  PRMT R56, RZ, 0x7610, R56 ;  /* 0x00007610ff387816 */ /* 0x000fe20000000038 */
[----:B0-----:R-:W-:Y:S02]  /*55a20*/  @P1 IMAD.MOV.U32 R30, RZ, RZ, R6 ;  /* 0x000000ffff1e1224 */ /* 0x001fe400078e0006 */
[----:B------:R-:W-:-:S05]  /*55a30*/  @P1 IMAD.MOV.U32 R31, RZ, RZ, R7 ;  /* 0x000000ffff1f1224 */ /* 0x000fca00078e0007 */
[----:B------:R0:W3:Y:S02]  /*55a40*/  @P1 LDG.E.U8 R55, desc[UR36][R30.64] ;  /* 0x000000241e371981 */ /* 0x0000e4000c1e1100 */
[----:B0-----:R-:W-:Y:S02]  /*55a50*/  @P1 IMAD.MOV.U32 R30, RZ, RZ, R4 ;  /* 0x000000ffff1e1224 */ /* 0x001fe400078e0004 */
[----:B----4-:R-:W-:-:S05]  /*55a60*/  @P1 IMAD.MOV.U32 R31, RZ, RZ, R5 ;  /* 0x000000ffff1f1224 */ /* 0x010fca00078e0005 */
[----:B------:R2:W4:Y:S01]  /*55a70*/  @P1 LDG.E.U8 R56, desc[UR36][R30.64] ;  /* 0x000000241e381981 */ /* 0x000522000c1e1100 */
[----:B------:R-:W-:Y:S01]  /*55a80*/  PRMT R57, RZ, 0x7610, R57 ;  /* 0x00007610ff397816 */ /* 0x000fe20000000039 */
[----:B--2---:R-:W-:Y:S02]  /*55a90*/  @P1 IMAD.MOV.U32 R31, RZ, RZ, R2 ;  /* 0x000000ffff1f1224 */ /* 0x004fe400078e0002 */
[----:B---3--:R-:W-:-:S05]  /*55aa0*/  @P1 IMAD.MOV.U32 R30, RZ, RZ, R0 ;  /* 0x000000ffff1e1224 */ /* 0x008fca00078e0000 */
[----:B------:R-:W2:Y:S04]  /*55ab0*/  @P1 LDG.E.U8 R57, desc[UR36][R30.64] ;  /* 0x000000241e391981 */ /* 0x000ea8000c1e1100 */
[----:B------:R-:W-:Y:S04]  /*55ac0*/  STL [R1+0x5980], R47 ;  /* 0x0059802f01007387 */ /* 0x000fe80000100800 */
[----:B------:R-:W-:Y:S04]  /*55ad0*/  STL [R1+0x59ac], R49 ;  /* 0x0059ac3101007387 */ /* 0x000fe80000100800 */
[----:B------:R-:W-:Y:S01]  /*55ae0*/  STL [R1+0x59b0], R51 ;  /* 0x0059b03301007387 */ /* 0x000fe20000100800 */
[----:B------:R-:W0:Y:S01]  /*55af0*/  S2R R0, SR_TID.X ;  /* 0x0000000000007919 */ /* 0x000e220000002100 */
[----:B------:R-:W-:Y:S06]  /*55b00*/  BAR.SYNC.DEFER_BLOCKING 0x0 ;  /* 0x0000000000007b1d */ /* 0x000fec0000010000 */
[----:B------:R-:W-:Y:S04]  /*55b10*/  STL [R1+0x59b4], R53 ;  /* 0x0059b43501007387 */ /* 0x000fe80000100800 */
[----:B------:R-:W-:Y:S04]  /*55b20*/  STL [R1+0x59b8], R55 ;  /* 0x0059b83701007387 */ /* 0x000fe80000100800 */
[----:B----4-:R1:W-:Y:S04]  /*55b30*/  STL [R1+0x59bc], R56 ;  /* 0x0059bc3801007387 */ /* 0x0103e80000100800 */
[----:B-1----:R-:W3:Y:S04]  /*55b40*/  LDL.LU R56, [R1+0x1f80] ;  /* 0x001f800001387983 */ /* 0x002ee80000300800 */
[----:B------:R-:W4:Y:S04]  /*55b50*/  LDL.LU R55, [R1+0x1f7c] ;  /* 0x001f7c0001377983 */ /* 0x000f280000300800 */
[----:B------:R-:W3:Y:S04]  /*55b60*/  LDL.LU R53, [R1+0x1f78] ;  /* 0x001f780001357983 */ /* 0x000ee80000300800 */
        /* <DEDUP_REMOVED lines=26> */
[----:B--2---:R1:W-:Y:S04]  /*55d10*/  STL [R1+0x59c0], R57 ;  /* 0x0059c03901007387 */ /* 0x0043e80000100800 */
[----:B-1----:R-:W2:Y:S04]  /*55d20*/  LDL.LU R57, [R1+0x1f84] ;  /* 0x001f840001397983 */ /* 0x002ea80000300800 */
[----:B------:R0:W-:Y:S04]  /*55d30*/  STL [R1+0x5978], R30 ;  /* 0x0059781e01007387 */ /* 0x0001e80000100800 */
[----:B------:R-:W-:Y:S04]  /*55d40*/  STL [R1+0x5974], R31 ;  /* 0x0059741f01007387 */ /* 0x000fe80000100800 */
[----:B------:R-:W-:Y:S04]  /*55d50*/  STL [R1+0x597c], R31 ;  /* 0x00597c1f01007387 */ /* 0x000fe80000100800 */
[----:B------:R1:W-:Y:S01]  /*55d60*/  STL [R1+0x59c4], R31 ;  /* 0x0059c41f01007387 */ /* 0x0003e20000100800 */
[----:B0-----:R-:W-:-:S03]  /*55d70*/  LOP3.LUT R30, R0, 0x1f, RZ, 0xc0, !PT ;  /* 0x0000001f001e7812 */ /* 0x001fc600078ec0ff */
[----:B-1----:R-:W4:Y:S04]  /*55d80*/  LDL.LU R31, [R1+0x1dac] ;  /* 0x001dac00011f7983 */ /* 0x002f280000300800 */
[----:B--2---:R0:W-:Y:S04]  /*55d90*/  STS.U8 [R30+UR4], R57 ;  /* 0x000000391e007988 */ /* 0x0041e80008000004 */
[----:B---3--:R1:W-:Y:S04]  /*55da0*/  STS.U8 [R30+UR4+0x20], R56 ;  /* 0x000020381e007988 */ /* 0x0083e80008000004 */
[----:B----4-:R2:W-:Y:S04]  /*55db0*/  STS.U8 [R30+UR4+0x40], R55 ;  /* 0x000040371e007988 */ /* 0x0105e80008000004 */
[----:B------:R3:W-:Y:S04]  /*55dc0*/  STS.U8 [R30+UR4+0x60], R53 ;  /* 0x000060351e007988 */ /* 0x0007e80008000004 */
[----:B------:R4:W-:Y:S04]  /*55dd0*/  STS.U8 [R30+UR4+0x80], R51 ;  /* 0x000080331e007988 */ /* 0x0009e80008000004 */
[----:B------:R2:W-:Y:S04]  /*55de0*/  STS.U8 [R30+UR4+0xa0], R49 ;  /* 0x0000a0311e007988 */ /* 0x0005e80008000004 */
[----:B0-----:R-:W4:Y:S04]  /*55df0*/  LDL.LU R57, [R1+0x1da8] ;  /* 0x001da80001397983 */ /* 0x001f280000300800 */
[----:B-1----:R-:W4:Y:S04]  /*55e00*/  LDL.LU R56, [R1+0x1d44] ;  /* 0x001d440001387983 */ /* 0x002f280000300800 */
[----:B--2---:R-:W2:Y:S04]  /*55e10*/  LDL.LU R55, [R1+0x1d40] ;  /* 0x001d400001377983 */ /* 0x004ea80000300800 */
[----:B---3--:R-:W3:Y:S04]  /*55e20*/  LDL.LU R53, [R1+0x1d3c] ;  /* 0x001d3c0001357983 */ /* 0x008ee80000300800 */
[----:B----4-:R-:W4:Y:S04]  /*55e30*/  LDL.LU R51, [R1+0x1d38] ;  /* 0x001d380001337983 */ /* 0x010f280000300800 */
[----:B------:R0:W-:Y:S04]  /*55e40*/  STS.U8 [R30+UR4+0xc0], R47 ;  /* 0x0000c02f1e007988 */ /* 0x0001e80008000004 */
[----:B------:R-:W4:Y:S04]  /*55e50*/  LDL.LU R49, [R1+0x1d34] ;  /* 0x001d340001317983 */ /* 0x000f280000300800 */
[----:B------:R1:W-:Y:S04]  /*55e60*/  STS.U8 [R30+UR4+0xe0], R45 ;  /* 0x0000e02d1e007988 */ /* 0x0003e80008000004 */
[----:B------:R0:W-:Y:S04]  /*55e70*/  STS.U8 [R30+UR4+0x420], R2 ;  /* 0x000420021e007988 */ /* 0x0001e80008000004 */
[----:B------:R0:W-:Y:S04]  /*55e80*/  STS.U8 [R30+UR4+0x400], R11 ;  /* 0x0004000b1e007988 */ /* 0x0001e80008000004 */
[----:B------:R1:W-:Y:S04]  /*55e90*/  STS.U8 [R30+UR4+0x460], R10 ;  /* 0x0004600a1e007988 */ /* 0x0003e80008000004 */
[----:B------:R1:W-:Y:S04]  /*55ea0*/  STS.U8 [R30+UR4+0x440], R9 ;  /* 0x000440091e007988 */ /* 0x0003e80008000004 */
[----:B0-----:R-:W4:Y:S04]  /*55eb0*/  LDL.LU R47, [R1+0x1d30] ;  /* 0x001d3000012f7983 */ /* 0x001f280000300800 */
[----:B-1----:R-:W4:Y:S04]  /*55ec0*/  LDL.LU R45, [R1+0x1d2c] ;  /* 0x001d2c00012d7983 */ /* 0x002f280000300800 */
[----:B------:R-:W4:Y:S04]  /*55ed0*/  LDL.LU R2, [R1+0x1d28] ;  /* 0x001d280001027983 */ /* 0x000f280000300800 */
[----:B------:R-:W4:Y:S04]  /*55ee0*/  LDL.LU R11, [R1+0x1cc4] ;  /* 0x001cc400010b7983 */ /* 0x000f280000300800 */
[----:B------:R-:W4:Y:S04]  /*55ef0*/  LDL.LU R10, [R1+0x1cc0] ;  /* 0x001cc000010a7983 */ /* 0x000f280000300800 */
        /* <DEDUP_REMOVED lines=36> */
[----:B------:R-:W4:Y:S04]  /*56140*/  LDL.LU R61, [R1+0x1b98] ;  /* 0x001b9800013d7983 */ /* 0x000f280000300800 */
[----:B------:R0:W-:Y:S04]  /*56150*/  STS.U8 [R30+UR4+0xca0], R31 ;  /* 0x000ca01f1e007988 */ /* 0x0001e80008000004 */
[----:B0-----:R-:W4:Y:S04]  /*56160*/  LDL.LU R31, [R1+0x1b94] ;  /* 0x001b9400011f7983 */ /* 0x001f280000300800 */
[----:B------:R0:W-:Y:S04]  /*56170*/  STS.U8 [R30+UR4+0xc80], R57 ;  /* 0x000c80391e007988 */ /* 0x0001e80008000004 */
[----:B------:R1:W-:Y:S04]  /*56180*/  STS.U8 [R30+UR4+0x1000], R56 ;  /* 0x001000381e007988 */ /* 0x0003e80008000004 */
[----:B--2---:R2:W-:Y:S04]  /*56190*/  STS.U8 [R30+UR4+0x1020], R55 ;  /* 0x001020371e007988 */ /* 0x0045e80008000004 */
[----:B---3--:R3:W-:Y:S04]  /*561a0*/  STS.U8 [R30+UR4+0x1040], R53 ;  /* 0x001040351e007988 */ /* 0x0087e80008000004 */
[----:B----4-:R4:W-:Y:S04]  /*561b0*/  STS.U8 [R30+UR4+0x1060], R51 ;  /* 0x001060331e007988 */ /* 0x0109e80008000004 */
        /* <DEDUP_REMOVED lines=303> */
[----:B------:R-:W-:Y:S04]  /*574b0*/  STS.U8 [R30+UR4+0x5c40], R31 ;  /* 0x005c401f1e007988 */ /* 0x000fe80008000004 */
[----:B------:R-:W-:Y:S04]  /*574c0*/  STS.U8 [R30+UR4+0x5c20], R57 ;  /* 0x005c20391e007988 */ /* 0x000fe80008000004 */
[----:B------:R-:W-:Y:S04]  /*574d0*/  STS.U8 [R30+UR4+0x5c00], R56 ;  /* 0x005c00381e007988 */ /* 0x000fe80008000004 */
[----:B--2---:R-:W-:Y:S04]  /*574e0*/  STS.U8 [R30+UR4+0x5ce0], R55 ;  /* 0x005ce0371e007988 */ /* 0x004fe80008000004 */
[----:B---3--:R-:W-:Y:S04]  /*574f0*/  STS.U8 [R30+UR4+0x5cc0], R53 ;  /* 0x005cc0351e007988 */ /* 0x008fe80008000004 */
[----:B----4-:R-:W-:Y:S04]  /*57500*/  STS.U8 [R30+UR4+0x5ca0], R51 ;  /* 0x005ca0331e007988 */ /* 0x010fe80008000004 */
[----:B------:R-:W-:Y:S04]  /*57510*/  STS.U8 [R30+UR4+0x5c80], R49 ;  /* 0x005c80311e007988 */ /* 0x000fe80008000004 */
        /* <DEDUP_REMOVED lines=11> */
[----:B------:R0:W-:Y:S04]  /*575d0*/  STS.U8 [R30+UR4+0x6440], R38 ;  /* 0x006440261e007988 */ /* 0x0001e80008000004 */
[----:B------:R1:W-:Y:S04]  /*575e0*/  STS.U8 [R30+UR4+0x64a0], R40 ;  /* 0x0064a0281e007988 */ /* 0x0003e80008000004 */
[----:B------:R2:W-:Y:S04]  /*575f0*/  STS.U8 [R30+UR4+0x6480], R42 ;  /* 0x0064802a1e007988 */ /* 0x0005e80008000004 */
[----:B------:R3:W-:Y:S04]  /*57600*/  STS.U8 [R30+UR4+0x64e0], R44 ;  /* 0x0064e02c1e007988 */ /* 0x0007e80008000004 */
[----:B0-----:R-:W4:Y:S04]  /*57610*/  LDL.LU R38, [R1+0x198] ;  /* 0x0001980001267983 */ /* 0x001f280000300800 */
[----:B------:R0:W-:Y:S04]  /*57620*/  STS.U8 [R30+UR4+0x64c0], R46 ;  /* 0x0064c02e1e007988 */ /* 0x0001e80008000004 */
[----:B------:R0:W-:Y:S04]  /*57630*/  STS.U8 [R30+UR4+0x6840], R48 ;  /* 0x006840301e007988 */ /* 0x0001e80008000004 */
[----:B------:R0:W-:Y:S04]  /*57640*/  STS.U8 [R30+UR4+0x6860], R50 ;  /* 0x006860321e007988 */ /* 0x0001e80008000004 */
[----:B-1----:R-:W4:Y:S04]  /*57650*/  LDL.LU R40, [R1+0x194] ;  /* 0x0001940001287983 */ /* 0x002f280000300800 */
[----:B--2---:R-:W2:Y:S04]  /*57660*/  LDL.LU R42, [R1+0x190] ;  /* 0x00019000012a7983 */ /* 0x004ea80000300800 */
[----:B---3--:R-:W3:Y:S04]  /*57670*/  LDL.LU R44, [R1+0x18c] ;  /* 0x00018c00012c7983 */ /* 0x008ee80000300800 */
[----:B0-----:R-:W3:Y:S04]  /*57680*/  LDL.LU R46, [R1+0x188] ;  /* 0x00018800012e7983 */ /* 0x001ee80000300800 */
[----:B------:R-:W-:Y:S04]  /*57690*/  STS.U8 [R30+UR4+0x6800], R52 ;  /* 0x006800341e007988 */ /* 0x000fe80008000004 */
[----:B------:R-:W-:Y:S04]  /*576a0*/  STS.U8 [R30+UR4+0x6820], R54 ;  /* 0x006820361e007988 */ /* 0x000fe80008000004 */
[----:B------:R-:W-:Y:S04]  /*576b0*/  STS.U8 [R30+UR4+0x68c0], R58 ;  /* 0x0068c03a1e007988 */ /* 0x000fe80008000004 */
[----:B------:R-:W3:Y:S04]  /*576c0*/  LDL.LU R48, [R1+0x184] ;  /* 0x0001840001307983 */ /* 0x000ee80000300800 */
[----:B------:R-:W3:Y:S04]  /*576d0*/  LDL.LU R50, [R1+0x180] ;  /* 0x0001800001327983 */ /* 0x000ee80000300800 */
[----:B------:R-:W-:Y:S04]  /*576e0*/  STS.U8 [R30+UR4+0x68e0], R59 ;  /* 0x0068e03b1e007988 */ /* 0x000fe80008000004 */
[----:B------:R-:W-:Y:S04]  /*576f0*/  STS.U8 [R30+UR4+0x6880], R60 ;  /* 0x0068803c1e007988 */ /* 0x000fe80008000004 */
[----:B------:R0:W-:Y:S04]  /*57700*/  STS.U8 [R30+UR4+0x68a0], R61 ;  /* 0x0068a03d1e007988 */ /* 0x0001e80008000004 */
[----:B0-----:R-:W3:Y:S04]  /*57710*/  LDL.LU R61, [R1+0x17c] ;  /* 0x00017c00013d7983 */ /* 0x001ee80000300800 */
        /* <DEDUP_REMOVED lines=22> */
[----:B------:R-:W3:Y:S04]  /*57880*/  LDL.LU R60, [R1] ;  /* 0x00000000013c7983 */ /* 0x000ee80000300800 */
[----:B----4-:R0:W-:Y:S04]  /*57890*/  STS.U8 [R30+UR4+0x6c60], R38 ;  /* 0x006c60261e007988 */ /* 0x0101e80008000004 */
[----:B------:R1:W-:Y:S04]  /*578a0*/  STS.U8 [R30+UR4+0x6c40], R40 ;  /* 0x006c40281e007988 */ /* 0x0003e80008000004 */
[----:B0-----:R-:W4:Y:S04]  /*578b0*/  LDL.LU R38, [R1+0x5a30] ;  /* 0x005a300001267983 */ /* 0x001f280000300800 */
[----:B--2---:R0:W-:Y:S04]  /*578c0*/  STS.U8 [R30+UR4+0x6c20], R42 ;  /* 0x006c202a1e007988 */ /* 0x0041e80008000004 */
[----:B---3--:R2:W-:Y:S04]  /*578d0*/  STS.U8 [R30+UR4+0x6c00], R44 ;  /* 0x006c002c1e007988 */ /* 0x0085e80008000004 */
[----:B------:R3:W-:Y:S04]  /*578e0*/  STS.U8 [R30+UR4+0x6ce0], R46 ;  /* 0x006ce02e1e007988 */ /* 0x0007e80008000004 */
[----:B-1----:R-:W4:Y:S04]  /*578f0*/  LDL.LU R40, [R1+0x5a2c] ;  /* 0x005a2c0001287983 */ /* 0x002f280000300800 */
[----:B0-----:R-:W4:Y:S04]  /*57900*/  LDL.LU R42, [R1+0x5a28] ;  /* 0x005a2800012a7983 */ /* 0x001f280000300800 */
[----:B--2---:R-:W2:Y:S04]  /*57910*/  LDL.LU R44, [R1+0x5a24] ;  /* 0x005a2400012c7983 */ /* 0x004ea80000300800 */
[----:B------:R0:W-:Y:S04]  /*57920*/  STS.U8 [R30+UR4+0x6cc0], R48 ;  /* 0x006cc0301e007988 */ /* 0x0001e80008000004 */
[----:B---3--:R-:W3:Y:S04]  /*57930*/  LDL.LU R46, [R1+0x5a20] ;  /* 0x005a2000012e7983 */ /* 0x008ee80000300800 */
[----:B------:R1:W-:Y:S04]  /*57940*/  STS.U8 [R30+UR4+0x6ca0], R50 ;  /* 0x006ca0321e007988 */ /* 0x0003e80008000004 */
[----:B------:R1:W-:Y:S04]  /*57950*/  STS.U8 [R30+UR4+0x6c80], R61 ;  /* 0x006c803d1e007988 */ /* 0x0003e80008000004 */
[----:B0-----:R-:W2:Y:S04]  /*57960*/  LDL.LU R48, [R1+0x5a1c] ;  /* 0x005a1c0001307983 */ /* 0x001ea80000300800 */
[----:B-1----:R-:W2:Y:S04]  /*57970*/  LDL.LU R50, [R1+0x5a18] ;  /* 0x005a180001327983 */ /* 0x002ea80000300800 */
[----:B------:R-:W2:Y:S04]  /*57980*/  LDL.LU R61, [R1+0x5a14] ;  /* 0x005a1400013d7983 */ /* 0x000ea80000300800 */
[----:B------:R0:W-:Y:S04]  /*57990*/  STS.U8 [R30+UR4+0x7000], R31 ;  /* 0x0070001f1e007988 */ /* 0x0001e80008000004 */
[----:B------:R1:W-:Y:S04]  /*579a0*/  STS.U8 [R30+UR4+0x7020], R57 ;  /* 0x007020391e007988 */ /* 0x0003e80008000004 */
[----:B------:R0:W-:Y:S04]  /*579b0*/  STS.U8 [R30+UR4+0x7040], R56 ;  /* 0x007040381e007988 */ /* 0x0001e80008000004 */
[----:B------:R0:W-:Y:S04]  /*579c0*/  STS.U8 [R30+UR4+0x7060], R55 ;  /* 0x007060371e007988 */ /* 0x0001e80008000004 */
[----:B------:R1:W-:Y:S04]  /*579d0*/  STS.U8 [R30+UR4+0x7080], R53 ;  /* 0x007080351e007988 */ /* 0x0003e80008000004 */
[----:B------:R1:W-:Y:S04]  /*579e0*/  STS.U8 [R30+UR4+0x70a0], R51 ;  /* 0x0070a0331e007988 */ /* 0x0003e80008000004 */
[----:B0-----:R-:W3:Y:S04]  /*579f0*/  LDL.LU R31, [R1+0x1f64] ;  /* 0x001f6400011f7983 */ /* 0x001ee80000300800 */
[----:B-1----:R-:W3:Y:S04]  /*57a00*/  LDL.LU R57, [R1+0x1f60] ;  /* 0x001f600001397983 */ /* 0x002ee80000300800 */
[----:B------:R-:W3:Y:S04]  /*57a10*/  LDL.LU R56, [R1+0x1f5c] ;  /* 0x001f5c0001387983 */ /* 0x000ee80000300800 */
[----:B------:R-:W3:Y:S04]  /*57a20*/  LDL.LU R55, [R1+0x1f58] ;  /* 0x001f580001377983 */ /* 0x000ee80000300800 */
[----:B------:R-:W3:Y:S04]  /*57a30*/  LDL.LU R53, [R1+0x1f54] ;  /* 0x001f540001357983 */ /* 0x000ee80000300800 */
[----:B------:R0:W-:Y:S04]  /*57a40*/  STS.U8 [R30+UR4+0x70c0], R49 ;  /* 0x0070c0311e007988 */ /* 0x0001e80008000004 */
[----:B------:R-:W3:Y:S04]  /*57a50*/  LDL.LU R51, [R1+0x1f50] ;  /* 0x001f500001337983 */ /* 0x000ee80000300800 */
        /* <DEDUP_REMOVED lines=33> */
[----:B--2---:R-:W-:Y:S04]  /*57c70*/  STS.U8 [R30+UR4+0x78a0], R61 ;  /* 0x0078a03d1e007988 */ /* 0x004fe80008000004 */
[----:B------:R0:W-:Y:S02]  /*57c80*/  STL [R1+0x59c8], R61 ;  /* 0x0059c83d01007387 */ /* 0x0001e40000100800 */
[----:B0-----:R-:W0:Y:S02]  /*57c90*/  S2R R61, SR_TID.X ;  /* 0x00000000003d7919 */ /* 0x001e240000002100 */
[----:B------:R-:W-:Y:S04]  /*57ca0*/  STL [R1+0x59cc], R12 ;  /* 0x0059cc0c01007387 */ /* 0x000fe80000100800 */
[----:B------:R-:W-:Y:S04]  /*57cb0*/  STS.U8 [R30+UR4+0x7c60], R12 ;  /* 0x007c600c1e007988 */ /* 0x000fe80008000004 */
        /* <DEDUP_REMOVED lines=14> */
[----:B------:R1:W-:Y:S04]  /*57da0*/  STL [R1+0x59e8], R30 ;  /* 0x0059e81e01007387 */ /* 0x0003e80000100800 */
[----:B-1----:R-:W2:Y:S04]  /*57db0*/  LDL.LU R30, [R1+0x1e08] ;  /* 0x001e0800011e7983 */ /* 0x002ea80000300800 */
[----:B------:R-:W2:Y:S04]  /*57dc0*/  LDL.LU R19, [R1+0x1da4] ;  /* 0x001da40001137983 */ /* 0x000ea80000300800 */
[----:B------:R-:W2:Y:S04]  /*57dd0*/  LDL.LU R18, [R1+0x1da0] ;  /* 0x001da00001127983 */ /* 0x000ea80000300800 */
[----:B------:R-:W2:Y:S04]  /*57de0*/  LDL.LU R15, [R1+0x1d9c] ;  /* 0x001d9c00010f7983 */ /* 0x000ea80000300800 */
[----:B------:R-:W2:Y:S01]  /*57df0*/  LDL.LU R14, [R1+0x1d98] ;  /* 0x001d9800010e7983 */ /* 0x000ea20000300800 */
[----:B0-----:R-:W-:-:S03]  /*57e00*/  LOP3.LUT R17, R61, 0x1f, RZ, 0xc0, !PT ;  /* 0x0000001f3d117812 */ /* 0x001fc600078ec0ff */
[----:B------:R-:W2:Y:S04]  /*57e10*/  LDL.LU R13, [R1+0x1d94] ;  /* 0x001d9400010d7983 */ /* 0x000ea80000300800 */
[----:B------:R-:W2:Y:S04]  /*57e20*/  LDL.LU R12, [R1+0x1d90] ;  /* 0x001d9000010c7983 */ /* 0x000ea80000300800 */
[----:B------:R-:W2:Y:S01]  /*57e30*/  LDL.LU R61, [R1+0x1d8c] ;  /* 0x001d8c00013d7983 */ /* 0x000ea20000300800 */
[----:B------:R-:W-:-:S05]  /*57e40*/  LOP3.LUT R16, R17, 0x8, RZ, 0x3c, !PT ;  /* 0x0000000811107812 */ /* 0x000fca00078e3cff */
[----:B---3--:R0:W-:Y:S04]  /*57e50*/  STS.U8 [R16+UR4+0x100], R31 ;  /* 0x0001001f10007988 */ /* 0x0081e80008000004 */
[----:B------:R1:W-:Y:S04]  /*57e60*/  STS.U8 [R16+UR4+0x120], R57 ;  /* 0x0001203910007988 */ /* 0x0003e80008000004 */
[----:B------:R3:W-:Y:S04]  /*57e70*/  STS.U8 [R16+UR4+0x140], R56 ;  /* 0x0001403810007988 */ /* 0x0007e80008000004 */
[----:B------:R0:W-:Y:S04]  /*57e80*/  STS.U8 [R16+UR4+0x160], R55 ;  /* 0x0001603710007988 */ /* 0x0001e80008000004 */
[----:B------:R1:W-:Y:S04]  /*57e90*/  STS.U8 [R16+UR4+0x180], R53 ;  /* 0x0001803510007988 */ /* 0x0003e80008000004 */
[----:B------:R3:W-:Y:S04]  /*57ea0*/  STS.U8 [R16+UR4+0x1a0], R51 ;  /* 0x0001a03310007988 */ /* 0x0007e80008000004 */
[----:B0-----:R-:W2:Y:S04]  /*57eb0*/  LDL.LU R31, [R1+0x1d88] ;  /* 0x001d8800011f7983 */ /* 0x001ea80000300800 */
[----:B-1----:R-:W2:Y:S04]  /*57ec0*/  LDL.LU R57, [R1+0x1d24] ;  /* 0x001d240001397983 */ /* 0x002ea80000300800 */
[----:B---3--:R-:W3:Y:S04]  /*57ed0*/  LDL.LU R56, [R1+0x1d20] ;  /* 0x001d200001387983 */ /* 0x008ee80000300800 */
        /* <DEDUP_REMOVED lines=15> */
[----:B----4-:R-:W4:Y:S04]  /*57fd0*/  LDL.LU R10, [R1+0x1c9c] ;  /* 0x001c9c00010a7983 */ /* 0x010f280000300800 */
        /* <DEDUP_REMOVED lines=21> */
[----:B--2---:R0:W-:Y:S04]  /*58130*/  STS.U8 [R16+UR4+0x9a0], R30 ;  /* 0x0009a01e10007988 */ /* 0x0041e80008000004 */
[----:B------:R1:W-:Y:S04]  /*58140*/  STS.U8 [R16+UR4+0xd60], R19 ;  /* 0x000d601310007988 */ /* 0x0003e80008000004 */
[----:B------:R2:W-:Y:S04]  /*58150*/  STS.U8 [R16+UR4+0xd40], R18 ;  /* 0x000d401210007988 */ /* 0x0005e80008000004 */
[----:B------:R0:W-:Y:S04]  /*58160*/  STS.U8 [R16+UR4+0xd20], R15 ;  /* 0x000d200f10007988 */ /* 0x0001e80008000004 */
[----:B------:R1:W-:Y:S04]  /*58170*/  STS.U8 [R16+UR4+0xd00], R14 ;  /* 0x000d000e10007988 */ /* 0x0003e80008000004 */
[----:B------:R2:W-:Y:S04]  /*58180*/  STS.U8 [R16+UR4+0xde0], R13 ;  /* 0x000de00d10007988 */ /* 0x0005e80008000004 */
[----:B0-----:R-:W4:Y:S04]  /*58190*/  LDL.LU R30, [R1+0x1bf0] ;  /* 0x001bf000011e7983 */ /* 0x001f280000300800 */
[----:B-1----:R-:W4:Y:S04]  /*581a0*/  LDL.LU R19, [R1+0x1bec] ;  /* 0x001bec0001137983 */ /* 0x002f280000300800 */
[----:B--2---:R-:W2:Y:S04]  /*581b0*/  LDL.LU R18, [R1+0x1b88] ;  /* 0x001b880001127983 */ /* 0x004ea80000300800 */
[----:B------:R-:W2:Y:S04]  /*581c0*/  LDL.LU R15, [R1+0x1b84] ;  /* 0x001b8400010f7983 */ /* 0x000ea80000300800 */
[----:B------:R-:W2:Y:S04]  /*581d0*/  LDL.LU R14, [R1+0x1b80] ;  /* 0x001b8000010e7983 */ /* 0x000ea80000300800 */
[----:B------:R0:W-:Y:S04]  /*581e0*/  STS.U8 [R16+UR4+0xdc0], R12 ;  /* 0x000dc00c10007988 */ /* 0x0001e80008000004 */
[----:B------:R-:W2:Y:S04]  /*581f0*/  LDL.LU R13, [R1+0x1b7c] ;  /* 0x001b7c00010d7983 */ /* 0x000ea80000300800 */
[----:B------:R1:W-:Y:S04]  /*58200*/  STS.U8 [R16+UR4+0xda0], R61 ;  /* 0x000da03d10007988 */ /* 0x0003e80008000004 */
[----:B------:R3:W-:Y:S04]  /*58210*/  STS.U8 [R16+UR4+0xd80], R31 ;  /* 0x000d801f10007988 */ /* 0x0007e80008000004 */
[----:B0-----:R-:W2:Y:S04]  /*58220*/  LDL.LU R12, [R1+0x1b78] ;  /* 0x001b7800010c7983 */ /* 0x001ea80000300800 */
[----:B-1----:R-:W2:Y:S04]  /*58230*/  LDL.LU R61, [R1+0x1b74] ;  /* 0x001b7400013d7983 */ /* 0x002ea80000300800 */
[----:B------:R0:W-:Y:S04]  /*58240*/  STS.U8 [R16+UR4+0x1100], R57 ;  /* 0x0011003910007988 */ /* 0x0001e80008000004 */
[----:B---3--:R1:W-:Y:S04]  /*58250*/  STS.U8 [R16+UR4+0x1120], R56 ;  /* 0x0011203810007988 */ /* 0x0083e80008000004 */
[----:B------:R3:W-:Y:S04]  /*58260*/  STS.U8 [R16+UR4+0x1140], R55 ;  /* 0x0011403710007988 */ /* 0x0007e80008000004 */
[----:B------:R1:W-:Y:S04]  /*58270*/  STS.U8 [R16+UR4+0x1160], R53 ;  /* 0x0011603510007988 */ /* 0x0003e80008000004 */
[----:B------:R-:W2:Y:S04]  /*58280*/  LDL.LU R31, [R1+0x1b70] ;  /* 0x001b7000011f7983 */ /* 0x000ea80000300800 */
[----:B0-----:R-:W2:Y:S04]  /*58290*/  LDL.LU R57, [R1+0x1b6c] ;  /* 0x001b6c0001397983 */ /* 0x001ea80000300800 */
[----:B------:R0:W-:Y:S04]  /*582a0*/  STS.U8 [R16+UR4+0x1180], R51 ;  /* 0x0011803310007988 */ /* 0x0001e80008000004 */
[----:B-1----:R-:W2:Y:S04]  /*582b0*/  LDL.LU R56, [R1+0x1af8] ;  /* 0x001af80001387983 */ /* 0x002ea80000300800 */
[----:B---3--:R-:W3:Y:S04]  /*582c0*/  LDL.LU R55, [R1+0x1af4] ;  /* 0x001af40001377983 */ /* 0x008ee80000300800 */
[----:B------:R-:W3:Y:S04]  /*582d0*/  LDL.LU R53, [R1+0x1af0] ;  /* 0x001af00001357983 */ /* 0x000ee80000300800 */
[----:B------:R1:W-:Y:S04]  /*582e0*/  STS.U8 [R16+UR4+0x11a0], R49 ;  /* 0x0011a03110007988 */ /* 0x0003e80008000004 */
[----:B------:R1:W-:Y:S04]  /*582f0*/  STS.U8 [R16+UR4+0x11c0], R47 ;  /* 0x0011c02f10007988 */ /* 0x0003e80008000004 */
[----:B------:R1:W-:Y:S04]  /*58300*/  STS.U8 [R16+UR4+0x11e0], R45 ;  /* 0x0011e02d10007988 */ /* 0x0003e80008000004 */
[----:B0-----:R-:W3:Y:S04]  /*58310*/  LDL.LU R51, [R1+0x1aec] ;  /* 0x001aec0001337983 */ /* 0x001ee80000300800 */
[----:B------:R0:W-:Y:S04]  /*58320*/  STS.U8 [R16+UR4+0x1520], R2 ;  /* 0x0015200210007988 */ /* 0x0001e80008000004 */
[----:B------:R0:W-:Y:S04]  /*58330*/  STS.U8 [R16+UR4+0x1500], R11 ;  /* 0x0015000b10007988 */ /* 0x0001e80008000004 */
[----:B-1----:R-:W3:Y:S04]  /*58340*/  LDL.LU R49, [R1+0x1ae8] ;  /* 0x001ae80001317983 */ /* 0x002ee80000300800 */
[----:B------:R-:W3:Y:S04]  /*58350*/  LDL.LU R47, [R1+0x1ae4] ;  /* 0x001ae400012f7983 */ /* 0x000ee80000300800 */
[----:B------:R-:W3:Y:S04]  /*58360*/  LDL.LU R45, [R1+0x1ae0] ;  /* 0x001ae000012d7983 */ /* 0x000ee80000300800 */
[----:B----4-:R1:W-:Y:S04]  /*58370*/  STS.U8 [R16+UR4+0x1560], R10 ;  /* 0x0015600a10007988 */ /* 0x0103e80008000004 */
[----:B------:R4:W-:Y:S04]  /*58380*/  STS.U8 [R16+UR4+0x1540], R9 ;  /* 0x0015400910007988 */ /* 0x0009e80008000004 */
[----:B0-----:R-:W3:Y:S04]  /*58390*/  LDL.LU R2, [R1+0x1adc] ;  /* 0x001adc0001027983 */ /* 0x001ee80000300800 */
[----:B------:R-:W3:Y:S04]  /*583a0*/  LDL.LU R11, [R1+0x1a78] ;  /* 0x001a7800010b7983 */ /* 0x000ee80000300800 */
[----:B------:R0:W-:Y:S04]  /*583b0*/  STS.U8 [R16+UR4+0x15a0], R8 ;  /* 0x0015a00810007988 */ /* 0x0001e80008000004 */
[----:B------:R0:W-:Y:S04]  /*583c0*/  STS.U8 [R16+UR4+0x1580], R7 ;  /* 0x0015800710007988 */ /* 0x0001e80008000004 */
[----:B------:R0:W-:Y:S04]  /*583d0*/  STS.U8 [R16+UR4+0x15e0], R6 ;  /* 0x0015e00610007988 */ /* 0x0001e80008000004 */
[----:B-1----:R-:W3:Y:S04]  /*583e0*/  LDL.LU R10, [R1+0x1a74] ;  /* 0x001a7400010a7983 */ /* 0x002ee80000300800 */
[----:B----4-:R-:W4:Y:S04]  /*583f0*/  LDL.LU R9, [R1+0x1a70] ;  /* 0x001a700001097983 */ /* 0x010f280000300800 */
[----:B------:R1:W-:Y:S04]  /*58400*/  STS.U8 [R16+UR4+0x15c0], R5 ;  /* 0x0015c00510007988 */ /* 0x0003e80008000004 */
[----:B0-----:R-:W4:Y:S04]  /*58410*/  LDL.LU R8, [R1+0x1a6c] ;  /* 0x001a6c0001087983 */ /* 0x001f280000300800 */
[----:B------:R-:W4:Y:S04]  /*58420*/  LDL.LU R7, [R1+0x1a68] ;  /* 0x001a680001077983 */ /* 0x000f280000300800 */
[----:B------:R-:W4:Y:S04]  /*58430*/  LDL.LU R6, [R1+0x1a64] ;  /* 0x001a640001067983 */ /* 0x000f280000300800 */
[----:B------:R0:W-:Y:S04]  /*58440*/  STS.U8 [R16+UR4+0x1940], R4 ;  /* 0x0019400410007988 */ /* 0x0001e80008000004 */
[----:B------:R0:W-:Y:S04]  /*58450*/  STS.U8 [R16+UR4+0x1960], R52 ;  /* 0x0019603410007988 */ /* 0x0001e80008000004 */
[----:B------:R0:W-:Y:S04]  /*58460*/  STS.U8 [R16+UR4+0x1900], R54 ;  /* 0x0019003610007988 */ /* 0x0001e80008000004 */
[----:B-1----:R-:W4:Y:S04]  /*58470*/  LDL.LU R5, [R1+0x1a60] ;  /* 0x001a600001057983 */ /* 0x002f280000300800 */
[----:B------:R1:W-:Y:S04]  /*58480*/  STS.U8 [R16+UR4+0x1920], R58 ;  /* 0x0019203a10007988 */ /* 0x0003e80008000004 */
[----:B------:R1:W-:Y:S04]  /*58490*/  STS.U8 [R16+UR4+0x19c0], R59 ;  /* 0x0019c03b10007988 */ /* 0x0003e80008000004 */
[----:B0-----:R-:W4:Y:S04]  /*584a0*/  LDL.LU R4, [R1+0x1a5c] ;  /* 0x001a5c0001047983 */ /* 0x001f280000300800 */
[----:B------:R-:W4:Y:S04]  /*584b0*/  LDL.LU R52, [R1+0x19f8] ;  /* 0x0019f80001347983 */ /* 0x000f280000300800 */
[----:B------:R-:W4:Y:S04]  /*584c0*/  LDL.LU R54, [R1+0x19f4] ;  /* 0x0019f40001367983 */ /* 0x000f280000300800 */
[----:B------:R0:W-:Y:S04]  /*584d0*/  STS.U8 [R16+UR4+0x19e0], R60 ;  /* 0x0019e03c10007988 */ /* 0x0001e80008000004 */
[----:B-1----:R-:W4:Y:S04]  /*584e0*/  LDL.LU R58, [R1+0x19f0] ;  /* 0x0019f000013a7983 */ /* 0x002f280000300800 */
[----:B------:R-:W4:Y:S04]  /*584f0*/  LDL.LU R59, [R1+0x19ec] ;  /* 0x0019ec00013b7983 */ /* 0x000f280000300800 */
[----:B0-----:R-:W4:Y:S04]  /*58500*/  LDL.LU R60, [R1+0x19e8] ;  /* 0x0019e800013c7983 */ /* 0x001f280000300800 */
[----:B------:R0:W-:Y:S04]  /*58510*/  STS.U8 [R16+UR4+0x1980], R30 ;  /* 0x0019801e10007988 */ /* 0x0001e80008000004 */
[----:B------:R1:W-:Y:S04]  /*58520*/  STS.U8 [R16+UR4+0x19a0], R19 ;  /* 0x0019a01310007988 */ /* 0x0003e80008000004 */
[----:B--2---:R2:W-:Y:S04]  /*58530*/  STS.U8 [R16+UR4+0x1d60], R18 ;  /* 0x001d601210007988 */ /* 0x0045e80008000004 */
        /* <DEDUP_REMOVED lines=15> */
[----:B------:R1:W-:Y:S04]  /*58630*/  STS.U8 [R16+UR4+0x2100], R56 ;  /* 0x0021003810007988 */ /* 0x0003e80008000004 */
[----:B---3--:R3:W-:Y:S04]  /*58640*/  STS.U8 [R16+UR4+0x2120], R55 ;  /* 0x0021203710007988 */ /* 0x0087e80008000004 */
        /* <DEDUP_REMOVED lines=16> */
[----:B------:R1:W-:Y:S04]  /*58750*/  STS.U8 [R16+UR4+0x2500], R10 ;  /* 0x0025000a10007988 */ /* 0x0003e80008000004 */
[----:B0-----:R-:W3:Y:S04]  /*58760*/  LDL.LU R2, [R1+0x18e0] ;  /* 0x0018e00001027983 */ /* 0x001ee80000300800 */
[----:B------:R-:W3:Y:S04]  /*58770*/  LDL.LU R11, [R1+0x18dc] ;  /* 0x0018dc00010b7983 */ /* 0x000ee80000300800 */
[----:B----4-:R0:W-:Y:S04]  /*58780*/  STS.U8 [R16+UR4+0x2560], R9 ;  /* 0x0025600910007988 */ /* 0x0101e80008000004 */
[----:B------:R4:W-:Y:S04]  /*58790*/  STS.U8 [R16+UR4+0x2540], R8 ;  /* 0x0025400810007988 */ /* 0x0009e80008000004 */
[----:B------:R0:W-:Y:S04]  /*587a0*/  STS.U8 [R16+UR4+0x25a0], R7 ;  /* 0x0025a00710007988 */ /* 0x0001e80008000004 */
[----:B------:R4:W-:Y:S04]  /*587b0*/  STS.U8 [R16+UR4+0x2580], R6 ;  /* 0x0025800610007988 */ /* 0x0009e80008000004 */
[----:B-1----:R-:W3:Y:S04]  /*587c0*/  LDL.LU R10, [R1+0x1478] ;  /* 0x00147800010a7983 */ /* 0x002ee80000300800 */
[----:B0-----:R-:W3:Y:S04]  /*587d0*/  LDL.LU R9, [R1+0x1474] ;  /* 0x0014740001097983 */ /* 0x001ee80000300800 */
[----:B------:R0:W-:Y:S04]  /*587e0*/  STS.U8 [R16+UR4+0x25e0], R5 ;  /* 0x0025e00510007988 */ /* 0x0001e80008000004 */
[----:B----4-:R-:W4:Y:S04]  /*587f0*/  LDL.LU R8, [R1+0x1470] ;  /* 0x0014700001087983 */ /* 0x010f280000300800 */
[----:B------:R-:W4:Y:S04]  /*58800*/  LDL.LU R7, [R1+0x146c] ;  /* 0x00146c0001077983 */ /* 0x000f280000300800 */
[----:B------:R-:W4:Y:S04]  /*58810*/  LDL.LU R6, [R1+0x1468] ;  /* 0x0014680001067983 */ /* 0x000f280000300800 */
[----:B------:R1:W-:Y:S04]  /*58820*/  STS.U8 [R16+UR4+0x25c0], R4 ;  /* 0x0025c00410007988 */ /* 0x0003e80008000004 */
[----:B------:R1:W-:Y:S04]  /*58830*/  STS.U8 [R16+UR4+0x2940], R52 ;  /* 0x0029403410007988 */ /* 0x0003e80008000004 */
[----:B------:R1:W-:Y:S04]  /*58840*/  STS.U8 [R16+UR4+0x2960], R54 ;  /* 0x0029603610007988 */ /* 0x0003e80008000004 */
[----:B0-----:R-:W4:Y:S04]  /*58850*/  LDL.LU R5, [R1+0x1464] ;  /* 0x0014640001057983 */ /* 0x001f280000300800 */
[----:B------:R0:W-:Y:S04]  /*58860*/  STS.U8 [R16+UR4+0x2900], R58 ;  /* 0x0029003a10007988 */ /* 0x0001e80008000004 */
[----:B------:R0:W-:Y:S04]  /*58870*/  STS.U8 [R16+UR4+0x2920], R59 ;  /* 0x0029203b10007988 */ /* 0x0001e80008000004 */
[----:B-1----:R-:W4:Y:S04]  /*58880*/  LDL.LU R4, [R1+0x1460] ;  /* 0x0014600001047983 */ /* 0x002f280000300800 */
[----:B------:R-:W4:Y:S04]  /*58890*/  LDL.LU R52, [R1+0x145c] ;  /* 0x00145c0001347983 */ /* 0x000f280000300800 */
[----:B------:R-:W4:Y:S04]  /*588a0*/  LDL.LU R54, [R1+0x13f8] ;  /* 0x0013f80001367983 */ /* 0x000f280000300800 */
[----:B------:R1:W-:Y:S04]  /*588b0*/  STS.U8 [R16+UR4+0x29c0], R60 ;  /* 0x0029c03c10007988 */ /* 0x0003e80008000004 */
[----:B0-----:R-:W4:Y:S04]  /*588c0*/  LDL.LU R58, [R1+0x13f4] ;  /* 0x0013f400013a7983 */ /* 0x001f280000300800 */
[----:B------:R-:W4:Y:S04]  /*588d0*/  LDL.LU R59, [R1+0x13f0] ;  /* 0x0013f000013b7983 */ /* 0x000f280000300800 */
[----:B-1----:R-:W4:Y:S04]  /*588e0*/  LDL.LU R60, [R1+0x13ec] ;  /* 0x0013ec00013c7983 */ /* 0x002f280000300800 */
        /* <DEDUP_REMOVED lines=39> */
[----:B------:R0:W-:Y:S04]  /*58b60*/  STS.U8 [R16+UR4+0x3500], R9 ;  /* 0x0035000910007988 */ /* 0x0001e80008000004 */
[----:B----4-:R4:W-:Y:S04]  /*58b70*/  STS.U8 [R16+UR4+0x3560], R8 ;  /* 0x0035600810007988 */ /* 0x0109e80008000004 */
        /* <DEDUP_REMOVED lines=145> */
[----:B------:R-:W-:Y:S04]  /*59490*/  STS.U8 [R16+UR4+0x5900], R30 ;  /* 0x0059001e10007988 */ /* 0x000fe80008000004 */
[----:B------:R-:W-:Y:S04]  /*594a0*/  STS.U8 [R16+UR4+0x5920], R19 ;  /* 0x0059201310007988 */ /* 0x000fe80008000004 */
[----:B--2---:R-:W-:Y:S04]  /*594b0*/  STS.U8 [R16+UR4+0x59c0], R18 ;  /* 0x0059c01210007988 */ /* 0x004fe80008000004 */
        /* <DEDUP_REMOVED lines=8> */
[----:B---3--:R-:W-:Y:S04]  /*59540*/  STS.U8 [R16+UR4+0x5dc0], R55 ;  /* 0x005dc03710007988 */ /* 0x008fe80008000004 */
        /* <DEDUP_REMOVED lines=9> */
[----:B----4-:R-:W-:Y:S04]  /*595e0*/  STS.U8 [R16+UR4+0x61e0], R8 ;  /* 0x0061e00810007988 */ /* 0x010fe80008000004 */
        /* <DEDUP_REMOVED lines=9> */
[----:B-1----:R-:W4:Y:S04]  /*59680*/  LDL.LU R54, [R1+0x1f0] ;  /* 0x0001f00001367983 */ /* 0x002f280000300800 */
[----:B--2---:R-:W2:Y:S04]  /*59690*/  LDL.LU R58, [R1+0x1ec] ;  /* 0x0001ec00013a7983 */ /* 0x004ea80000300800 */
[----:B------:R0:W-:Y:S04]  /*596a0*/  STS.U8 [R16+UR4+0x6940], R60 ;  /* 0x0069403c10007988 */ /* 0x0001e80008000004 */
[----:B---3--:R-:W3:Y:S04]  /*596b0*/  LDL.LU R59, [R1+0x1e8] ;  /* 0x0001e800013b7983 */ /* 0x008ee80000300800 */
        /* <DEDUP_REMOVED lines=27> */
[----:B----4-:R0:W-:Y:S04]  /*59870*/  STS.U8 [R16+UR4+0x6960], R52 ;  /* 0x0069603410007988 */ /* 0x0101e80008000004 */
[----:B------:R1:W-:Y:S04]  /*59880*/  STS.U8 [R16+UR4+0x6900], R54 ;  /* 0x0069003610007988 */ /* 0x0003e80008000004 */
[----:B--2---:R2:W-:Y:S04]  /*59890*/  STS.U8 [R16+UR4+0x6920], R58 ;  /* 0x0069203a10007988 */ /* 0x0045e80008000004 */
[----:B---3--:R3:W-:Y:S04]  /*598a0*/  STS.U8 [R16+UR4+0x69c0], R59 ;  /* 0x0069c03b10007988 */ /* 0x0087e80008000004 */
[----:B0-----:R-:W4:Y:S04]  /*598b0*/  LDL.LU R52, [R1+0x5a10] ;  /* 0x005a100001347983 */ /* 0x001f280000300800 */
[----:B-1----:R-:W4:Y:S04]  /*598c0*/  LDL.LU R54, [R1+0x5a0c] ;  /* 0x005a0c0001367983 */ /* 0x002f280000300800 */
[----:B--2---:R-:W2:Y:S04]  /*598d0*/  LDL.LU R58, [R1+0x5a08] ;  /* 0x005a0800013a7983 */ /* 0x004ea80000300800 */
[----:B------:R0:W-:Y:S04]  /*598e0*/  STS.U8 [R16+UR4+0x69e0], R60 ;  /* 0x0069e03c10007988 */ /* 0x0001e80008000004 */
[----:B---3--:R-:W3:Y:S04]  /*598f0*/  LDL.LU R59, [R1+0x5a04] ;  /* 0x005a0400013b7983 */ /* 0x008ee80000300800 */
[----:B0-----:R-:W2:Y:S04]  /*59900*/  LDL.LU R60, [R1+0x5a00] ;  /* 0x005a0000013c7983 */ /* 0x001ea80000300800 */
[----:B------:R-:W-:Y:S04]  /*59910*/  STS.U8 [R16+UR4+0x6980], R30 ;  /* 0x0069801e10007988 */ /* 0x000fe80008000004 */
[----:B------:R-:W-:Y:S04]  /*59920*/  STS.U8 [R16+UR4+0x69a0], R19 ;  /* 0x0069a01310007988 */ /* 0x000fe80008000004 */
[----:B------:R-:W-:Y:S04]  /*59930*/  STS.U8 [R16+UR4+0x6d60], R18 ;  /* 0x006d601210007988 */ /* 0x000fe80008000004 */
[----:B------:R0:W-:Y:S04]  /*59940*/  STS.U8 [R16+UR4+0x6d40], R15 ;  /* 0x006d400f10007988 */ /* 0x0001e80008000004 */
        /* <DEDUP_REMOVED lines=44> */
[----:B------:R-:W4:Y:S01]  /*59c10*/  LDL.LU R4, [R1+0x1dec] ;  /* 0x001dec0001047983 */ /* 0x000f220000300800 */
[----:B------:R-:W-:-:S03]  /*59c20*/  LOP3.LUT R17, R17, 0x10, RZ, 0x3c, !PT ;  /* 0x0000001011117812 */ /* 0x000fc600078e3cff */
[----:B--2---:R-:W-:Y:S04]  /*59c30*/  STS.U8 [R16+UR4+0x7940], R60 ;  /* 0x0079403c10007988 */ /* 0x004fe80008000004 */
[----:B---3--:R-:W-:Y:S04]  /*59c40*/  STS.U8 [R16+UR4+0x7960], R59 ;  /* 0x0079603b10007988 */ /* 0x008fe80008000004 */
[----:B------:R-:W-:Y:S04]  /*59c50*/  STS.U8 [R16+UR4+0x7900], R58 ;  /* 0x0079003a10007988 */ /* 0x000fe80008000004 */
[----:B----4-:R-:W-:Y:S04]  /*59c60*/  STS.U8 [R16+UR4+0x7920], R54 ;  /* 0x0079203610007988 */ /* 0x010fe80008000004 */
        /* <DEDUP_REMOVED lines=8> */
[----:B------:R-:W-:Y:S04]  /*59cf0*/  STS.U8 [R16+UR4+0x7d60], R20 ;  /* 0x007d601410007988 */ /* 0x000fe80008000004 */
[----:B------:R-:W-:Y:S04]  /*59d00*/  STS.U8 [R16+UR4+0x7d40], R21 ;  /* 0x007d401510007988 */ /* 0x000fe80008000004 */
[----:B------:R-:W-:Y:S04]  /*59d10*/  STS.U8 [R16+UR4+0x7d20], R22 ;  /* 0x007d201610007988 */ /* 0x000fe80008000004 */
[----:B------:R-:W-:Y:S04]  /*59d20*/  STS.U8 [R16+UR4+0x7d00], R23 ;  /* 0x007d001710007988 */ /* 0x000fe80008000004 */
[----:B------:R-:W-:Y:S04]  /*59d30*/  STS.U8 [R16+UR4+0x7de0], R24 ;  /* 0x007de01810007988 */ /* 0x000fe80008000004 */
[----:B------:R-:W-:Y:S04]  /*59d40*/  STS.U8 [R16+UR4+0x7dc0], R25 ;  /* 0x007dc01910007988 */ /* 0x000fe80008000004 */
[----:B0-----:R-:W2:Y:S04]  /*59d50*/  LDL.LU R54, [R1+0x1de8] ;  /* 0x001de80001367983 */ /* 0x001ea80000300800 */
[----:B------:R-:W3:Y:S04]  /*59d60*/  LDL.LU R58, [R1+0x1d84] ;  /* 0x001d8400013a7983 */ /* 0x000ee80000300800 */
[----:B------:R-:W4:Y:S04]  /*59d70*/  LDL.LU R59, [R1+0x1d80] ;  /* 0x001d8000013b7983 */ /* 0x000f280000300800 */
[----:B------:R-:W4:Y:S04]  /*59d80*/  LDL.LU R60, [R1+0x1d7c] ;  /* 0x001d7c00013c7983 */ /* 0x000f280000300800 */
[----:B------:R-:W4:Y:S04]  /*59d90*/  LDL.LU R30, [R1+0x1d78] ;  /* 0x001d7800011e7983 */ /* 0x000f280000300800 */
[----:B------:R-:W-:Y:S04]  /*59da0*/  STS.U8 [R16+UR4+0x7da0], R26 ;  /* 0x007da01a10007988 */ /* 0x000fe80008000004 */
        /* <DEDUP_REMOVED lines=50> */
[----:B--2---:R0:W-:Y:S04]  /*5a0d0*/  STS.U8 [R17+UR4+0xaa0], R54 ;  /* 0x000aa03611007988 */ /* 0x0041e80008000004 */
        /* <DEDUP_REMOVED lines=371> */
[----:B------:R-:W-:Y:S04]  /*5b810*/  STS.U8 [R17+UR4+0x6a60], R54 ;  /* 0x006a603611007988 */ /* 0x000fe80008000004 */
[----:B------:R-:W-:Y:S04]  /*5b820*/  STS.U8 [R17+UR4+0x6a00], R58 ;  /* 0x006a003a11007988 */ /* 0x000fe80008000004 */
[----:B--2---:R-:W-:Y:S04]  /*5b830*/  STS.U8 [R17+UR4+0x6a20], R59 ;  /* 0x006a203b11007988 */ /* 0x004fe80008000004 */
[----:B---3--:R-:W-:Y:S04]  /*5b840*/  STS.U8 [R17+UR4+0x6ac0], R60 ;  /* 0x006ac03c11007988 */ /* 0x008fe80008000004 */
[----:B----4-:R-:W-:Y:S04]  /*5b850*/  STS.U8 [R17+UR4+0x6ae0], R30 ;  /* 0x006ae01e11007988 */ /* 0x010fe80008000004 */
[----:B------:R-:W-:Y:S04]  /*5b860*/  STS.U8 [R17+UR4+0x6a80], R19 ;  /* 0x006a801311007988 */ /* 0x000fe80008000004 */
[----:B------:R-:W-:Y:S04]  /*5b870*/  STS.U8 [R17+UR4+0x6aa0], R18 ;  /* 0x006aa01211007988 */ /* 0x000fe80008000004 */
        /* <DEDUP_REMOVED lines=8> */
[----:B---3--:R-:W3:Y:S04]  /*5b900*/  LDL.LU R13, [R1+0x1f18] ;  /* 0x001f1800010d7983 */ /* 0x008ee80000300800 */
[----:B------:R0:W-:Y:S04]  /*5b910*/  STS.U8 [R17+UR4+0x6ec0], R61 ;  /* 0x006ec03d11007988 */ /* 0x0001e80008000004 */
[----:B------:R1:W-:Y:S04]  /*5b920*/  STS.U8 [R17+UR4+0x6ea0], R31 ;  /* 0x006ea01f11007988 */ /* 0x0003e80008000004 */
[----:B----4-:R-:W4:Y:S04]  /*5b930*/  LDL.LU R12, [R1+0x1f14] ;  /* 0x001f1400010c7983 */ /* 0x010f280000300800 */
        /* <DEDUP_REMOVED lines=8> */
[----:B------:R0:W-:Y:S04]  /*5b9c0*/  STS.U8 [R17+UR4+0x7260], R51 ;  /* 0x0072603311007988 */ /* 0x0001e80008000004 */
[----:B------:R-:W4:Y:S04]  /*5b9d0*/  LDL.LU R55, [R1+0x1ea0] ;  /* 0x001ea00001377983 */ /* 0x000f280000300800 */
[----:B------:R1:W-:Y:S04]  /*5b9e0*/  STS.U8 [R17+UR4+0x7280], R49 ;  /* 0x0072803111007988 */ /* 0x0003e80008000004 */
[----:B------:R-:W4:Y:S04]  /*5b9f0*/  LDL.LU R53, [R1+0x1e9c] ;  /* 0x001e9c0001357983 */ /* 0x000f280000300800 */
[----:B------:R-:W-:Y:S04]  /*5ba00*/  STS.U8 [R17+UR4+0x72a0], R47 ;  /* 0x0072a02f11007988 */ /* 0x000fe80008000004 */
[----:B------:R1:W-:Y:S04]  /*5ba10*/  STS.U8 [R17+UR4+0x72c0], R45 ;  /* 0x0072c02d11007988 */ /* 0x0003e80008000004 */
[----:B------:R1:W-:Y:S04]  /*5ba20*/  STS.U8 [R17+UR4+0x72e0], R2 ;  /* 0x0072e00211007988 */ /* 0x0003e80008000004 */
[----:B0-----:R-:W4:Y:S04]  /*5ba30*/  LDL.LU R51, [R1+0x1e98] ;  /* 0x001e980001337983 */ /* 0x001f280000300800 */
[----:B-1----:R-:W4:Y:S04]  /*5ba40*/  LDL.LU R49, [R1+0x1e94] ;  /* 0x001e940001317983 */ /* 0x002f280000300800 */
[----:B------:R0:W-:Y:S04]  /*5ba50*/  STS.U8 [R17+UR4+0x7620], R11 ;  /* 0x0076200b11007988 */ /* 0x0001e80008000004 */
        /* <DEDUP_REMOVED lines=14> */
[----:B------:R0:W-:Y:S04]  /*5bb40*/  STS.U8 [R17+UR4+0x76c0], R4 ;  /* 0x0076c00411007988 */ /* 0x0001e80008000004 */
[----:B-1----:R-:W4:Y:S04]  /*5bb50*/  LDL.LU R5, [R1+0x1dd0] ;  /* 0x001dd00001057983 */ /* 0x002f280000300800 */
[----:B0-----:R-:W4:Y:S04]  /*5bb60*/  LDL.LU R4, [R1+0x1dcc] ;  /* 0x001dcc0001047983 */ /* 0x001f280000300800 */
[----:B------:R-:W-:Y:S04]  /*5bb70*/  STS.U8 [R17+UR4+0x7a40], R44 ;  /* 0x007a402c11007988 */ /* 0x000fe80008000004 */
[----:B------:R-:W-:Y:S04]  /*5bb80*/  STS.U8 [R17+UR4+0x7a60], R42 ;  /* 0x007a602a11007988 */ /* 0x000fe80008000004 */
[----:B------:R-:W-:Y:S04]  /*5bb90*/  STS.U8 [R17+UR4+0x7a00], R40 ;  /* 0x007a002811007988 */ /* 0x000fe80008000004 */
[----:B------:R-:W-:Y:S04]  /*5bba0*/  STS.U8 [R17+UR4+0x7a20], R38 ;  /* 0x007a202611007988 */ /* 0x000fe80008000004 */
[----:B------:R-:W-:Y:S04]  /*5bbb0*/  STS.U8 [R17+UR4+0x7ac0], R36 ;  /* 0x007ac02411007988 */ /* 0x000fe80008000004 */
[----:B------:R-:W-:Y:S04]  /*5bbc0*/  STS.U8 [R17+UR4+0x7ae0], R34 ;  /* 0x007ae02211007988 */ /* 0x000fe80008000004 */
[----:B------:R-:W-:Y:S04]  /*5bbd0*/  STS.U8 [R17+UR4+0x7a80], R32 ;  /* 0x007a802011007988 */ /* 0x000fe80008000004 */
[----:B------:R-:W-:Y:S01]  /*5bbe0*/  STS.U8 [R17+UR4+0x7aa0], R3 ;  /* 0x007aa00311007988 */ /* 0x000fe20008000004 */
[----:B------:R-:W-:-:S03]  /*5bbf0*/  LOP3.LUT R47, R0, 0x1f, RZ, 0xc0, !PT ;  /* 0x0000001f002f7812 */ /* 0x000fc600078ec0ff */
[----:B------:R-:W-:Y:S04]  /*5bc00*/  STS.U8 [R17+UR4+0x7e60], R28 ;  /* 0x007e601c11007988 */ /* 0x000fe80008000004 */
[----:B------:R-:W4:Y:S04]  /*5bc10*/  LDL.LU R54, [R1+0x1dc8] ;  /* 0x001dc80001367983 */ /* 0x000f280000300800 */
[----:B------:R-:W-:Y:S04]  /*5bc20*/  STS.U8 [R17+UR4+0x7e40], R29 ;  /* 0x007e401d11007988 */ /* 0x000fe80008000004 */
[----:B------:R-:W4:Y:S04]  /*5bc30*/  LDL.LU R58, [R1+0x1d64] ;  /* 0x001d6400013a7983 */ /* 0x000f280000300800 */
[----:B------:R-:W-:Y:S04]  /*5bc40*/  STS.U8 [R17+UR4+0x7e20], R33 ;  /* 0x007e202111007988 */ /* 0x000fe80008000004 */
[----:B------:R-:W4:Y:S04]  /*5bc50*/  LDL.LU R59, [R1+0x1d60] ;  /* 0x001d6000013b7983 */ /* 0x000f280000300800 */
[----:B------:R-:W-:Y:S01]  /*5bc60*/  STS.U8 [R17+UR4+0x7e00], R35 ;  /* 0x007e002311007988 */ /* 0x000fe20008000004 */
[----:B------:R-:W-:-:S03]  /*5bc70*/  LOP3.LUT R0, R47, 0x18, RZ, 0x3c, !PT ;  /* 0x000000182f007812 */ /* 0x000fc600078e3cff */
[----:B------:R-:W4:Y:S04]  /*5bc80*/  LDL.LU R60, [R1+0x1d5c] ;  /* 0x001d5c00013c7983 */ /* 0x000f280000300800 */
[----:B------:R-:W-:Y:S04]  /*5bc90*/  STS.U8 [R17+UR4+0x7ee0], R37 ;  /* 0x007ee02511007988 */ /* 0x000fe80008000004 */
[----:B------:R-:W4:Y:S04]  /*5bca0*/  LDL.LU R30, [R1+0x1d58] ;  /* 0x001d5800011e7983 */ /* 0x000f280000300800 */
[----:B------:R-:W-:Y:S04]  /*5bcb0*/  STS.U8 [R17+UR4+0x7ec0], R39 ;  /* 0x007ec02711007988 */ /* 0x000fe80008000004 */
[----:B------:R-:W4:Y:S04]  /*5bcc0*/  LDL.LU R19, [R1+0x1d54] ;  /* 0x001d540001137983 */ /* 0x000f280000300800 */
[----:B------:R-:W-:Y:S04]  /*5bcd0*/  STS.U8 [R17+UR4+0x7ea0], R41 ;  /* 0x007ea02911007988 */ /* 0x000fe80008000004 */
        /* <DEDUP_REMOVED lines=8> */
[----:B0-----:R-:W4:Y:S04]  /*5bd60*/  LDL.LU R16, [R1+0x1d48] ;  /* 0x001d480001107983 */ /* 0x001f280000300800 */
[----:B-1----:R-:W4:Y:S04]  /*5bd70*/  LDL.LU R15, [R1+0x1ce4] ;  /* 0x001ce400010f7983 */ /* 0x002f280000300800 */
[----:B--2---:R-:W2:Y:S04]  /*5bd80*/  LDL.LU R14, [R1+0x1ce0] ;  /* 0x001ce000010e7983 */ /* 0x004ea80000300800 */
[----:B---3--:R-:W3:Y:S04]  /*5bd90*/  LDL.LU R13, [R1+0x1cdc] ;  /* 0x001cdc00010d7983 */ /* 0x008ee80000300800 */
        /* <DEDUP_REMOVED lines=9> */
[----:B------:R0:W-:Y:S04]  /*5be30*/  STS.U8 [R0+UR4+0x760], R53 ;  /* 0x0007603500007988 */ /* 0x0001e80008000004 */
[----:B------:R-:W4:Y:S04]  /*5be40*/  LDL.LU R56, [R1+0x1cc8] ;  /* 0x001cc80001387983 */ /* 0x000f280000300800 */
        /* <DEDUP_REMOVED lines=21> */
[----:B0-----:R-:W4:Y:S04]  /*5bfa0*/  LDL.LU R7, [R1+0x1bc0] ;  /* 0x001bc00001077983 */ /* 0x001f280000300800 */
[----:B-1----:R-:W4:Y:S04]  /*5bfb0*/  LDL.LU R6, [R1+0x1bbc] ;  /* 0x001bbc0001067983 */ /* 0x002f280000300800 */
[----:B------:R0:W-:Y:S04]  /*5bfc0*/  STS.U8 [R0+UR4+0xb80], R4 ;  /* 0x000b800400007988 */ /* 0x0001e80008000004 */
[----:B------:R-:W4:Y:S04]  /*5bfd0*/  LDL.LU R5, [R1+0x1bb8] ;  /* 0x001bb80001057983 */ /* 0x000f280000300800 */
[----:B0-----:R-:W4:Y:S04]  /*5bfe0*/  LDL.LU R4, [R1+0x1bb4] ;  /* 0x001bb40001047983 */ /* 0x001f280000300800 */
        /* <DEDUP_REMOVED lines=13> */
[----:B0-----:R-:W4:Y:S04]  /*5c0c0*/  LDL.LU R19, [R1+0x1b2c] ;  /* 0x001b2c0001137983 */ /* 0x001f280000300800 */
[----:B-1----:R-:W4:Y:S04]  /*5c0d0*/  LDL.LU R18, [R1+0x1b28] ;  /* 0x001b280001127983 */ /* 0x002f280000300800 */
[----:B------:R-:W4:Y:S04]  /*5c0e0*/  LDL.LU R17, [R1+0x1b24] ;  /* 0x001b240001117983 */ /* 0x000f280000300800 */
        /* <DEDUP_REMOVED lines=298> */
[----:B------:R-:W-:Y:S04]  /*5d390*/  STS.U8 [R0+UR4+0x5b80], R30 ;  /* 0x005b801e00007988 */ /* 0x000fe80008000004 */
[----:B0-----:R-:W4:Y:S04]  /*5d3a0*/  LDL.LU R54, [R1+0x1b4] ;  /* 0x0001b40001367983 */ /* 0x001f280000300800 */
[----:B-1----:R-:W4:Y:S04]  /*5d3b0*/  LDL.LU R58, [R1+0x1b0] ;  /* 0x0001b000013a7983 */ /* 0x002f280000300800 */
[----:B------:R-:W4:Y:S04]  /*5d3c0*/  LDL.LU R59, [R1+0x1ac] ;  /* 0x0001ac00013b7983 */ /* 0x000f280000300800 */
[----:B------:R-:W4:Y:S04]  /*5d3d0*/  LDL.LU R60, [R1+0x1a8] ;  /* 0x0001a800013c7983 */ /* 0x000f280000300800 */
[----:B------:R0:W-:Y:S04]  /*5d3e0*/  STS.U8 [R0+UR4+0x5ba0], R19 ;  /* 0x005ba01300007988 */ /* 0x0001e80008000004 */
[----:B------:R1:W-:Y:S04]  /*5d3f0*/  STS.U8 [R0+UR4+0x5f60], R18 ;  /* 0x005f601200007988 */ /* 0x0003e80008000004 */
[----:B------:R1:W-:Y:S04]  /*5d400*/  STS.U8 [R0+UR4+0x5f40], R17 ;  /* 0x005f401100007988 */ /* 0x0003e80008000004 */
[----:B0-----:R-:W4:Y:S04]  /*5d410*/  LDL.LU R19, [R1+0x1a4] ;  /* 0x0001a40001137983 */ /* 0x001f280000300800 */
[----:B------:R-:W4:Y:S04]  /*5d420*/  LDL.LU R30, [R1+0x1a0] ;  /* 0x0001a000011e7983 */ /* 0x000f280000300800 */
        /* <DEDUP_REMOVED lines=73> */
[----:B----4-:R-:W4:Y:S04]  /*5d8c0*/  LDL.LU R12, [R1+0x59cc] ;  /* 0x0059cc00010c7983 */ /* 0x010f280000300800 */
[----:B------:R0:W-:Y:S04]  /*5d8d0*/  STS.U8 [R0+UR4+0x6fa0], R61 ;  /* 0x006fa03d00007988 */ /* 0x0001e80008000004 */
[----:B------:R1:W-:Y:S04]  /*5d8e0*/  STS.U8 [R0+UR4+0x6f80], R31 ;  /* 0x006f801f00007988 */ /* 0x0003e80008000004 */
[----:B------:R0:W-:Y:S04]  /*5d8f0*/  STS.U8 [R0+UR4+0x7300], R57 ;  /* 0x0073003900007988 */ /* 0x0001e80008000004 */
[----:B------:R1:W-:Y:S04]  /*5d900*/  STS.U8 [R0+UR4+0x7320], R56 ;  /* 0x0073203800007988 */ /* 0x0003e80008000004 */
[----:B------:R1:W-:Y:S04]  /*5d910*/  STS.U8 [R0+UR4+0x7340], R55 ;  /* 0x0073403700007988 */ /* 0x0003e80008000004 */
[----:B0-----:R-:W2:Y:S04]  /*5d920*/  LDL.LU R61, [R1+0x59c8] ;  /* 0x0059c800013d7983 */ /* 0x001ea80000300800 */
[----:B-1----:R-:W2:Y:S04]  /*5d930*/  LDL.LU R31, [R1+0x59c4] ;  /* 0x0059c400011f7983 */ /* 0x002ea80000300800 */
[----:B------:R-:W3:Y:S04]  /*5d940*/  LDL.LU R57, [R1+0x59c0] ;  /* 0x0059c00001397983 */ /* 0x000ee80000300800 */
[----:B------:R-:W3:Y:S04]  /*5d950*/  LDL.LU R56, [R1+0x59bc] ;  /* 0x0059bc0001387983 */ /* 0x000ee80000300800 */
        /* <DEDUP_REMOVED lines=26> */
[----:B0-----:R-:W4:Y:S01]  /*5db00*/  LDL.LU R4, [R1+0x5984] ;  /* 0x0059840001047983 */ /* 0x001f220000300800 */
[----:B------:R-:W-:-:S02]  /*5db10*/  LOP3.LUT R47, R47, 0x60, RZ, 0xfc, !PT ;  /* 0x000000602f2f7812 */ /* 0x000fc400078efcff */
[----:B--2---:R-:W-:Y:S02]  /*5db20*/  PRMT R31, RZ, 0x7610, R31 ;  /* 0x00007610ff1f7816 */ /* 0x004fe4000000001f */
[-C--:B---3--:R-:W-:Y:S01]  /*5db30*/  ISETP.GE.AND P3, PT, R47, R2.reuse, PT ;  /* 0x000000022f00720c */ /* 0x088fe20003f66270 */
[----:B----4-:R0:W-:Y:S04]  /*5db40*/  STS.U8 [R0+UR4+0x7b40], R4 ;  /* 0x007b400400007988 */ /* 0x0101e80008000004 */
[----:B------:R1:W-:Y:S04]  /*5db50*/  STS.U8 [R0+UR4+0x7b60], R5 ;  /* 0x007b600500007988 */ /* 0x0003e80008000004 */
[----:B0-----:R-:W2:Y:S04]  /*5db60*/  LDL R4, [R1+0x5468] ;  /* 0x0054680001047983 */ /* 0x001ea80000100800 */
[----:B-1----:R-:W2:Y:S04]  /*5db70*/  LDL R5, [R1+0x5460] ;  /* 0x0054600001057983 */ /* 0x002ea80000100800 */
[----:B------:R-:W3:Y:S04]  /*5db80*/  LDL.LU R47, [R1+0x5980] ;  /* 0x00598000012f7983 */ /* 0x000ee80000300800 */
[----:B------:R0:W-:Y:S04]  /*5db90*/  STL.S16 [R1+0x7ac], R31 ;  /* 0x0007ac1f01007387 */ /* 0x0001e80000100600 */
[----:B0-----:R-:W4:Y:S04]  /*5dba0*/  LDL.LU R31, [R1+0x597c] ;  /* 0x00597c00011f7983 */ /* 0x001f280000300800 */
[----:B------:R-:W-:Y:S04]  /*5dbb0*/  STS.U8 [R0+UR4+0x7b00], R6 ;  /* 0x007b000600007988 */ /* 0x000fe80008000004 */
[----:B------:R-:W-:Y:S04]  /*5dbc0*/  STS.U8 [R0+UR4+0x7b20], R7 ;  /* 0x007b200700007988 */ /* 0x000fe80008000004 */
[----:B------:R-:W-:Y:S04]  /*5dbd0*/  STS.U8 [R0+UR4+0x7bc0], R8 ;  /* 0x007bc00800007988 */ /* 0x000fe80008000004 */
[----:B------:R-:W-:Y:S04]  /*5dbe0*/  STS.U8 [R0+UR4+0x7be0], R9 ;  /* 0x007be00900007988 */ /* 0x000fe80008000004 */
[----:B------:R-:W-:Y:S04]  /*5dbf0*/  STS.U8 [R0+UR4+0x7b80], R10 ;  /* 0x007b800a00007988 */ /* 0x000fe80008000004 */
[----:B------:R-:W-:Y:S04]  /*5dc00*/  STS.U8 [R0+UR4+0x7ba0], R11 ;  /* 0x007ba00b00007988 */ /* 0x000fe80008000004 */
[----:B------:R-:W-:Y:S01]  /*5dc10*/  STS.U8 [R0+UR4+0x7f60], R45 ;  /* 0x007f602d00007988 */ /* 0x000fe20008000004 */
[----:B------:R-:W-:-:S02]  /*5dc20*/  ISETP.GE.AND P1, PT, R30, R2, PT ;  /* 0x000000021e00720c */ /* 0x000fc40003f26270 */
[----:B------:R-:W-:Y:S01]  /*5dc30*/  ISETP.GE.AND P2, PT, R30, R2, PT ;  /* 0x000000021e00720c */ /* 0x000fe20003f46270 */
[----:B---3--:R-:W-:Y:S04]  /*5dc40*/  STS.U8 [R0+UR4+0x7f40], R47 ;  /* 0x007f402f00007988 */ /* 0x008fe80008000004 */
[----:B------:R-:W-:Y:S04]  /*5dc50*/  STS.U8 [R0+UR4+0x7f20], R49 ;  /* 0x007f203100007988 */ /* 0x000fe80008000004 */
[----:B------:R-:W-:Y:S04]  /*5dc60*/  STS.U8 [R0+UR4+0x7f00], R51 ;  /* 0x007f003300007988 */ /* 0x000fe80008000004 */
[----:B------:R-:W-:Y:S04]  /*5dc70*/  STS.U8 [R0+UR4+0x7fe0], R53 ;  /* 0x007fe03500007988 */ /* 0x000fe80008000004 */
[----:B------:R-:W-:Y:S04]  /*5dc80*/  STS.U8 [R0+UR4+0x7fc0], R55 ;  /* 0x007fc03700007988 */ /* 0x000fe80008000004 */
[----:B------:R-:W-:Y:S04]  /*5dc90*/  STS.U8 [R0+UR4+0x7fa0], R56 ;  /* 0x007fa03800007988 */ /* 0x000fe80008000004 */
[----:B------:R0:W-:Y:S01]  /*5dca0*/  STS.U8 [R0+UR4+0x7f80], R57 ;  /* 0x007f803900007988 */ /* 0x0001e20008000004 */
[----:B----4-:R-:W-:-:S02]  /*5dcb0*/  PRMT R31, RZ, 0x7610, R31 ;  /* 0x00007610ff1f7816 */ /* 0x010fc4000000001f */
[----:B0-----:R-:W-:Y:S02]  /*5dcc0*/  LOP3.LUT R0, R30, 0x20, RZ, 0xfc, !PT ;  /* 0x000000201e007812 */ /* 0x001fe400078efcff */
[----:B------:R-:W3:Y:S04]  /*5dcd0*/  LDL.LU R30, [R1+0x5978] ;  /* 0x00597800011e7983 */ /* 0x000ee80000300800 */
[----:B------:R0:W-:Y:S01]  /*5dce0*/  STL.S16 [R1+0x7a8], R31 ;  /* 0x0007a81f01007387 */ /* 0x0001e20000100600 */
[----:B------:R-:W-:-:S03]  /*5dcf0*/  ISETP.GE.AND P0, PT, R0, R2, PT ;  /* 0x000000020000720c */ /* 0x000fc60003f06270 */
[----:B0-----:R-:W4:Y:S04]  /*5dd00*/  LDL.LU R31, [R1+0x5974] ;  /* 0x00597400011f7983 */ /* 0x001f280000300800 */
[----:B------:R-:W2:Y:S04]  /*5dd10*/  LDL.LU R0, [R1+0x5970] ;  /* 0x0059700001007983 */ /* 0x000ea80000300800 */
[----:B------:R0:W-:Y:S04]  /*5dd20*/  STL [R1+0x6070], R2 ;  /* 0x0060700201007387 */ /* 0x0001e80000100800 */
[----:B0-----:R-:W2:Y:S04]  /*5dd30*/  LDL R2, [R1+0x7ac] ;  /* 0x0007ac0001027983 */ /* 0x001ea80000100800 */
        /* <DEDUP_REMOVED lines=103> */
[----:B------:R-:W-:Y:S06]  /*5e3b0*/  BAR.SYNC.DEFER_BLOCKING 0x0 ;  /* 0x0000000000007b1d */ /* 0x000fec0000010000 */
        /* <DEDUP_REMOVED lines=24> */
[----:B--2---:R-:W2:Y:S04]  /*5e540*/  @!P3 LDG.E.U8 R2, desc[UR36][R4.64] ;  /* 0x000000240402b981 */ /* 0x004ea8000c1e1100 */
        /* <DEDUP_REMOVED lines=241> */
[----:B0-----:R-:W2:Y:S04]  /*5f460*/  LDL R29, [R1+0x7a8] ;  /* 0x0007a800011d7983 */ /* 0x001ea80000100800 */
[----:B----4-:R-:W-:Y:S04]  /*5f470*/  STL [R1+0x5aa8], R31 ;  /* 0x005aa81f01007387 */ /* 0x010fe80000100800 */
[----:B------:R0:W-:Y:S04]  /*5f480*/  STL [R1+0x5e78], R31 ;  /* 0x005e781f01007387 */ /* 0x0001e80000100800 */
[----:B---3--:R-:W-:Y:S04]  /*5f490*/  STL [R1+0x5aa4], R30 ;  /* 0x005aa41e01007387 */ /* 0x008fe80000100800 */
        /* <DEDUP_REMOVED lines=54> */
[----:B--2---:R1:W-:Y:S01]  /*5f800*/  @!P3 STL [R1+0x7ac], R2 ;  /* 0x0007ac020100b387 */ /* 0x0043e20000100800 */
[----:B------:R-:W-:Y:S01]  /*5f810*/  PRMT R3, RZ, 0x7610, R3 ;  /* 0x00007610ff037816 */ /* 0x000fe20000000003 */
[----:B0-----:R-:W0:Y:S02]  /*5f820*/  S2R R31, SR_TID.X ;  /* 0x00000000001f7919 */ /* 0x001e240000002100 */
[----:B-1----:R-:W2:Y:S04]  /*5f830*/  LDL.LU R2, [R1+0x6070] ;  /* 0x0060700001027983 */ /* 0x002ea80000300800 */
[----:B------:R-:W3:Y:S04]  /*5f840*/  LDL R4, [R1+0x242c] ;  /* 0x00242c0001047983 */ /* 0x000ee80000100800 */
[----:B------:R-:W3:Y:S01]  /*5f850*/  LDL R5, [R1+0x4408] ;  /* 0x0044080001057983 */ /* 0x000ee20000100800 */
[----:B0-----:R-:W-:-:S04]  /*5f860*/  LOP3.LUT R31, R31, 0x1f, RZ, 0xc0, !PT ;  /* 0x0000001f1f1f7812 */ /* 0x001fc800078ec0ff */
[----:B------:R-:W-:Y:S02]  /*5f870*/  LOP3.LUT R31, R31, 0x20, RZ, 0xfc, !PT ;  /* 0x000000201f1f7812 */ /* 0x000fe400078efcff */
[----:B---3--:R-:W-:-:S04]  /*5f880*/  @!P1 LOP3.LUT R5, R5, R4, RZ, 0x3c, !PT ;  /* 0x0000000405059212 */ /* 0x008fc800078e3cff */
[----:B------:R-:W-:-:S04]  /*5f890*/  @!P1 LOP3.LUT R4, R5, R4, RZ, 0x3c, !PT ;  /* 0x0000000405049212 */ /* 0x000fc800078e3cff */
[----:B------:R-:W-:-:S05]  /*5f8a0*/  @!P1 LOP3.LUT R5, R5, R4, RZ, 0x3c, !PT ;  /* 0x0000000405059212 */ /* 0x000fca00078e3cff */
[----:B------:R-:W3:Y:S04]  /*5f8b0*/  @!P1 LDG.E.U8 R29, desc[UR36][R4.64] ;  /* 0x00000024041d9981 */ /* 0x000ee8000c1e1100 */
[----:B---3--:R0:W-:Y:S04]  /*5f8c0*/  @!P1 STL [R1+0x7a8], R29 ;  /* 0x0007a81d01009387 */ /* 0x0081e80000100800 */
[----:B0-----:R-:W3:Y:S04]  /*5f8d0*/  LDL.LU R29, [R1+0x606c] ;  /* 0x00606c00011d7983 */ /* 0x001ee80000300800 */
[----:B------:R-:W4:Y:S04]  /*5f8e0*/  LDL R4, [R1+0x53b8] ;  /* 0x0053b80001047983 */ /* 0x000f280000100800 */
[----:B------:R-:W4:Y:S02]  /*5f8f0*/  LDL R5, [R1+0x53d8] ;  /* 0x0053d80001057983 */ /* 0x000f240000100800 */
[----:B----4-:R-:W-:-:S04]  /*5f900*/  @!P2 LOP3.LUT R5, R5, R4, RZ, 0x3c, !PT ;  /* 0x000000040505a212 */ /* 0x010fc800078e3cff */
[----:B------:R-:W-:-:S04]  /*5f910*/  @!P2 LOP3.LUT R4, R5, R4, RZ, 0x3c, !PT ;  /* 0x000000040504a212 */ /* 0x000fc800078e3cff */
[----:B------:R-:W-:-:S05]  /*5f920*/  @!P2 LOP3.LUT R5, R5, R4, RZ, 0x3c, !PT ;  /* 0x000000040505a212 */ /* 0x000fca00078e3cff */
[----:B------:R-:W4:Y:S04]  /*5f930*/  @!P2 LDG.E.U8 R3, desc[UR36][R4.64] ;  /* 0x000000240403a981 */ /* 0x000f28000c1e1100 */
[----:B----4-:R0:W-:Y:S04]  /*5f940*/  STL [R1+0x7a4], R3 ;  /* 0x0007a40301007387 */ /* 0x0101e80000100800 */
[----:B0-----:R-:W4:Y:S04]  /*5f950*/  LDL.LU R3, [R1+0x6068] ;  /* 0x0060680001037983 */ /* 0x001f280000300800 */
[----:B------:R-:W2:Y:S04]  /*5f960*/  LDL R4, [R1+0x539c] ;  /* 0x00539c0001047983 */ /* 0x000ea80000100800 */
[----:B------:R-:W2:Y:S01]  /*5f970*/  LDL R5, [R1+0x53d0] ;  /* 0x0053d00001057983 */ /* 0x000ea20000100800 */
[----:B---3--:R-:W-:-:S02]  /*5f980*/  PRMT R29, RZ, 0x7610, R29 ;  /* 0x00007610ff1d7816 */ /* 0x008fc4000000001d */
[----:B--2---:R-:W-:-:S04]  /*5f990*/  @!P0 LOP3.LUT R5, R5, R4, RZ, 0x3c, !PT ;  /* 0x0000000405058212 */ /* 0x004fc800078e3cff */
[----:B------:R-:W-:-:S04]  /*5f9a0*/  @!P0 LOP3.LUT R4, R5, R4, RZ, 0x3c, !PT ;  /* 0x0000000405048212 */ /* 0x000fc800078e3cff */
[----:B------:R-:W-:-:S05]  /*5f9b0*/  @!P0 LOP3.LUT R5, R5, R4, RZ, 0x3c, !PT ;  /* 0x0000000405058212 */ /* 0x000fca00078e3cff */
[----:B------:R-:W2:Y:S01]  /*5f9c0*/  @!P0 LDG.E.U8 R29, desc[UR36][R4.64] ;  /* 0x00000024041d8981 */ /* 0x000ea2000c1e1100 */
[----:B------:R-:W-:-:S03]  /*5f9d0*/  ISETP.GE.AND P3, PT, R31, R2, PT ;  /* 0x000000021f00720c */ /* 0x000fc60003f66270 */
[----:B--2---:R0:W-:Y:S04]  /*5f9e0*/  STL [R1+0x7a0], R29 ;  /* 0x0007a01d01007387 */ /* 0x0041e80000100800 */
[----:B0-----:R-:W2:Y:S04]  /*5f9f0*/  LDL.LU R29, [R1+0x6064] ;  /* 0x00606400011d7983 */ /* 0x001ea80000300800 */
[----:B------:R-:W3:Y:S04]  /*5fa00*/  LDL R4, [R1+0x537c] ;  /* 0x00537c0001047983 */ /* 0x000ee80000100800 */
[----:B------:R-:W3:Y:S01]  /*5fa10*/  LDL R5, [R1+0x53b4] ;  /* 0x0053b40001057983 */ /* 0x000ee20000100800 */
[----:B----4-:R-:W-:-:S02]  /*5fa20*/  PRMT R3, RZ, 0x7610, R3 ;  /* 0x00007610ff037816 */ /* 0x010fc40000000003 */
[----:B---3--:R-:W-:-:S04]  /*5fa30*/  @!P3 LOP3.LUT R5, R5, R4, RZ, 0x3c, !PT ;  /* 0x000000040505b212 */ /* 0x008fc800078e3cff */
[----:B------:R-:W-:-:S04]  /*5fa40*/  @!P3 LOP3.LUT R4, R5, R4, RZ, 0x3c, !PT ;  /* 0x000000040504b212 */ /* 0x000fc800078e3cff */
[----:B------:R-:W-:-:S05]  /*5fa50*/  @!P3 LOP3.LUT R5, R5, R4, RZ, 0x3c, !PT ;  /* 0x000000040505b212 */ /* 0x000fca00078e3cff */
[----:B------:R-:W3:Y:S01]  /*5fa60*/  @!P3 LDG.E.U8 R3, desc[UR36][R4.64] ;  /* 0x000000240403b981 */ /* 0x000ee2000c1e1100 */
[----:B------:R-:W-:-:S03]  /*5fa70*/  ISETP.GE.AND P1, PT, R31, R2, PT ;  /* 0x000000021f00720c */ /* 0x000fc60003f26270 */
[----:B---3--:R0:W-:Y:S04]  /*5fa80*/  STL [R1+0x78c], R3 ;  /* 0x00078c0301007387 */ /* 0x0081e80000100800 */
[----:B0-----:R-:W3:Y:S04]  /*5fa90*/  LDL.LU R3, [R1+0x6060] ;  /* 0x0060600001037983 */ /* 0x001ee80000300800 */
[----:B------:R-:W4:Y:S04]  /*5faa0*/  LDL R4, [R1+0x535c] ;  /* 0x00535c0001047983 */ /* 0x000f280000100800 */
[----:B------:R-:W4:Y:S01]  /*5fab0*/  LDL R5, [R1+0x5394] ;  /* 0x0053940001057983 */ /* 0x000f220000100800 */
[----:B--2---:R-:W-:-:S02]  /*5fac0*/  PRMT R29, RZ, 0x7610, R29 ;  /* 0x00007610ff1d7816 */ /* 0x004fc4000000001d */
[----:B----4-:R-:W-:-:S04]  /*5fad0*/  @!P1 LOP3.LUT R5, R5, R4, RZ, 0x3c, !PT ;  /* 0x0000000405059212 */ /* 0x010fc800078e3cff */
[----:B------:R-:W-:-:S04]  /*5fae0*/  @!P1 LOP3.LUT R4, R5, R4, RZ, 0x3c, !PT ;  /* 0x0000000405049212 */ /* 0x000fc800078e3cff */
[----:B------:R-:W-:-:S05]  /*5faf0*/  @!P1 LOP3.LUT R5, R5, R4, RZ, 0x3c, !PT ;  /* 0x0000000405059212 */ /* 0x000fca00078e3cff */
[----:B------:R-:W2:Y:S01]  /*5fb00*/  @!P1 LDG.E.U8 R29, desc[UR36][R4.64] ;  /* 0x00000024041d9981 */ /* 0x000ea2000c1e1100 */
[----:B------:R-:W-:-:S03]  /*5fb10*/  ISETP.GE.AND P2, PT, R31, R2, PT ;  /* 0x000000021f00720c */ /* 0x000fc60003f46270 */
[----:B--2---:R0:W-:Y:S04]  /*5fb20*/  STL [R1+0x788], R29 ;  /* 0x0007881d01007387 */ /* 0x0041e80000100800 */
[----:B0-----:R-:W2:Y:S04]  /*5fb30*/  LDL.LU R29, [R1+0x605c] ;  /* 0x00605c00011d7983 */ /* 0x001ea80000300800 */
[----:B------:R-:W4:Y:S04]  /*5fb40*/  LDL R4, [R1+0x533c] ;  /* 0x00533c0001047983 */ /* 0x000f280000100800 */
[----:B------:R-:W4:Y:S01]  /*5fb50*/  LDL R5, [R1+0x5374] ;  /* 0x0053740001057983 */ /* 0x000f220000100800 */
[----:B---3--:R-:W-:-:S02]  /*5fb60*/  PRMT R3, RZ, 0x7610, R3 ;  /* 0x00007610ff037816 */ /* 0x008fc40000000003 */
[----:B----4-:R-:W-:-:S04]  /*5fb70*/  @!P2 LOP3.LUT R5, R5, R4, RZ, 0x3c, !PT ;  /* 0x000000040505a212 */ /* 0x010fc800078e3cff */
        /* <DEDUP_REMOVED lines=1188> */
[----:B------:R-:W-:-:S02]  /*645c0*/  PRMT R6, RZ, 0x7610, R6 ;  /* 0x00007610ff067816 */ /* 0x000fc40000000006 */
[----:B----4-:R-:W-:-:S04]  /*645d0*/  @!P1 LOP3.LUT R5, R5, R4, RZ, 0x3c, !PT ;  /* 0x0000000405059212 */ /* 0x010fc800078e3cff */
[----:B------:R-:W-:-:S04]  /*645e0*/  @!P1 LOP3.LUT R4, R5, R4, RZ, 0x3c, !PT ;  /* 0x0000000405049212 */ /* 0x000fc800078e3cff */
[----:B------:R-:W-:-:S05]  /*645f0*/  @!P1 LOP3.LUT R5, R5, R4, RZ, 0x3c, !PT ;  /* 0x0000000405059212 */ /* 0x000fca00078e3cff */
[----:B------:R0:W4:Y:S04]  /*64600*/  @!P1 LDG.E.U8 R6, desc[UR36][R4.64] ;  /* 0x0000002404069981 */ /* 0x000128000c1e1100 */
[----:B------:R-:W0:Y:S04]  /*64610*/  LDL R4, [R1+0x4514] ;  /* 0x0045140001047983 */ /* 0x000e280000100800 */
[----:B------:R-:W0:Y:S01]  /*64620*/  LDL R5, [R1+0x4518] ;  /* 0x0045180001057983 */ /* 0x000e220000100800 */
[----:B------:R-:W-:Y:S02]  /*64630*/  ISETP.GE.AND P2, PT, R31, R2, PT ;  /* 0x000000021f00720c */ /* 0x000fe40003f46270 */
[----:B---3--:R-:W-:-:S11]  /*64640*/  PRMT R3, RZ, 0x7610, R3 ;  /* 0x00007610ff037816 */ /* 0x008fd60000000003 */
[----:B0-----:R-:W-:-:S04]  /*64650*/  @!P2 LOP3.LUT R5, R5, R4, RZ, 0x3c, !PT ;  /* 0x000000040505a212 */ /* 0x001fc800078e3cff */
[----:B------:R-:W-:-:S04]  /*64660*/  @!P2 LOP3.LUT R4, R5, R4, RZ, 0x3c, !PT ;  /* 0x000000040504a212 */ /* 0x000fc800078e3cff */
[----:B------:R-:W-:-:S05]  /*64670*/  @!P2 LOP3.LUT R5, R5, R4, RZ, 0x3c, !PT ;  /* 0x000000040505a212 */ /* 0x000fca00078e3cff */
[----:B------:R-:W3:Y:S04]  /*64680*/  @!P2 LDG.E.U8 R3, desc[UR36][R4.64] ;  /* 0x000000240403a981 */ /* 0x000ee8000c1e1100 */
[----:B----4-:R-:W-:Y:S01]  /*64690*/  STL [R1+0x538], R6 ;  /* 0x0005380601007387 */ /* 0x010fe20000100800 */
        /* <DEDUP_REMOVED lines=10> */
[CC--:B------:R-:W-:Y:S02]  /*64740*/  ISETP.GE.AND P3, PT, R31.reuse, R2.reuse, PT ;  /* 0x000000021f00720c */ /* 0x0c0fe40003f66270 */
[CC--:B------:R-:W-:Y:S02]  /*64750*/  ISETP.GE.AND P1, PT, R31.reuse, R2.reuse, PT ;  /* 0x000000021f00720c */ /* 0x0c0fe40003f26270 */
[----:B------:R-:W-:Y:S02]  /*64760*/  ISETP.GE.AND P2, PT, R31, R2, PT ;  /* 0x000000021f00720c */ /* 0x000fe40003f46270 */
[----:B------:R-:W4:Y:S04]  /*64770*/  LDL.LU R31, [R1+0x5e78] ;  /* 0x005e7800011f7983 */ /* 0x000f280000300800 */
[----:B--2---:R0:W-:Y:S04]  /*64780*/  STL [R1+0x530], R29 ;  /* 0x0005301d01007387 */ /* 0x0041e80000100800 */
[----:B0-----:R-:W2:Y:S04]  /*64790*/  LDL.LU R29, [R1+0x5e74] ;  /* 0x005e7400011d7983 */ /* 0x001ea80000300800 */
[----:B------:R-:W2:Y:S04]  /*647a0*/  LDL R4, [R1+0x4400] ;  /* 0x0044000001047983 */ /* 0x000ea80000100800 */
[----:B------:R-:W2:Y:S01]  /*647b0*/  LDL R5, [R1+0x4544] ;  /* 0x0045440001057983 */ /* 0x000ea20000100800 */
[----:B---3--:R-:W-:-:S02]  /*647c0*/  PRMT R3, RZ, 0x7610, R3 ;  /* 0x00007610ff037816 */ /* 0x008fc40000000003 */
[----:B--2---:R-:W-:-:S04]  /*647d0*/  @!P3 LOP3.LUT R5, R5, R4, RZ, 0x3c, !PT ;  /* 0x000000040505b212 */ /* 0x004fc800078e3cff */
[----:B------:R-:W-:-:S04]  /*647e0*/  @!P3 LOP3.LUT R4, R5, R4, RZ, 0x3c, !PT ;  /* 0x000000040504b212 */ /* 0x000fc800078e3cff */
[----:B------:R-:W-:-:S05]  /*647f0*/  @!P3 LOP3.LUT R5, R5, R4, RZ, 0x3c, !PT ;  /* 0x000000040505b212 */ /* 0x000fca00078e3cff */
[----:B------:R-:W2:Y:S04]  /*64800*/  @!P3 LDG.E.U8 R3, desc[UR36][R4.64] ;  /* 0x000000240403b981 */ /* 0x000ea8000c1e1100 */
[----:B--2---:R0:W-:Y:S04]  /*64810*/  STL [R1+0x52c], R3 ;  /* 0x00052c0301007387 */ /* 0x0041e80000100800 */
[----:B0-----:R-:W2:Y:S04]  /*64820*/  LDL.LU R3, [R1+0x5e70] ;  /* 0x005e700001037983 */ /* 0x001ea80000300800 */
[----:B------:R-:W3:Y:S04]  /*64830*/  LDL R4, [R1+0x43f0] ;  /* 0x0043f00001047983 */ /* 0x000ee80000100800 */
[----:B------:R-:W3:Y:S01]  /*64840*/  LDL R5, [R1+0x4410] ;  /* 0x0044100001057983 */ /* 0x000ee20000100800 */
[----:B------:R-:W-:-:S02]  /*64850*/  PRMT R29, RZ, 0x7610, R29 ;  /* 0x00007610ff1d7816 */ /* 0x000fc4000000001d */
[----:B---3--:R-:W-:-:S04]  /*64860*/  @!P1 LOP3.LUT R5, R5, R4, RZ, 0x3c, !PT ;  /* 0x0000000405059212 */ /* 0x008fc800078e3cff */
[----:B------:R-:W-:-:S04]  /*64870*/  @!P1 LOP3.LUT R4, R5, R4, RZ, 0x3c, !PT ;  /* 0x0000000405049212 */ /* 0x000fc800078e3cff */
[----:B------:R-:W-:-:S05]  /*64880*/  @!P1 LOP3.LUT R5, R5, R4, RZ, 0x3c, !PT ;  /* 0x0000000405059212 */ /* 0x000fca00078e3cff */
[----:B------:R-:W3:Y:S04]  /*64890*/  @!P1 LDG.E.U8 R29, desc[UR36][R4.64] ;  /* 0x00000024041d9981 */ /* 0x000ee8000c1e1100 */
[----:B---3--:R0:W-:Y:S04]  /*648a0*/  STL [R1+0x528], R29 ;  /* 0x0005281d01007387 */ /* 0x0081e80000100800 */
[----:B0-----:R-:W3:Y:S04]  /*648b0*/  LDL.LU R29, [R1+0x5e6c] ;  /* 0x005e6c00011d7983 */ /* 0x001ee80000300800 */
[----:B------:R-:W3:Y:S04]  /*648c0*/  LDL R4, [R1+0x53c4] ;  /* 0x0053c40001047983 */ /* 0x000ee80000100800 */
[----:B------:R-:W3:Y:S01]  /*648d0*/  LDL R5, [R1+0x53e0] ;  /* 0x0053e00001057983 */ /* 0x000ee20000100800 */
[----:B--2---:R-:W-:-:S02]  /*648e0*/  PRMT R3, RZ, 0x7610, R3 ;  /* 0x00007610ff037816 */ /* 0x004fc40000000003 */
[----:B---3--:R-:W-:-:S04]  /*648f0*/  @!P2 LOP3.LUT R5, R5, R4, RZ, 0x3c, !PT ;  /* 0x000000040505a212 */ /* 0x008fc800078e3cff */
[----:B------:R-:W-:-:S04]  /*64900*/  @!P2 LOP3.LUT R4, R5, R4, RZ, 0x3c, !PT ;  /* 0x000000040504a212 */ /* 0x000fc800078e3cff */
[----:B------:R-:W-:-:S05]  /*64910*/  @!P2 LOP3.LUT R5, R5, R4, RZ, 0x3c, !PT ;  /* 0x000000040505a212 */ /* 0x000fca00078e3cff */
[----:B------:R-:W2:Y:S01]  /*64920*/  @!P2 LDG.E.U8 R3, desc[UR36][R4.64] ;  /* 0x000000240403a981 */ /* 0x000ea2000c1e1100 */
[----:B------:R-:W0:Y:S03]  /*64930*/  S2R R6, SR_TID.X ;  /* 0x0000000000067919 */ /* 0x000e260000002100 */
[----:B--2---:R1:W-:Y:S04]  /*64940*/  STL [R1+0x524], R3 ;  /* 0x0005240301007387 */ /* 0x0043e80000100800 */
[----:B-1----:R-:W2:Y:S04]  /*64950*/  LDL.LU R3, [R1+0x5e68] ;  /* 0x005e680001037983 */ /* 0x002ea80000300800 */
[----:B------:R-:W3:Y:S04]  /*64960*/  LDL R4, [R1+0x5398] ;  /* 0x0053980001047983 */ /* 0x000ee80000100800 */
[----:B------:R-:W3:Y:S01]  /*64970*/  LDL R5, [R1+0x53cc] ;  /* 0x0053cc0001057983 */ /* 0x000ee20000100800 */
[----:B0-----:R-:W-:-:S04]  /*64980*/  LOP3.LUT R6, R6, 0x1f, RZ, 0xc0, !PT ;  /* 0x0000001f06067812 */ /* 0x001fc800078ec0ff */
[----:B------:R-:W-:-:S04]  /*64990*/  LOP3.LUT R6, R6, 0x40, RZ, 0xfc, !PT ;  /* 0x0000004006067812 */ /* 0x000fc800078efcff */
[----:B------:R-:W-:Y:S02]  /*649a0*/  ISETP.GE.AND P0, PT, R6, R2, PT ;  /* 0x000000020600720c */ /* 0x000fe40003f06270 */
[----:B------:R-:W-:-:S11]  /*649b0*/  PRMT R29, RZ, 0x7610, R29 ;  /* 0x00007610ff1d7816 */ /* 0x000fd6000000001d */
[----:B---3--:R-:W-:-:S04]  /*649c0*/  @!P0 LOP3.LUT R5, R5, R4, RZ, 0x3c, !PT ;  /* 0x0000000405058212 */ /* 0x008fc800078e3cff */
[----:B------:R-:W-:-:S04]  /*649d0*/  @!P0 LOP3.LUT R4, R5, R4, RZ, 0x3c, !PT ;  /* 0x0000000405048212 */ /* 0x000fc800078e3cff */
[----:B------:R-:W-:-:S05]  /*649e0*/  @!P0 LOP3.LUT R5, R5, R4, RZ, 0x3c, !PT ;  /* 0x0000000405058212 */ /* 0x000fca00078e3cff */
[----:B------:R-:W3:Y:S01]  /*649f0*/  @!P0 LDG.E.U8 R29, desc[UR36][R4.64] ;  /* 0x00000024041d8981 */ /* 0x000ee2000c1e1100 */
[----:B------:R-:W-:-:S03]  /*64a00*/  ISETP.GE.AND P3, PT, R6, R2, PT ;  /* 0x000000020600720c */ /* 0x000fc60003f66270 */
        /* <DEDUP_REMOVED lines=1218> */
[----:B------:R0:W3:Y:S04]  /*69630*/  @!P1 LDG.E.U8 R10, desc[UR36][R4.64] ;  /* 0x00000024040a9981 */ /* 0x0000e8000c1e1100 */
[----:B------:R-:W0:Y:S04]  /*69640*/  LDL R4, [R1+0x450c] ;  /* 0x00450c0001047983 */ /* 0x000e280000100800 */
[----:B------:R-:W0:Y:S01]  /*69650*/  LDL R5, [R1+0x4510] ;  /* 0x0045100001057983 */ /* 0x000e220000100800 */
[----:B------:R-:W-:Y:S02]  /*69660*/  ISETP.GE.AND P2, PT, R6, R2, PT ;  /* 0x000000020600720c */ /* 0x000fe40003f46270 */
[----:B------:R-:W-:-:S11]  /*69670*/  PRMT R29, RZ, 0x7610, R29 ;  /* 0x00007610ff1d7816 */ /* 0x000fd6000000001d */
[----:B0-----:R-:W-:-:S04]  /*69680*/  @!P2 LOP3.LUT R5, R5, R4, RZ, 0x3c, !PT ;  /* 0x000000040505a212 */ /* 0x001fc800078e3cff */
[----:B------:R-:W-:-:S04]  /*69690*/  @!P2 LOP3.LUT R4, R5, R4, RZ, 0x3c, !PT ;  /* 0x000000040504a212 */ /* 0x000fc800078e3cff */
[----:B------:R-:W-:-:S05]  /*696a0*/  @!P2 LOP3.LUT R5, R5, R4, RZ, 0x3c, !PT ;  /* 0x000000040505a212 */ /* 0x000fca00078e3cff */
[----:B------:R-:W2:Y:S04]  /*696b0*/  @!P2 LDG.E.U8 R29, desc[UR36][R4.64] ;  /* 0x00000024041da981 */ /* 0x000ea8000c1e1100 */
[----:B---3--:R-:W-:Y:S01]  /*696c0*/  STL [R1+0x380], R10 ;  /* 0x0003800a01007387 */ /* 0x008fe20000100800 */
        /* <DEDUP_REMOVED lines=1182> */
[----:B------:R-:W4:Y:S01]  /*6e0b0*/  @!P3 LDG.E.U8 R30, desc[UR36][R4.64] ;  /* 0x00000024041eb981 */ /* 0x000f22000c1e1100 */
[----:B------:R-:W-:-:S03]  /*6e0c0*/  ISETP.GE.AND P1, PT, R6, R2, PT ;  /* 0x000000020600720c */ /* 0x000fc60003f26270 */
[----:B----4-:R0:W-:Y:S04]  /*6e0d0*/  STL [R1+0x1b0], R30 ;  /* 0x0001b01e01007387 */ /* 0x0101e80000100800 */
[----:B0-----:R-:W4:Y:S04]  /*6e0e0*/  LDL.LU R30, [R1+0x5aa4] ;  /* 0x005aa400011e7983 */ /* 0x001f280000300800 */
[----:B------:R-:W2:Y:S04]  /*6e0f0*/  LDL R4, [R1+0x4578] ;  /* 0x0045780001047983 */ /* 0x000ea80000100800 */
[----:B------:R-:W2:Y:S01]  /*6e100*/  LDL R5, [R1+0x45a0] ;  /* 0x0045a00001057983 */ /* 0x000ea20000100800 */
[----:B------:R-:W-:-:S02]  /*6e110*/  PRMT R28, RZ, 0x7610, R28 ;  /* 0x00007610ff1c7816 */ /* 0x000fc4000000001c */
[----:B--2---:R-:W-:-:S04]  /*6e120*/  @!P1 LOP3.LUT R5, R5, R4, RZ, 0x3c, !PT ;  /* 0x0000000405059212 */ /* 0x004fc800078e3cff */
[----:B------:R-:W-:-:S04]  /*6e130*/  @!P1 LOP3.LUT R4, R5, R4, RZ, 0x3c, !PT ;  /* 0x0000000405049212 */ /* 0x000fc800078e3cff */
[----:B------:R-:W-:-:S05]  /*6e140*/  @!P1 LOP3.LUT R5, R5, R4, RZ, 0x3c, !PT ;  /* 0x0000000405059212 */ /* 0x000fca00078e3cff */
[----:B------:R-:W2:Y:S01]  /*6e150*/  @!P1 LDG.E.U8 R28, desc[UR36][R4.64] ;  /* 0x00000024041c9981 */ /* 0x000ea2000c1e1100 */
[----:B------:R-:W-:-:S03]  /*6e160*/  ISETP.GE.AND P2, PT, R6, R2, PT ;  /* 0x000000020600720c */ /* 0x000fc60003f46270 */
[----:B--2---:R0:W-:Y:S04]  /*6e170*/  STL [R1+0x1ac], R28 ;  /* 0x0001ac1c01007387 */ /* 0x0041e80000100800 */
[----:B0-----:R-:W2:Y:S04]  /*6e180*/  LDL.LU R28, [R1+0x5aa0] ;  /* 0x005aa000011c7983 */ /* 0x001ea80000300800 */
        /* <DEDUP_REMOVED lines=26> */
[----:B------:R0:W2:Y:S04]  /*6e330*/  @!P3 LDG.E.U8 R3, desc[UR36][R4.64] ;  /* 0x000000240403b981 */ /* 0x0000a8000c1e1100 */
[----:B------:R-:W0:Y:S04]  /*6e340*/  LDL R4, [R1+0x4464] ;  /* 0x0044640001047983 */ /* 0x000e280000100800 */
[----:B------:R-:W0:Y:S01]  /*6e350*/  LDL R5, [R1+0x4468] ;  /* 0x0044680001057983 */ /* 0x000e220000100800 */
[----:B------:R-:W-:Y:S02]  /*6e360*/  ISETP.GE.AND P1, PT, R6, R2, PT ;  /* 0x000000020600720c */ /* 0x000fe40003f26270 */
[----:B------:R-:W-:-:S11]  /*6e370*/  PRMT R8, RZ, 0x7610, R8 ;  /* 0x00007610ff087816 */ /* 0x000fd60000000008 */
[----:B0-----:R-:W-:-:S04]  /*6e380*/  @!P1 LOP3.LUT R5, R5, R4, RZ, 0x3c, !PT ;  /* 0x0000000405059212 */ /* 0x001fc800078e3cff */
[----:B------:R-:W-:-:S04]  /*6e390*/  @!P1 LOP3.LUT R4, R5, R4, RZ, 0x3c, !PT ;  /* 0x0000000405049212 */ /* 0x000fc800078e3cff */
[----:B------:R-:W-:-:S05]  /*6e3a0*/  @!P1 LOP3.LUT R5, R5, R4, RZ, 0x3c, !PT ;  /* 0x0000000405059212 */ /* 0x000fca00078e3cff */
[----:B------:R-:W3:Y:S04]  /*6e3b0*/  @!P1 LDG.E.U8 R8, desc[UR36][R4.64] ;  /* 0x0000002404089981 */ /* 0x000ee8000c1e1100 */
[----:B--2---:R0:W-:Y:S04]  /*6e3c0*/  STL [R1+0x1a4], R3 ;  /* 0x0001a40301007387 */ /* 0x0041e80000100800 */
[----:B0-----:R-:W2:Y:S04]  /*6e3d0*/  LDL R3, [R1+0x53bc] ;  /* 0x0053bc0001037983 */ /* 0x001ea80000100800 */
[----:B---3--:R0:W-:Y:S04]  /*6e3e0*/  STL [R1+0x19c], R8 ;  /* 0x00019c0801007387 */ /* 0x0081e80000100800 */
[----:B0-----:R-:W3:Y:S04]  /*6e3f0*/  LDL.LU R8, [R1+0x5a94] ;  /* 0x005a940001087983 */ /* 0x001ee80000300800 */
[----:B------:R-:W2:Y:S04]  /*6e400*/  LDL R4, [R1+0x4484] ;  /* 0x0044840001047983 */ /* 0x000ea80000100800 */
[----:B------:R-:W2:Y:S01]  /*6e410*/  LDL R5, [R1+0x4488] ;  /* 0x0044880001057983 */ /* 0x000ea20000100800 */
[----:B------:R-:W-:-:S02]  /*6e420*/  ISETP.GE.AND P2, PT, R6, R2, PT ;  /* 0x000000020600720c */ /* 0x000fc40003f46270 */
[----:B------:R-:W-:-:S11]  /*6e430*/  PRMT R7, RZ, 0x7610, R7 ;  /* 0x00007610ff077816 */ /* 0x000fd60000000007 */
[----:B--2---:R-:W-:-:S04]  /*6e440*/  @!P2 LOP3.LUT R5, R5, R4, RZ, 0x3c, !PT ;  /* 0x000000040505a212 */ /* 0x004fc800078e3cff */
[----:B------:R-:W-:-:S04]  /*6e450*/  @!P2 LOP3.LUT R4, R5, R4, RZ, 0x3c, !PT ;  /* 0x000000040504a212 */ /* 0x000fc800078e3cff */
[----:B------:R-:W-:-:S05]  /*6e460*/  @!P2 LOP3.LUT R5, R5, R4, RZ, 0x3c, !PT ;  /* 0x000000040505a212 */ /* 0x000fca00078e3cff */
[----:B------:R-:W2:Y:S01]  /*6e470*/  @!P2 LDG.E.U8 R7, desc[UR36][R4.64] ;  /* 0x000000240407a981 */ /* 0x000ea2000c1e1100 */
[----:B------:R-:W-:-:S03]  /*6e480*/  ISETP.GE.AND P0, PT, R10, R2, PT ;  /* 0x000000020a00720c */ /* 0x000fc60003f06270 */
[----:B------:R-:W3:Y:S01]  /*6e490*/  LDL.LU R10, [R1+0x5a90] ;  /* 0x005a9000010a7983 */ /* 0x000ee20000300800 */
        /* <DEDUP_REMOVED lines=10> */
[CC--:B------:R-:W-:Y:S02]  /*6e540*/  ISETP.GE.AND P1, PT, R6.reuse, R2.reuse, PT ;  /* 0x000000020600720c */ /* 0x0c0fe40003f26270 */
[CC--:B------:R-:W-:Y:S02]  /*6e550*/  ISETP.GE.AND P2, PT, R6.reuse, R2.reuse, PT ;  /* 0x000000020600720c */ /* 0x0c0fe40003f46270 */
[CC--:B------:R-:W-:Y:S02]  /*6e560*/  ISETP.GE.AND P3, PT, R6.reuse, R2.reuse, PT ;  /* 0x000000020600720c */ /* 0x0c0fe40003f66270 */
[CC--:B------:R-:W-:Y:S02]  /*6e570*/  ISETP.GE.AND P4, PT, R6.reuse, R2.reuse, PT ;  /* 0x000000020600720c */ /* 0x0c0fe40003f86270 */
[CC--:B------:R-:W-:Y:S02]  /*6e580*/  ISETP.GE.AND P5, PT, R6.reuse, R2.reuse, PT ;  /* 0x000000020600720c */ /* 0x0c0fe40003fa6270 */
[----:B------:R-:W-:Y:S01]  /*6e590*/  ISETP.GE.AND P6, PT, R6, R2, PT ;  /* 0x000000020600720c */ /* 0x000fe20003fc6270 */
[----:B--2---:R0:W-:Y:S04]  /*6e5a0*/  STL [R1+0x194], R12 ;  /* 0x0001940c01007387 */ /* 0x0041e80000100800 */
[----:B0-----:R-:W2:Y:S04]  /*6e5b0*/  LDL.LU R12, [R1+0x5a88] ;  /* 0x005a8800010c7983 */ /* 0x001ea80000300800 */
[----:B------:R-:W2:Y:S04]  /*6e5c0*/  LDL.LU R6, [R1+0x5a84] ;  /* 0x005a840001067983 */ /* 0x000ea80000300800 */
[----:B------:R-:W2:Y:S01]  /*6e5d0*/  LDL R2, [R1+0x538c] ;  /* 0x00538c0001027983 */ /* 0x000ea20000100800 */
[----:B------:R-:W-:-:S02]  /*6e5e0*/  PRMT R13, RZ, 0x7610, R13 ;  /* 0x00007610ff0d7816 */ /* 0x000fc4000000000d */
[----:B--2---:R-:W-:-:S04]  /*6e5f0*/  @!P0 LOP3.LUT R3, R3, R2, RZ, 0x3c, !PT ;  /* 0x0000000203038212 */ /* 0x004fc800078e3cff */
[----:B------:R-:W-:-:S04]  /*6e600*/  @!P0 LOP3.LUT R2, R3, R2, RZ, 0x3c, !PT ;  /* 0x0000000203028212 */ /* 0x000fc800078e3cff */
[----:B------:R-:W-:-:S05]  /*6e610*/  @!P0 LOP3.LUT R3, R3, R2, RZ, 0x3c, !PT ;  /* 0x0000000203038212 */ /* 0x000fca00078e3cff */
[----:B------:R-:W2:Y:S04]  /*6e620*/  @!P0 LDG.E.U8 R13, desc[UR36][R2.64] ;  /* 0x00000024020d8981 */ /* 0x000ea8000c1e1100 */
        /* <DEDUP_REMOVED lines=335> */
[----:B------:R-:W-:Y:S02]  /*6fb20*/  PRMT R45, RZ, 0x7610, R45 ;  /* 0x00007610ff2d7816 */ /* 0x000fe4000000002d */
        /* <DEDUP_REMOVED lines=42> */
[----:B------:R-:W-:-:S03]  /*6fdd0*/  PRMT R55, RZ, 0x7610, R55 ;  /* 0x00007610ff377816 */ /* 0x000fc60000000037 */
[----:B--2---:R0:W-:Y:S04]  /*6fde0*/  STL [R1+0x7c], R53 ;  /* 0x00007c3501007387 */ /* 0x0041e80000100800 */
[----:B0-----:R-:W2:Y:S04]  /*6fdf0*/  LDL.LU R53, [R1+0x59dc] ;  /* 0x0059dc0001357983 */ /* 0x001ea80000300800 */
[----:B------:R-:W2:Y:S01]  /*6fe00*/  LDL R3, [R1+0x486c] ;  /* 0x00486c0001037983 */ /* 0x000ea20000100800 */
[----:B------:R-:W-:-:S03]  /*6fe10*/  @!P0 IMAD.MOV.U32 R2, RZ, RZ, R29 ;  /* 0x000000ffff028224 */ /* 0x000fc600078e001d */
[----:B------:R-:W3:Y:S04]  /*6fe20*/  LDL R29, [R1+0x4940] ;  /* 0x00494000011d7983 */ /* 0x000ee80000100800 */
[----:B--2---:R-:W2:Y:S04]  /*6fe30*/  @!P0 LDG.E.U8 R55, desc[UR36][R2.64] ;  /* 0x0000002402378981 */ /* 0x004ea8000c1e1100 */
        /* <DEDUP_REMOVED lines=20> */
[----:B----4-:R-:W-:Y:S02]  /*6ff80*/  PRMT R30, RZ, 0x7610, R30 ;  /* 0x00007610ff1e7816 */ /* 0x010fe4000000001e */
[----:B0-----:R-:W-:-:S04]  /*6ff90*/  @!P0 LOP3.LUT R3, R3, R2, RZ, 0x3c, !PT ;  /* 0x0000000203038212 */ /* 0x001fc800078e3cff */
[----:B------:R-:W-:-:S04]  /*6ffa0*/  @!P0 LOP3.LUT R2, R3, R2, RZ, 0x3c, !PT ;  /* 0x0000000203028212 */ /* 0x000fc800078e3cff */
[----:B------:R-:W-:Y:S01]  /*6ffb0*/  @!P0 LOP3.LUT R3, R3, R2, RZ, 0x3c, !PT ;  /* 0x0000000203038212 */ /* 0x000fe200078e3cff */
[----:B--2---:R0:W-:Y:S04]  /*6ffc0*/  STL [R1+0x70], R31 ;  /* 0x0000701f01007387 */ /* 0x0041e80000100800 */
[----:B------:R1:W2:Y:S01]  /*6ffd0*/  @!P0 LDG.E.U8 R30, desc[UR36][R2.64] ;  /* 0x00000024021e8981 */ /* 0x0002a2000c1e1100 */
[----:B------:R-:W-:-:S03]  /*6ffe0*/  PRMT R57, RZ, 0x7610, R57 ;  /* 0x00007610ff397816 */ /* 0x000fc60000000039 */
[----:B0-----:R-:W4:Y:S04]  /*6fff0*/  LDL R31, [R1+0x4980] ;  /* 0x00498000011f7983 */ /* 0x001f280000100800 */
[----:B------:R-:W1:Y:S04]  /*70000*/  LDL R2, [R1+0x48ec] ;  /* 0x0048ec0001027983 */ /* 0x000e680000100800 */
[----:B------:R-:W1:Y:S02]  /*70010*/  LDL R3, [R1+0x4920] ;  /* 0x0049200001037983 */ /* 0x000e640000100800 */
[----:B-1----:R-:W-:-:S04]  /*70020*/  @!P0 LOP3.LUT R3, R3, R2, RZ, 0x3c, !PT ;  /* 0x0000000203038212 */ /* 0x002fc800078e3cff */
[----:B------:R-:W-:-:S04]  /*70030*/  @!P0 LOP3.LUT R2, R3, R2, RZ, 0x3c, !PT ;  /* 0x0000000203028212 */ /* 0x000fc800078e3cff */
[----:B------:R-:W-:-:S05]  /*70040*/  @!P0 LOP3.LUT R3, R3, R2, RZ, 0x3c, !PT ;  /* 0x0000000203038212 */ /* 0x000fca00078e3cff */
[----:B------:R-:W3:Y:S04]  /*70050*/  @!P0 LDG.E.U8 R57, desc[UR36][R2.64] ;  /* 0x0000002402398981 */ /* 0x000ee8000c1e1100 */
[----:B--2---:R0:W-:Y:S04]  /*70060*/  STL [R1+0x6c], R30 ;  /* 0x00006c1e01007387 */ /* 0x0041e80000100800 */
[----:B0-----:R-:W2:Y:S04]  /*70070*/  LDL R30, [R1+0x49a0] ;  /* 0x0049a000011e7983 */ /* 0x001ea80000100800 */
[----:B---3--:R0:W-:Y:S04]  /*70080*/  STL [R1+0x68], R57 ;  /* 0x0000683901007387 */ /* 0x0081e80000100800 */
[----:B0-----:R-:W3:Y:S04]  /*70090*/  LDL.LU R57, [R1+0x59d0] ;  /* 0x0059d00001397983 */ /* 0x001ee80000300800 */
[----:B------:R-:W2:Y:S01]  /*700a0*/  LDL R3, [R1+0x490c] ;  /* 0x00490c0001037983 */ /* 0x000ea20000100800 */
[----:B------:R-:W-:Y:S01]  /*700b0*/  PRMT R0, RZ, 0x7610, R0 ;  /* 0x00007610ff007816 */ /* 0x000fe20000000000 */
[----:B------:R-:W-:-:S02]  /*700c0*/  @!P0 IMAD.MOV.U32 R2, RZ, RZ, R29 ;  /* 0x000000ffff028224 */ /* 0x000fc400078e001d */
        /* <DEDUP_REMOVED lines=11> */
[----:B------:R-:W3:Y:S01]  /*70180*/  LDL R3, [R1+0x494c] ;  /* 0x00494c0001037983 */ /* 0x000ee20000100800 */
[----:B------:R-:W-:Y:S01]  /*70190*/  PRMT R27, RZ, 0x7610, R27 ;  /* 0x00007610ff1b7816 */ /* 0x000fe2000000001b */
[----:B----4-:R-:W-:Y:S02]  /*701a0*/  @!P0 IMAD.MOV.U32 R2, RZ, RZ, R31 ;  /* 0x000000ffff028224 */ /* 0x010fe400078e001f */
[----:B--2---:R0:W-:Y:S01]  /*701b0*/  STL [R1+0x60], R28 ;  /* 0x0000601c01007387 */ /* 0x0041e20000100800 */
[----:B------:R-:W-:-:S03]  /*701c0*/  PRMT R26, RZ, 0x7610, R26 ;  /* 0x00007610ff1a7816 */ /* 0x000fc6000000001a */
[----:B------:R-:W2:Y:S04]  /*701d0*/  LDL R31, [R1+0x49cc] ;  /* 0x0049cc00011f7983 */ /* 0x000ea80000100800 */
[----:B---3--:R1:W3:Y:S04]  /*701e0*/  @!P0 LDG.E.U8 R27, desc[UR36][R2.64] ;  /* 0x00000024021b8981 */ /* 0x0082e8000c1e1100 */
[----:B0-----:R-:W4:Y:S04]  /*701f0*/  LDL R28, [R1+0x49e0] ;  /* 0x0049e000011c7983 */ /* 0x001f280000100800 */
[----:B------:R-:W2:Y:S01]  /*70200*/  LDL R3, [R1+0x496c] ;  /* 0x00496c0001037983 */ /* 0x000ea20000100800 */
[----:B-1----:R-:W-:-:S03]  /*70210*/  @!P0 IMAD.MOV.U32 R2, RZ, RZ, R30 ;  /* 0x000000ffff028224 */ /* 0x002fc600078e001e */
[----:B---3--:R0:W-:Y:S01]  /*70220*/  STL [R1+0x5c], R27 ;  /* 0x00005c1b01007387 */ /* 0x0081e20000100800 */
[----:B------:R-:W-:-:S03]  /*70230*/  PRMT R8, RZ, 0x7610, R8 ;  /* 0x00007610ff087816 */ /* 0x000fc60000000008 */
[----:B------:R-:W3:Y:S04]  /*70240*/  LDL R30, [R1+0x49ec] ;  /* 0x0049ec00011e7983 */ /* 0x000ee80000100800 */
[----:B--2---:R1:W2:Y:S04]  /*70250*/  @!P0 LDG.E.U8 R26, desc[UR36][R2.64] ;  /* 0x00000024021a8981 */ /* 0x0042a8000c1e1100 */
[----:B0-----:R-:W3:Y:S04]  /*70260*/  LDL R27, [R1+0x4a00] ;  /* 0x004a0000011b7983 */ /* 0x001ee80000100800 */
[----:B------:R-:W3:Y:S01]  /*70270*/  LDL R3, [R1+0x498c] ;  /* 0x00498c0001037983 */ /* 0x000ee20000100800 */
[----:B-1----:R-:W-:-:S03]  /*70280*/  @!P0 IMAD.MOV.U32 R2, RZ, RZ, R29 ;  /* 0x000000ffff028224 */ /* 0x002fc600078e001d */
[----:B--2---:R0:W-:Y:S01]  /*70290*/  STL [R1+0x58], R26 ;  /* 0x0000581a01007387 */ /* 0x0041e20000100800 */
[----:B------:R-:W-:Y:S02]  /*702a0*/  PRMT R10, RZ, 0x7610, R10 ;  /* 0x00007610ff0a7816 */ /* 0x000fe4000000000a */
[----:B------:R-:W-:Y:S02]  /*702b0*/  PRMT R7, RZ, 0x7610, R7 ;  /* 0x00007610ff077816 */ /* 0x000fe40000000007 */
[----:B------:R-:W-:Y:S01]  /*702c0*/  PRMT R12, RZ, 0x7610, R12 ;  /* 0x00007610ff0c7816 */ /* 0x000fe2000000000c */
[----:B------:R-:W2:Y:S04]  /*702d0*/  LDL R29, [R1+0x4a0c] ;  /* 0x004a0c00011d7983 */ /* 0x000ea80000100800 */
[----:B---3--:R4:W3:Y:S04]  /*702e0*/  @!P0 LDG.E.U8 R8, desc[UR36][R2.64] ;  /* 0x0000002402088981 */ /* 0x0088e8000c1e1100 */
[----:B0-----:R-:W2:Y:S04]  /*702f0*/  LDL R26, [R1+0x4a20] ;  /* 0x004a2000011a7983 */ /* 0x001ea80000100800 */
[----:B------:R-:W2:Y:S01]  /*70300*/  LDL R3, [R1+0x49ac] ;  /* 0x0049ac0001037983 */ /* 0x000ea20000100800 */
[----:B----4-:R-:W-:-:S05]  /*70310*/  @!P0 IMAD.MOV.U32 R2, RZ, RZ, R28 ;  /* 0x000000ffff028224 */ /* 0x010fca00078e001c */
[----:B--2---:R0:W2:Y:S02]  /*70320*/  @!P0 LDG.E.U8 R10, desc[UR36][R2.64] ;  /* 0x00000024020a8981 */ /* 0x0040a4000c1e1100 */
[----:B0-----:R-:W-:Y:S02]  /*70330*/  @!P0 IMAD.MOV.U32 R2, RZ, RZ, R27 ;  /* 0x000000ffff028224 */ /* 0x001fe400078e001b */
[----:B------:R-:W-:-:S05]  /*70340*/  @!P0 IMAD.MOV.U32 R3, RZ, RZ, R31 ;  /* 0x000000ffff038224 */ /* 0x000fca00078e001f */
[----:B------:R0:W4:Y:S02]  /*70350*/  @!P0 LDG.E.U8 R7, desc[UR36][R2.64] ;  /* 0x0000002402078981 */ /* 0x000124000c1e1100 */
[----:B0-----:R-:W-:Y:S02]  /*70360*/  @!P0 IMAD.MOV.U32 R2, RZ, RZ, R26 ;  /* 0x000000ffff028224 */ /* 0x001fe400078e001a */
[----:B------:R-:W-:-:S05]  /*70370*/  @!P0 IMAD.MOV.U32 R3, RZ, RZ, R30 ;  /* 0x000000ffff038224 */ /* 0x000fca00078e001e */
[----:B------:R-:W4:Y:S04]  /*70380*/  @!P0 LDG.E.U8 R12, desc[UR36][R2.64] ;  /* 0x00000024020c8981 */ /* 0x000f28000c1e1100 */
        /* <DEDUP_REMOVED lines=12> */
[----:B---3--:R-:W-:-:S02]  /*70450*/  @!P0 IMAD.MOV.U32 R2, RZ, RZ, R8 ;  /* 0x000000ffff028224 */ /* 0x008fc400078e0008 */
[----:B------:R-:W-:Y:S01]  /*70460*/  @!P0 IMAD.MOV.U32 R3, RZ, RZ, R29 ;  /* 0x000000ffff038224 */ /* 0x000fe200078e001d */
[----:B------:R-:W-:Y:S02]  /*70470*/  PRMT R5, RZ, 0x7610, R5 ;  /* 0x00007610ff057816 */ /* 0x000fe40000000005 */
[----:B------:R-:W-:Y:S02]  /*70480*/  PRMT R6, RZ, 0x7610, R6 ;  /* 0x00007610ff067816 */ /* 0x000fe40000000006 */
[----:B------:R-:W-:Y:S01]  /*70490*/  PRMT R13, RZ, 0x7610, R13 ;  /* 0x00007610ff0d7816 */ /* 0x000fe2000000000d */
[----:B------:R-:W3:Y:S04]  /*704a0*/  LDL R8, [R1+0x4a8c] ;  /* 0x004a8c0001087983 */ /* 0x000ee80000100800 */
[----:B------:R0:W3:Y:S02]  /*704b0*/  @!P0 LDG.E.U8 R4, desc[UR36][R2.64] ;  /* 0x0000002402048981 */ /* 0x0000e4000c1e1100 */
[----:B0-----:R-:W-:-:S02]  /*704c0*/  @!P0 IMAD.MOV.U32 R3, RZ, RZ, R28 ;  /* 0x000000ffff038224 */ /* 0x001fc400078e001c */
[----:B--2---:R-:W-:-:S05]  /*704d0*/  @!P0 IMAD.MOV.U32 R2, RZ, RZ, R10 ;  /* 0x000000ffff028224 */ /* 0x004fca00078e000a */
[----:B------:R0:W2:Y:S02]  /*704e0*/  @!P0 LDG.E.U8 R5, desc[UR36][R2.64] ;  /* 0x0000002402058981 */ /* 0x0000a4000c1e1100 */
[----:B0-----:R-:W-:Y:S02]  /*704f0*/  @!P0 IMAD.MOV.U32 R3, RZ, RZ, R27 ;  /* 0x000000ffff038224 */ /* 0x001fe400078e001b */
[----:B----4-:R-:W-:-:S05]  /*70500*/  @!P0 IMAD.MOV.U32 R2, RZ, RZ, R7 ;  /* 0x000000ffff028224 */ /* 0x010fca00078e0007 */
        /* <DEDUP_REMOVED lines=18> */
[----:B------:R-:W3:Y:S04]  /*70630*/  LDL R4, [R1+0x4b40] ;  /* 0x004b400001047983 */ /* 0x000ee80000100800 */
[----:B------:R-:W3:Y:S01]  /*70640*/  LDL R8, [R1+0x4b0c] ;  /* 0x004b0c0001087983 */ /* 0x000ee20000100800 */
[----:B------:R-:W-:-:S03]  /*70650*/  PRMT R24, RZ, 0x7610, R24 ;  /* 0x00007610ff187816 */ /* 0x000fc60000000018 */
[----:B------:R0:W3:Y:S01]  /*70660*/  @!P0 LDG.E.U8 R25, desc[UR36][R2.64] ;  /* 0x0000002402198981 */ /* 0x0000e2000c1e1100 */
[----:B------:R-:W-:Y:S01]  /*70670*/  PRMT R23, RZ, 0x7610, R23 ;  /* 0x00007610ff177816 */ /* 0x000fe20000000017 */
[----:B0-----:R-:W-:Y:S02]  /*70680*/  @!P0 IMAD.MOV.U32 R3, RZ, RZ, R10 ;  /* 0x000000ffff038224 */ /* 0x001fe400078e000a */
[----:B------:R-:W3:Y:S01]  /*70690*/  LDL R10, [R1+0x4b2c] ;  /* 0x004b2c00010a7983 */ /* 0x000ee20000100800 */
[----:B--2---:R-:W-:-:S03]  /*706a0*/  @!P0 IMAD.MOV.U32 R2, RZ, RZ, R5 ;  /* 0x000000ffff028224 */ /* 0x004fc600078e0005 */
[----:B------:R-:W2:Y:S04]  /*706b0*/  LDL R5, [R1+0x4b60] ;  /* 0x004b600001057983 */ /* 0x000ea80000100800 */
[----:B------:R0:W2:Y:S02]  /*706c0*/  @!P0 LDG.E.U8 R24, desc[UR36][R2.64] ;  /* 0x0000002402188981 */ /* 0x0000a4000c1e1100 */
[----:B0-----:R-:W-:Y:S02]  /*706d0*/  @!P0 IMAD.MOV.U32 R3, RZ, RZ, R7 ;  /* 0x000000ffff038224 */ /* 0x001fe400078e0007 */
[----:B------:R-:W2:Y:S01]  /*706e0*/  LDL R7, [R1+0x4b4c] ;  /* 0x004b4c0001077983 */ /* 0x000ea20000100800 */
[----:B----4-:R-:W-:-:S03]  /*706f0*/  @!P0 IMAD.MOV.U32 R2, RZ, RZ, R6 ;  /* 0x000000ffff028224 */ /* 0x010fc600078e0006 */
[----:B------:R-:W4:Y:S04]  /*70700*/  LDL R6, [R1+0x4b80] ;  /* 0x004b800001067983 */ /* 0x000f280000100800 */
[----:B------:R0:W4:Y:S02]  /*70710*/  @!P0 LDG.E.U8 R23, desc[UR36][R2.64] ;  /* 0x0000002402178981 */ /* 0x000124000c1e1100 */
[----:B0-----:R-:W-:Y:S02]  /*70720*/  @!P0 IMAD.MOV.U32 R2, RZ, RZ, R12 ;  /* 0x000000ffff028224 */ /* 0x001fe400078e000c */
[----:B------:R-:W-:Y:S01]  /*70730*/  @!P0 IMAD.MOV.U32 R3, RZ, RZ, R13 ;  /* 0x000000ffff038224 */ /* 0x000fe200078e000d */
[----:B------:R-:W4:Y:S04]  /*70740*/  LDL R12, [R1+0x4ba0] ;  /* 0x004ba000010c7983 */ /* 0x000f280000100800 */
[----:B------:R-:W4:Y:S01]  /*70750*/  LDL R13, [R1+0x4b6c] ;  /* 0x004b6c00010d7983 */ /* 0x000f220000100800 */
[----:B------:R-:W-:-:S02]  /*70760*/  PRMT R22, RZ, 0x7610, R22 ;  /* 0x00007610ff167816 */ /* 0x000fc40000000016 */
[----:B------:R-:W-:-:S04]  /*70770*/  PRMT R21, RZ, 0x7610, R21 ;  /* 0x00007610ff157816 */ /* 0x000fc80000000015 */
[----:B------:R3:W4:Y:S01]  /*70780*/  @!P0 LDG.E.U8 R22, desc[UR36][R2.64] ;  /* 0x0000002402168981 */ /* 0x000722000c1e1100 */
[----:B------:R-:W-:Y:S01]  /*70790*/  PRMT R20, RZ, 0x7610, R20 ;  /* 0x00007610ff147816 */ /* 0x000fe20000000014 */
[----:B---3--:R-:W-:Y:S02]  /*707a0*/  @!P0 IMAD.MOV.U32 R2, RZ, RZ, R4 ;  /* 0x000000ffff028224 */ /* 0x008fe400078e0004 */
[----:B------:R-:W-:Y:S01]  /*707b0*/  @!P0 IMAD.MOV.U32 R3, RZ, RZ, R8 ;  /* 0x000000ffff038224 */ /* 0x000fe200078e0008 */
[----:B------:R-:W3:Y:S04]  /*707c0*/  LDL R4, [R1+0x4bc0] ;  /* 0x004bc00001047983 */ /* 0x000ee80000100800 */
[----:B------:R-:W3:Y:S04]  /*707d0*/  LDL R8, [R1+0x4b8c] ;  /* 0x004b8c0001087983 */ /* 0x000ee80000100800 */
[----:B------:R0:W3:Y:S01]  /*707e0*/  @!P0 LDG.E.U8 R21, desc[UR36][R2.64] ;  /* 0x0000002402158981 */ /* 0x0000e2000c1e1100 */
[----:B------:R-:W-:Y:S01]  /*707f0*/  PRMT R19, RZ, 0x7610, R19 ;  /* 0x00007610ff137816 */ /* 0x000fe20000000013 */
[----:B0-----:R-:W-:-:S02]  /*70800*/  @!P0 IMAD.MOV.U32 R3, RZ, RZ, R10 ;  /* 0x000000ffff038224 */ /* 0x001fc400078e000a */
[----:B------:R-:W3:Y:S01]  /*70810*/  LDL R10, [R1+0x4bac] ;  /* 0x004bac00010a7983 */ /* 0x000ee20000100800 */
[----:B--2---:R-:W-:-:S03]  /*70820*/  @!P0 IMAD.MOV.U32 R2, RZ, RZ, R5 ;  /* 0x000000ffff028224 */ /* 0x004fc600078e0005 */
[----:B------:R-:W2:Y:S04]  /*70830*/  LDL R5, [R1+0x4be0] ;  /* 0x004be00001057983 */ /* 0x000ea80000100800 */
[----:B------:R0:W2:Y:S02]  /*70840*/  @!P0 LDG.E.U8 R20, desc[UR36][R2.64] ;  /* 0x0000002402148981 */ /* 0x0000a4000c1e1100 */
[----:B0-----:R-:W-:Y:S02]  /*70850*/  @!P0 IMAD.MOV.U32 R3, RZ, RZ, R7 ;  /* 0x000000ffff038224 */ /* 0x001fe400078e0007 */
[----:B----4-:R-:W-:Y:S01]  /*70860*/  @!P0 IMAD.MOV.U32 R2, RZ, RZ, R6 ;  /* 0x000000ffff028224 */ /* 0x010fe200078e0006 */
[----:B------:R-:W4:Y:S04]  /*70870*/  LDL R7, [R1+0x4bcc] ;  /* 0x004bcc0001077983 */ /* 0x000f280000100800 */
[----:B------:R-:W4:Y:S04]  /*70880*/  LDL R6, [R1+0x4c00] ;  /* 0x004c000001067983 */ /* 0x000f280000100800 */
[----:B------:R0:W4:Y:S04]  /*70890*/  @!P0 LDG.E.U8 R19, desc[UR36][R2.64] ;  /* 0x0000002402138981 */ /* 0x000128000c1e1100 */
[----:B------:R-:W-:Y:S01]  /*708a0*/  STL [R1+0x34], R25 ;  /* 0x0000341901007387 */ /* 0x000fe20000100800 */
[----:B0-----:R-:W-:-:S02]  /*708b0*/  @!P0 IMAD.MOV.U32 R2, RZ, RZ, R12 ;  /* 0x000000ffff028224 */ /* 0x001fc400078e000c */
[----:B------:R-:W-:Y:S01]  /*708c0*/  @!P0 IMAD.MOV.U32 R3, RZ, RZ, R13 ;  /* 0x000000ffff038224 */ /* 0x000fe200078e000d */
[----:B------:R-:W4:Y:S04]  /*708d0*/  LDL R12, [R1+0x4c20] ;  /* 0x004c2000010c7983 */ /* 0x000f280000100800 */
[----:B------:R-:W4:Y:S01]  /*708e0*/  LDL R13, [R1+0x4bec] ;  /* 0x004bec00010d7983 */ /* 0x000f220000100800 */
[----:B------:R-:W-:Y:S02]  /*708f0*/  PRMT R18, RZ, 0x7610, R18 ;  /* 0x00007610ff127816 */ /* 0x000fe40000000012 */
[----:B------:R-:W-:-:S04]  /*70900*/  PRMT R17, RZ, 0x7610, R17 ;  /* 0x00007610ff117816 */ /* 0x000fc80000000011 */
[----:B------:R3:W4:Y:S01]  /*70910*/  @!P0 LDG.E.U8 R18, desc[UR36][R2.64] ;  /* 0x0000002402128981 */ /* 0x000722000c1e1100 */
[----:B------:R-:W-:Y:S01]  /*70920*/  PRMT R16, RZ, 0x7610, R16 ;  /* 0x00007610ff107816 */ /* 0x000fe20000000010 */
[----:B---3--:R-:W-:Y:S02]  /*70930*/  @!P0 IMAD.MOV.U32 R2, RZ, RZ, R4 ;  /* 0x000000ffff028224 */ /* 0x008fe400078e0004 */
[----:B------:R-:W-:-:S05]  /*70940*/  @!P0 IMAD.MOV.U32 R3, RZ, RZ, R8 ;  /* 0x000000ffff038224 */ /* 0x000fca00078e0008 */
[----:B------:R0:W3:Y:S01]  /*70950*/  @!P0 LDG.E.U8 R17, desc[UR36][R2.64] ;  /* 0x0000002402118981 */ /* 0x0000e2000c1e1100 */
[----:B------:R-:W-:Y:S01]  /*70960*/  PRMT R15, RZ, 0x7610, R15 ;  /* 0x00007610ff0f7816 */ /* 0x000fe2000000000f */
[----:B0-----:R-:W-:Y:S01]  /*70970*/  @!P0 IMAD.MOV.U32 R3, RZ, RZ, R10 ;  /* 0x000000ffff038224 */ /* 0x001fe200078e000a */
[----:B------:R-:W-:Y:S01]  /*70980*/  PRMT R9, RZ, 0x7610, R9 ;  /* 0x00007610ff097816 */ /* 0x000fe20000000009 */
[----:B------:R-:W-:Y:S04]  /*70990*/  STL [R1+0x30], R24 ;  /* 0x0000301801007387 */ /* 0x000fe80000100800 */
[----:B------:R-:W3:Y:S04]  /*709a0*/  LDL R8, [R1+0x4c0c] ;  /* 0x004c0c0001087983 */ /* 0x000ee80000100800 */
[----:B------:R-:W3:Y:S01]  /*709b0*/  LDL R4, [R1+0x4c40] ;  /* 0x004c400001047983 */ /* 0x000ee20000100800 */
[----:B--2---:R-:W-:-:S05]  /*709c0*/  @!P0 IMAD.MOV.U32 R2, RZ, RZ, R5 ;  /* 0x000000ffff028224 */ /* 0x004fca00078e0005 */
[----:B------:R4:W2:Y:S02]  /*709d0*/  @!P0 LDG.E.U8 R16, desc[UR36][R2.64] ;  /* 0x0000002402108981 */ /* 0x0008a4000c1e1100 */
[----:B----4-:R-:W-:Y:S02]  /*709e0*/  @!P0 IMAD.MOV.U32 R2, RZ, RZ, R6 ;  /* 0x000000ffff028224 */ /* 0x010fe400078e0006 */
[----:B------:R-:W-:-:S05]  /*709f0*/  @!P0 IMAD.MOV.U32 R3, RZ, RZ, R7 ;  /* 0x000000ffff038224 */ /* 0x000fca00078e0007 */
[----:B------:R0:W4:Y:S02]  /*70a00*/  @!P0 LDG.E.U8 R15, desc[UR36][R2.64] ;  /* 0x00000024020f8981 */ /* 0x000124000c1e1100 */
[----:B0-----:R-:W-:Y:S02]  /*70a10*/  @!P0 IMAD.MOV.U32 R2, RZ, RZ, R12 ;  /* 0x000000ffff028224 */ /* 0x001fe400078e000c */
[----:B------:R-:W-:-:S05]  /*70a20*/  @!P0 IMAD.MOV.U32 R3, RZ, RZ, R13 ;  /* 0x000000ffff038224 */ /* 0x000fca00078e000d */
[----:B------:R3:W2:Y:S04]  /*70a30*/  @!P0 LDG.E.U8 R9, desc[UR36][R2.64] ;  /* 0x0000002402098981 */ /* 0x0006a8000c1e1100 */
        /* <DEDUP_REMOVED lines=10> */
[----:B------:R-:W-:Y:S01]  /*70ae0*/  PRMT R11, RZ, 0x7610, R11 ;  /* 0x00007610ff0b7816 */ /* 0x000fe2000000000b */
[----:B---3--:R-:W-:-:S02]  /*70af0*/  @!P0 IMAD.MOV.U32 R3, RZ, RZ, R8 ;  /* 0x000000ffff038224 */ /* 0x008fc400078e0008 */
[----:B------:R-:W-:-:S05]  /*70b00*/  @!P0 IMAD.MOV.U32 R2, RZ, RZ, R4 ;  /* 0x000000ffff028224 */ /* 0x000fca00078e0004 */
[----:B------:R4:W3:Y:S04]  /*70b10*/  @!P0 LDG.E.U8 R11, desc[UR36][R2.64] ;  /* 0x00000024020b8981 */ /* 0x0008e8000c1e1100 */
[----:B--2---:R0:W-:Y:S04]  /*70b20*/  STL [R1+0x8], R9 ;  /* 0x0000080901007387 */ /* 0x0041e80000100800 */
[----:B------:R-:W2:Y:S01]  /*70b30*/  LDL R8, [R1+0x4cc0] ;  /* 0x004cc00001087983 */ /* 0x000ea20000100800 */
[----:B------:R-:W-:Y:S01]  /*70b40*/  PRMT R14, RZ, 0x7610, R14 ;  /* 0x00007610ff0e7816 */ /* 0x000fe2000000000e */
[----:B----4-:R-:W-:-:S02]  /*70b50*/  @!P0 IMAD.MOV.U32 R2, RZ, RZ, R5 ;  /* 0x000000ffff028224 */ /* 0x010fc400078e0005 */
[----:B------:R-:W-:Y:S01]  /*70b60*/  @!P0 IMAD.MOV.U32 R3, RZ, RZ, R10 ;  /* 0x000000ffff038224 */ /* 0x000fe200078e000a */
[----:B------:R-:W-:Y:S02]  /*70b70*/  PRMT R61, RZ, 0x7610, R61 ;  /* 0x00007610ff3d7816 */ /* 0x000fe4000000003d */
[----:B------:R-:W-:Y:S02]  /*70b80*/  PRMT R60, RZ, 0x7610, R60 ;  /* 0x00007610ff3c7816 */ /* 0x000fe4000000003c */
[----:B------:R-:W-:Y:S01]  /*70b90*/  PRMT R59, RZ, 0x7610, R59 ;  /* 0x00007610ff3b7816 */ /* 0x000fe2000000003b */
[----:B------:R-:W4:Y:S04]  /*70ba0*/  LDL R4, [R1+0x4ce0] ;  /* 0x004ce00001047983 */ /* 0x000f280000100800 */
[----:B0-----:R-:W4:Y:S04]  /*70bb0*/  LDL R9, [R1+0x4c8c] ;  /* 0x004c8c0001097983 */ /* 0x001f280000100800 */
[----:B------:R0:W4:Y:S02]  /*70bc0*/  @!P0 LDG.E.U8 R14, desc[UR36][R2.64] ;  /* 0x00000024020e8981 */ /* 0x000124000c1e1100 */
[----:B0-----:R-:W-:-:S02]  /*70bd0*/  @!P0 IMAD.MOV.U32 R2, RZ, RZ, R6 ;  /* 0x000000ffff028224 */ /* 0x001fc400078e0006 */
[----:B------:R-:W-:-:S05]  /*70be0*/  @!P0 IMAD.MOV.U32 R3, RZ, RZ, R7 ;  /* 0x000000ffff038224 */ /* 0x000fca00078e0007 */
[----:B------:R0:W4:Y:S02]  /*70bf0*/  @!P0 LDG.E.U8 R61, desc[UR36][R2.64] ;  /* 0x00000024023d8981 */ /* 0x000124000c1e1100 */
[----:B0-----:R-:W-:Y:S02]  /*70c00*/  @!P0 IMAD.MOV.U32 R2, RZ, RZ, R12 ;  /* 0x000000ffff028224 */ /* 0x001fe400078e000c */
[----:B------:R-:W-:-:S05]  /*70c10*/  @!P0 IMAD.MOV.U32 R3, RZ, RZ, R13 ;  /* 0x000000ffff038224 */ /* 0x000fca00078e000d */
[----:B------:R2:W4:Y:S04]  /*70c20*/  @!P0 LDG.E.U8 R60, desc[UR36][R2.64] ;  /* 0x00000024023c8981 */ /* 0x000528000c1e1100 */
[----:B------:R-:W-:Y:S04]  /*70c30*/  STL [R1+0x1c], R19 ;  /* 0x00001c1301007387 */ /* 0x000fe80000100800 */
[----:B------:R-:W4:Y:S04]  /*70c40*/  LDL R5, [R1+0x4cac] ;  /* 0x004cac0001057983 */ /* 0x000f280000100800 */
[----:B---3--:R0:W-:Y:S04]  /*70c50*/  STL [R1+0x4], R11 ;  /* 0x0000040b01007387 */ /* 0x0081e80000100800 */
[----:B------:R-:W-:Y:S04]  /*70c60*/  STL [R1+0x18], R18 ;  /* 0x0000181201007387 */ /* 0x000fe80000100800 */
[----:B------:R-:W3:Y:S04]  /*70c70*/  LDL R10, [R1+0x4d00] ;  /* 0x004d0000010a7983 */ /* 0x000ee80000100800 */
[----:B0-----:R-:W3:Y:S04]  /*70c80*/  LDL R11, [R1+0x4ccc] ;  /* 0x004ccc00010b7983 */ /* 0x001ee80000100800 */
[----:B------:R-:W-:Y:S04]  /*70c90*/  STL [R1+0x14], R17 ;  /* 0x0000141101007387 */ /* 0x000fe80000100800 */
[----:B------:R-:W3:Y:S04]  /*70ca0*/  LDL R7, [R1+0x4cec] ;  /* 0x004cec0001077983 */ /* 0x000ee80000100800 */
[----:B------:R-:W3:Y:S01]  /*70cb0*/  LDL R6, [R1+0x4d20] ;  /* 0x004d200001067983 */ /* 0x000ee20000100800 */
[----:B--2---:R-:W-:-:S02]  /*70cc0*/  @!P0 IMAD.MOV.U32 R2, RZ, RZ, R8 ;  /* 0x000000ffff028224 */ /* 0x004fc400078e0008 */
[----:B----4-:R-:W-:-:S05]  /*70cd0*/  @!P0 IMAD.MOV.U32 R3, RZ, RZ, R9 ;  /* 0x000000ffff038224 */ /* 0x010fca00078e0009 */
[----:B------:R0:W2:Y:S04]  /*70ce0*/  @!P0 LDG.E.U8 R59, desc[UR36][R2.64] ;  /* 0x00000024023b8981 */ /* 0x0000a8000c1e1100 */
[----:B------:R-:W-:Y:S04]  /*70cf0*/  STL [R1+0x5970], R61 ;  /* 0x0059703d01007387 */ /* 0x000fe80000100800 */
[----:B------:R-:W-:Y:S04]  /*70d00*/  STL [R1+0x10], R16 ;  /* 0x0000101001007387 */ /* 0x000fe80000100800 */
[----:B------:R-:W4:Y:S04]  /*70d10*/  LDL R13, [R1+0x4d0c] ;  /* 0x004d0c00010d7983 */ /* 0x000f280000100800 */
[----:B------:R-:W4:Y:S01]  /*70d20*/  LDL R12, [R1+0x4d40] ;  /* 0x004d4000010c7983 */ /* 0x000f220000100800 */
[----:B------:R-:W-:Y:S01]  /*70d30*/  PRMT R58, RZ, 0x7610, R58 ;  /* 0x00007610ff3a7816 */ /* 0x000fe2000000003a */
[----:B0-----:R-:W-:-:S02]  /*70d40*/  @!P0 IMAD.MOV.U32 R2, RZ, RZ, R4 ;  /* 0x000000ffff028224 */ /* 0x001fc400078e0004 */
[----:B------:R-:W-:Y:S04]  /*70d50*/  STL [R1+0x59a0], R60 ;  /* 0x0059a03c01007387 */ /* 0x000fe80000100800 */
[----:B------:R-:W-:Y:S04]  /*70d60*/  STL [R1+0xc], R15 ;  /* 0x00000c0f01007387 */ /* 0x000fe80000100800 */
[----:B------:R-:W4:Y:S04]  /*70d70*/  LDL R9, [R1+0x4d2c] ;  /* 0x004d2c0001097983 */ /* 0x000f280000100800 */
[----:B------:R-:W4:Y:S04]  /*70d80*/  LDL R8, [R1+0x4d60] ;  /* 0x004d600001087983 */ /* 0x000f280000100800 */
[----:B------:R0:W-:Y:S01]  /*70d90*/  STL [R1], R14 ;  /* 0x0000000e01007387 */ /* 0x0001e20000100800 */
[----:B------:R-:W-:Y:S01]  /*70da0*/  @!P0 IMAD.MOV.U32 R3, RZ, RZ, R5 ;  /* 0x000000ffff038224 */ /* 0x000fe200078e0005 */
[----:B------:R-:W-:-:S04]  /*70db0*/  PRMT R54, RZ, 0x7610, R54 ;  /* 0x00007610ff367816 */ /* 0x000fc80000000036 */
[----:B------:R3:W4:Y:S04]  /*70dc0*/  @!P0 LDG.E.U8 R58, desc[UR36][R2.64] ;  /* 0x00000024023a8981 */ /* 0x000728000c1e1100 */
[----:B0-----:R-:W4:Y:S01]  /*70dd0*/  LDL R14, [R1+0x4d80] ;  /* 0x004d8000010e7983 */ /* 0x001f220000100800 */
[----:B---3--:R-:W-:Y:S02]  /*70de0*/  @!P0 IMAD.MOV.U32 R2, RZ, RZ, R10 ;  /* 0x000000ffff028224 */ /* 0x008fe400078e000a */
[----:B------:R-:W-:Y:S01]  /*70df0*/  @!P0 IMAD.MOV.U32 R3, RZ, RZ, R11 ;  /* 0x000000ffff038224 */ /* 0x000fe200078e000b */
[----:B------:R-:W-:-:S04]  /*70e00*/  PRMT R52, RZ, 0x7610, R52 ;  /* 0x00007610ff347816 */ /* 0x000fc80000000034 */
[----:B------:R0:W3:Y:S02]  /*70e10*/  @!P0 LDG.E.U8 R54, desc[UR36][R2.64] ;  /* 0x0000002402368981 */ /* 0x0000e4000c1e1100 */
[----:B0-----:R-:W-:Y:S02]  /*70e20*/  @!P0 IMAD.MOV.U32 R2, RZ, RZ, R6 ;  /* 0x000000ffff028224 */ /* 0x001fe400078e0006 */
[----:B------:R-:W-:-:S05]  /*70e30*/  @!P0 IMAD.MOV.U32 R3, RZ, RZ, R7 ;  /* 0x000000ffff038224 */ /* 0x000fca00078e0007 */
[----:B------:R4:W3:Y:S04]  /*70e40*/  @!P0 LDG.E.U8 R52, desc[UR36][R2.64] ;  /* 0x0000002402348981 */ /* 0x0008e8000c1e1100 */
[----:B--2---:R-:W-:Y:S04]  /*70e50*/  STL [R1+0x5974], R59 ;  /* 0x0059743b01007387 */ /* 0x004fe80000100800 */
[----:B------:R-:W2:Y:S04]  /*70e60*/  LDL R15, [R1+0x4d4c] ;  /* 0x004d4c00010f7983 */ /* 0x000ea80000100800 */
[----:B------:R-:W2:Y:S04]  /*70e70*/  LDL R5, [R1+0x4d6c] ;  /* 0x004d6c0001057983 */ /* 0x000ea80000100800 */
[----:B------:R-:W2:Y:S01]  /*70e80*/  LDL R4, [R1+0x4da0] ;  /* 0x004da00001047983 */ /* 0x000ea20000100800 */
[----:B------:R-:W-:-:S02]  /*70e90*/  PRMT R50, RZ, 0x7610, R50 ;  /* 0x00007610ff327816 */ /* 0x000fc40000000032 */
[----:B------:R-:W-:Y:S01]  /*70ea0*/  PRMT R48, RZ, 0x7610, R48 ;  /* 0x00007610ff307816 */ /* 0x000fe20000000030 */
[----:B----4-:R-:W-:Y:S02]  /*70eb0*/  @!P0 IMAD.MOV.U32 R3, RZ, RZ, R13 ;  /* 0x000000ffff038224 */ /* 0x010fe400078e000d */
[----:B------:R-:W-:-:S05]  /*70ec0*/  @!P0 IMAD.MOV.U32 R2, RZ, RZ, R12 ;  /* 0x000000ffff028224 */ /* 0x000fca00078e000c */
[----:B------:R0:W4:Y:S01]  /*70ed0*/  @!P0 LDG.E.U8 R50, desc[UR36][R2.64] ;  /* 0x0000002402328981 */ /* 0x000122000c1e1100 */
[----:B------:R-:W-:Y:S01]  /*70ee0*/  PRMT R46, RZ, 0x7610, R46 ;  /* 0x00007610ff2e7816 */ /* 0x000fe2000000002e */
[----:B0-----:R-:W-:Y:S02]  /*70ef0*/  @!P0 IMAD.MOV.U32 R3, RZ, RZ, R9 ;  /* 0x000000ffff038224 */ /* 0x001fe400078e0009 */
[----:B------:R-:W-:-:S05]  /*70f00*/  @!P0 IMAD.MOV.U32 R2, RZ, RZ, R8 ;  /* 0x000000ffff028224 */ /* 0x000fca00078e0008 */
[----:B------:R0:W4:Y:S01]  /*70f10*/  @!P0 LDG.E.U8 R48, desc[UR36][R2.64] ;  /* 0x0000002402308981 */ /* 0x000122000c1e1100 */
[----:B------:R-:W-:-:S03]  /*70f20*/  PRMT R44, RZ, 0x7610, R44 ;  /* 0x00007610ff2c7816 */ /* 0x000fc6000000002c */
[----:B------:R-:W-:Y:S04]  /*70f30*/  STL [R1+0x59a4], R58 ;  /* 0x0059a43a01007387 */ /* 0x000fe80000100800 */
[----:B------:R-:W4:Y:S04]  /*70f40*/  LDL R11, [R1+0x4d8c] ;  /* 0x004d8c00010b7983 */ /* 0x000f280000100800 */
[----:B------:R-:W4:Y:S01]  /*70f50*/  LDL R10, [R1+0x4dc0] ;  /* 0x004dc000010a7983 */ /* 0x000f220000100800 */
[----:B0-----:R-:W-:-:S03]  /*70f60*/  @!P0 IMAD.MOV.U32 R2, RZ, RZ, R14 ;  /* 0x000000ffff028224 */ /* 0x001fc600078e000e */
[----:B---3--:R-:W-:Y:S04]  /*70f70*/  STL [R1+0x5978], R54 ;  /* 0x0059783601007387 */ /* 0x008fe80000100800 */
[----:B------:R-:W3:Y:S04]  /*70f80*/  LDL R7, [R1+0x4dac] ;  /* 0x004dac0001077983 */ /* 0x000ee80000100800 */
[----:B------:R-:W3:Y:S04]  /*70f90*/  LDL R6, [R1+0x4de0] ;  /* 0x004de00001067983 */ /* 0x000ee80000100800 */
[----:B------:R-:W-:Y:S04]  /*70fa0*/  STL [R1+0x599c], R52 ;  /* 0x00599c3401007387 */ /* 0x000fe80000100800 */
[----:B------:R-:W3:Y:S04]  /*70fb0*/  LDL R13, [R1+0x4dcc] ;  /* 0x004dcc00010d7983 */ /* 0x000ee80000100800 */
[----:B------:R-:W3:Y:S01]  /*70fc0*/  LDL R12, [R1+0x4e00] ;  /* 0x004e0000010c7983 */ /* 0x000ee20000100800 */
[----:B--2---:R-:W-:-:S05]  /*70fd0*/  @!P0 IMAD.MOV.U32 R3, RZ, RZ, R15 ;  /* 0x000000ffff038224 */ /* 0x004fca00078e000f */
[----:B------:R0:W2:Y:S02]  /*70fe0*/  @!P0 LDG.E.U8 R46, desc[UR36][R2.64] ;  /* 0x00000024022e8981 */ /* 0x0000a4000c1e1100 */
[----:B0-----:R-:W-:Y:S02]  /*70ff0*/  @!P0 IMAD.MOV.U32 R2, RZ, RZ, R4 ;  /* 0x000000ffff028224 */ /* 0x001fe400078e0004 */
[----:B------:R-:W-:-:S05]  /*71000*/  @!P0 IMAD.MOV.U32 R3, RZ, RZ, R5 ;  /* 0x000000ffff038224 */ /* 0x000fca00078e0005 */
[----:B------:R0:W2:Y:S04]  /*71010*/  @!P0 LDG.E.U8 R44, desc[UR36][R2.64] ;  /* 0x00000024022c8981 */ /* 0x0000a8000c1e1100 */
[----:B----4-:R-:W-:Y:S04]  /*71020*/  STL [R1+0x597c], R50 ;  /* 0x00597c3201007387 */ /* 0x010fe80000100800 */
[----:B------:R-:W4:Y:S04]  /*71030*/  LDL R9, [R1+0x4dec] ;  /* 0x004dec0001097983 */ /* 0x000f280000100800 */
[----:B------:R-:W4:Y:S01]  /*71040*/  LDL R8, [R1+0x4e20] ;  /* 0x004e200001087983 */ /* 0x000f220000100800 */
[----:B------:R-:W-:-:S03]  /*71050*/  PRMT R42, RZ, 0x7610, R42 ;  /* 0x00007610ff2a7816 */ /* 0x000fc6000000002a */
[----:B------:R-:W-:Y:S04]  /*71060*/  STL [R1+0x5998], R48 ;  /* 0x0059983001007387 */ /* 0x000fe80000100800 */
[----:B------:R-:W4:Y:S04]  /*71070*/  LDL R15, [R1+0x4e0c] ;  /* 0x004e0c00010f7983 */ /* 0x000f280000100800 */
[----:B------:R-:W4:Y:S01]  /*71080*/  LDL R14, [R1+0x4e40] ;  /* 0x004e4000010e7983 */ /* 0x000f220000100800 */
[----:B0-----:R-:W-:Y:S02]  /*71090*/  @!P0 IMAD.MOV.U32 R2, RZ, RZ, R10 ;  /* 0x000000ffff028224 */ /* 0x001fe400078e000a */
[----:B------:R-:W-:Y:S01]  /*710a0*/  @!P0 IMAD.MOV.U32 R3, RZ, RZ, R11 ;  /* 0x000000ffff038224 */ /* 0x000fe200078e000b */
[----:B------:R-:W-:-:S04]  /*710b0*/  PRMT R40, RZ, 0x7610, R40 ;  /* 0x00007610ff287816 */ /* 0x000fc80000000028 */
[----:B------:R3:W4:Y:S01]  /*710c0*/  @!P0 LDG.E.U8 R42, desc[UR36][R2.64] ;  /* 0x00000024022a8981 */ /* 0x000722000c1e1100 */
[----:B------:R-:W-:Y:S01]  /*710d0*/  PRMT R38, RZ, 0x7610, R38 ;  /* 0x00007610ff267816 */ /* 0x000fe20000000026 */
[----:B---3--:R-:W-:Y:S02]  /*710e0*/  @!P0 IMAD.MOV.U32 R3, RZ, RZ, R7 ;  /* 0x000000ffff038224 */ /* 0x008fe400078e0007 */
[----:B------:R-:W-:-:S05]  /*710f0*/  @!P0 IMAD.MOV.U32 R2, RZ, RZ, R6 ;  /* 0x000000ffff028224 */ /* 0x000fca00078e0006 */
[----:B------:R0:W3:Y:S02]  /*71100*/  @!P0 LDG.E.U8 R40, desc[UR36][R2.64] ;  /* 0x0000002402288981 */ /* 0x0000e4000c1e1100 */
[----:B0-----:R-:W-:Y:S02]  /*71110*/  @!P0 IMAD.MOV.U32 R3, RZ, RZ, R13 ;  /* 0x000000ffff038224 */ /* 0x001fe400078e000d */
[----:B------:R-:W-:-:S05]  /*71120*/  @!P0 IMAD.MOV.U32 R2, RZ, RZ, R12 ;  /* 0x000000ffff028224 */ /* 0x000fca00078e000c */
[----:B------:R4:W3:Y:S04]  /*71130*/  @!P0 LDG.E.U8 R38, desc[UR36][R2.64] ;  /* 0x0000002402268981 */ /* 0x0008e8000c1e1100 */
[----:B--2---:R-:W-:Y:S04]  /*71140*/  STL [R1+0x5980], R46 ;  /* 0x0059802e01007387 */ /* 0x004fe80000100800 */
[----:B------:R-:W2:Y:S04]  /*71150*/  LDL R5, [R1+0x4e2c] ;  /* 0x004e2c0001057983 */ /* 0x000ea80000100800 */
[----:B------:R-:W2:Y:S04]  /*71160*/  LDL R4, [R1+0x4e60] ;  /* 0x004e600001047983 */ /* 0x000ea80000100800 */
[----:B------:R-:W-:Y:S04]  /*71170*/  STL [R1+0x59a8], R44 ;  /* 0x0059a82c01007387 */ /* 0x000fe80000100800 */
[----:B------:R-:W2:Y:S04]  /*71180*/  LDL R11, [R1+0x4e4c] ;  /* 0x004e4c00010b7983 */ /* 0x000ea80000100800 */
[----:B------:R-:W2:Y:S01]  /*71190*/  LDL R10, [R1+0x4e80] ;  /* 0x004e8000010a7983 */ /* 0x000ea20000100800 */
[----:B------:R-:W-:Y:S01]  /*711a0*/  PRMT R36, RZ, 0x7610, R36 ;  /* 0x00007610ff247816 */ /* 0x000fe20000000024 */
[----:B----4-:R-:W-:-:S02]  /*711b0*/  @!P0 IMAD.MOV.U32 R2, RZ, RZ, R8 ;  /* 0x000000ffff028224 */ /* 0x010fc400078e0008 */
[----:B------:R-:W-:Y:S01]  /*711c0*/  @!P0 IMAD.MOV.U32 R3, RZ, RZ, R9 ;  /* 0x000000ffff038224 */ /* 0x000fe200078e0009 */
[----:B------:R-:W-:Y:S02]  /*711d0*/  PRMT R34, RZ, 0x7610, R34 ;  /* 0x00007610ff227816 */ /* 0x000fe40000000022 */
[----:B------:R-:W-:Y:S02]  /*711e0*/  PRMT R32, RZ, 0x7610, R32 ;  /* 0x00007610ff207816 */ /* 0x000fe40000000020 */
[----:B------:R0:W4:Y:S02]  /*711f0*/  @!P0 LDG.E.U8 R36, desc[UR36][R2.64] ;  /* 0x0000002402248981 */ /* 0x000124000c1e1100 */
[----:B0-----:R-:W-:Y:S02]  /*71200*/  @!P0 IMAD.MOV.U32 R2, RZ, RZ, R14 ;  /* 0x000000ffff028224 */ /* 0x001fe400078e000e */
[----:B------:R-:W-:-:S05]  /*71210*/  @!P0 IMAD.MOV.U32 R3, RZ, RZ, R15 ;  /* 0x000000ffff038224 */ /* 0x000fca00078e000f */
[----:B------:R0:W4:Y:S04]  /*71220*/  @!P0 LDG.E.U8 R34, desc[UR36][R2.64] ;  /* 0x0000002402228981 */ /* 0x000128000c1e1100 */
[----:B------:R-:W-:Y:S04]  /*71230*/  STL [R1+0x5984], R42 ;  /* 0x0059842a01007387 */ /* 0x000fe80000100800 */
[----:B------:R-:W4:Y:S04]  /*71240*/  LDL R7, [R1+0x4e6c] ;  /* 0x004e6c0001077983 */ /* 0x000f280000100800 */
[----:B------:R-:W4:Y:S01]  /*71250*/  LDL R6, [R1+0x4ea0] ;  /* 0x004ea00001067983 */ /* 0x000f220000100800 */
[----:B0-----:R-:W-:-:S03]  /*71260*/  PRMT R2, RZ, 0x7610, R2 ;  /* 0x00007610ff027816 */ /* 0x001fc60000000002 */
[----:B---3--:R-:W-:Y:S04]  /*71270*/  STL [R1+0x5994], R40 ;  /* 0x0059942801007387 */ /* 0x008fe80000100800 */
[----:B------:R-:W3:Y:S04]  /*71280*/  LDL R13, [R1+0x4e8c] ;  /* 0x004e8c00010d7983 */ /* 0x000ee80000100800 */
[----:B------:R-:W3:Y:S04]  /*71290*/  LDL R12, [R1+0x4ec0] ;  /* 0x004ec000010c7983 */ /* 0x000ee80000100800 */
[----:B------:R-:W-:Y:S04]  /*712a0*/  STL [R1+0x5988], R38 ;  /* 0x0059882601007387 */ /* 0x000fe80000100800 */
[----:B------:R-:W3:Y:S04]  /*712b0*/  LDL R9, [R1+0x4eac] ;  /* 0x004eac0001097983 */ /* 0x000ee80000100800 */
[----:B------:R-:W3:Y:S04]  /*712c0*/  LDL R8, [R1+0x4ee0] ;  /* 0x004ee00001087983 */ /* 0x000ee80000100800 */
[----:B--2---:R0:W2:Y:S02]  /*712d0*/  @!P0 LDG.E.U8 R32, desc[UR36][R4.64] ;  /* 0x0000002404208981 */ /* 0x0040a4000c1e1100 */
[----:B0-----:R-:W-:-:S02]  /*712e0*/  @!P0 IMAD.MOV.U32 R5, RZ, RZ, R11 ;  /* 0x000000ffff058224 */ /* 0x001fc400078e000b */
[----:B------:R-:W-:-:S05]  /*712f0*/  @!P0 IMAD.MOV.U32 R4, RZ, RZ, R10 ;  /* 0x000000ffff048224 */ /* 0x000fca00078e000a */
[----:B------:R0:W2:Y:S04]  /*71300*/  @!P0 LDG.E.U8 R2, desc[UR36][R4.64] ;  /* 0x0000002404028981 */ /* 0x0000a8000c1e1100 */
[----:B----4-:R-:W-:Y:S04]  /*71310*/  STL [R1+0x598c], R36 ;  /* 0x00598c2401007387 */ /* 0x010fe80000100800 */
[----:B------:R-:W4:Y:S04]  /*71320*/  LDL R18, [R1+0x4ecc] ;  /* 0x004ecc0001127983 */ /* 0x000f280000100800 */
[----:B------:R-:W4:Y:S01]  /*71330*/  LDL R16, [R1+0x4f00] ;  /* 0x004f000001107983 */ /* 0x000f220000100800 */
[----:B------:R-:W-:-:S02]  /*71340*/  PRMT R3, RZ, 0x7610, R3 ;  /* 0x00007610ff037816 */ /* 0x000fc40000000003 */
[----:B0-----:R-:W-:Y:S02]  /*71350*/  PRMT R4, RZ, 0x7610, R4 ;  /* 0x00007610ff047816 */ /* 0x001fe40000000004 */
[----:B------:R-:W-:Y:S01]  /*71360*/  PRMT R5, RZ, 0x7610, R5 ;  /* 0x00007610ff057816 */ /* 0x000fe20000000005 */
[----:B------:R-:W-:Y:S04]  /*71370*/  STL [R1+0x5990], R34 ;  /* 0x0059902201007387 */ /* 0x000fe80000100800 */
[----:B------:R3:W4:Y:S02]  /*71380*/  @!P0 LDG.E.U8 R3, desc[UR36][R6.64] ;  /* 0x0000002406038981 */ /* 0x000724000c1e1100 */
[----:B---3--:R-:W-:Y:S02]  /*71390*/  @!P0 IMAD.MOV.U32 R7, RZ, RZ, R13 ;  /* 0x000000ffff078224 */ /* 0x008fe400078e000d */
[----:B------:R-:W-:-:S05]  /*713a0*/  @!P0 IMAD.MOV.U32 R6, RZ, RZ, R12 ;  /* 0x000000ffff068224 */ /* 0x000fca00078e000c */
[----:B------:R0:W3:Y:S04]  /*713b0*/  @!P0 LDG.E.U8 R4, desc[UR36][R6.64] ;  /* 0x0000002406048981 */ /* 0x0000e8000c1e1100 */
[----:B------:R4:W3:Y:S04]  /*713c0*/  @!P0 LDG.E.U8 R5, desc[UR36][R8.64] ;  /* 0x0000002408058981 */ /* 0x0008e8000c1e1100 */
[----:B--2---:R-:W-:Y:S04]  /*713d0*/  STL [R1+0x59ac], R32 ;  /* 0x0059ac2001007387 */ /* 0x004fe80000100800 */
[----:B------:R-:W2:Y:S04]  /*713e0*/  LDL R11, [R1+0x4eec] ;  /* 0x004eec00010b7983 */ /* 0x000ea80000100800 */
[----:B------:R-:W2:Y:S04]  /*713f0*/  LDL R10, [R1+0x4f20] ;  /* 0x004f2000010a7983 */ /* 0x000ea80000100800 */
[----:B------:R1:W-:Y:S04]  /*71400*/  STL [R1+0x59b0], R2 ;  /* 0x0059b00201007387 */ /* 0x0003e80000100800 */
[----:B------:R-:W2:Y:S04]  /*71410*/  LDL R22, [R1+0x4f0c] ;  /* 0x004f0c0001167983 */ /* 0x000ea80000100800 */
[----:B------:R-:W2:Y:S01]  /*71420*/  LDL R21, [R1+0x4f40] ;  /* 0x004f400001157983 */ /* 0x000ea20000100800 */
[----:B0-----:R-:W-:Y:S01]  /*71430*/  PRMT R6, RZ, 0x7610, R6 ;  /* 0x00007610ff067816 */ /* 0x001fe20000000006 */
[----:B----4-:R-:W-:-:S02]  /*71440*/  @!P0 IMAD.MOV.U32 R8, RZ, RZ, R16 ;  /* 0x000000ffff088224 */ /* 0x010fc400078e0010 */
[----:B------:R-:W-:Y:S01]  /*71450*/  @!P0 IMAD.MOV.U32 R9, RZ, RZ, R18 ;  /* 0x000000ffff098224 */ /* 0x000fe200078e0012 */
[----:B------:R-:W-:-:S04]  /*71460*/  PRMT R7, RZ, 0x7610, R7 ;  /* 0x00007610ff077816 */ /* 0x000fc80000000007 */
[----:B------:R0:W4:Y:S02]  /*71470*/  @!P0 LDG.E.U8 R6, desc[UR36][R8.64] ;  /* 0x0000002408068981 */ /* 0x000124000c1e1100 */
[----:B0-----:R-:W-:Y:S02]  /*71480*/  PRMT R8, RZ, 0x7610, R8 ;  /* 0x00007610ff087816 */ /* 0x001fe40000000008 */
[----:B------:R0:W-:Y:S04]  /*71490*/  STL [R1+0x59b4], R3 ;  /* 0x0059b40301007387 */ /* 0x0001e80000100800 */
[----:B------:R-:W4:Y:S04]  /*714a0*/  LDL R13, [R1+0x4f2c] ;  /* 0x004f2c00010d7983 */ /* 0x000f280000100800 */
[----:B------:R-:W4:Y:S04]  /*714b0*/  LDL R12, [R1+0x4f60] ;  /* 0x004f6000010c7983 */ /* 0x000f280000100800 */
[----:B------:R-:W4:Y:S04]  /*714c0*/  LDL R20, [R1+0x4f4c] ;  /* 0x004f4c0001147983 */ /* 0x000f280000100800 */
[----:B------:R-:W4:Y:S04]  /*714d0*/  LDL R17, [R1+0x4f80] ;  /* 0x004f800001117983 */ /* 0x000f280000100800 */
[----:B---3--:R-:W-:Y:S04]  /*714e0*/  STL [R1+0x59b8], R4 ;  /* 0x0059b80401007387 */ /* 0x008fe80000100800 */
[----:B------:R-:W3:Y:S04]  /*714f0*/  LDL R15, [R1+0x4f6c] ;  /* 0x004f6c00010f7983 */ /* 0x000ee80000100800 */
[----:B------:R-:W3:Y:S04]  /*71500*/  LDL R14, [R1+0x4fa0] ;  /* 0x004fa000010e7983 */ /* 0x000ee80000100800 */
[----:B------:R0:W-:Y:S04]  /*71510*/  STL [R1+0x59bc], R5 ;  /* 0x0059bc0501007387 */ /* 0x0001e80000100800 */
[----:B-1----:R-:W3:Y:S04]  /*71520*/  LDL R2, [R1+0x4fc0] ;  /* 0x004fc00001027983 */ /* 0x002ee80000100800 */
[----:B------:R-:W3:Y:S04]  /*71530*/  LDL R16, [R1+0x4f8c] ;  /* 0x004f8c0001107983 */ /* 0x000ee80000100800 */
[----:B0-----:R-:W3:Y:S04]  /*71540*/  LDL R3, [R1+0x4fe0] ;  /* 0x004fe00001037983 */ /* 0x001ee80000100800 */
[----:B------:R-:W3:Y:S04]  /*71550*/  LDL R5, [R1+0x4fac] ;  /* 0x004fac0001057983 */ /* 0x000ee80000100800 */
[----:B--2---:R0:W2:Y:S02]  /*71560*/  @!P0 LDG.E.U8 R7, desc[UR36][R10.64] ;  /* 0x000000240a078981 */ /* 0x0040a4000c1e1100 */
[----:B0-----:R-:W-:-:S02]  /*71570*/  @!P0 IMAD.MOV.U32 R11, RZ, RZ, R22 ;  /* 0x000000ffff0b8224 */ /* 0x001fc400078e0016 */
[----:B------:R-:W-:-:S05]  /*71580*/  @!P0 IMAD.MOV.U32 R10, RZ, RZ, R21 ;  /* 0x000000ffff0a8224 */ /* 0x000fca00078e0015 */
[----:B------:R0:W2:Y:S04]  /*71590*/  @!P0 LDG.E.U8 R8, desc[UR36][R10.64] ;  /* 0x000000240a088981 */ /* 0x0000a8000c1e1100 */
[----:B----4-:R1:W-:Y:S04]  /*715a0*/  STL [R1+0x59c0], R6 ;  /* 0x0059c00601007387 */ /* 0x0103e80000100800 */
[----:B------:R-:W4:Y:S04]  /*715b0*/  LDL R19, [R1+0x4fcc] ;  /* 0x004fcc0001137983 */ /* 0x000f280000100800 */
[----:B------:R-:W4:Y:S01]  /*715c0*/  LDL R18, [R1+0x5000] ;  /* 0x0050000001127983 */ /* 0x000f220000100800 */
[----:B------:R-:W-:-:S02]  /*715d0*/  PRMT R9, RZ, 0x7610, R9 ;  /* 0x00007610ff097816 */ /* 0x000fc40000000009 */
[----:B0-----:R-:W-:-:S04]  /*715e0*/  PRMT R11, RZ, 0x7610, R11 ;  /* 0x00007610ff0b7816 */ /* 0x001fc8000000000b */
[----:B------:R0:W4:Y:S02]  /*715f0*/  @!P0 LDG.E.U8 R9, desc[UR36][R12.64] ;  /* 0x000000240c098981 */ /* 0x000124000c1e1100 */
[----:B0-----:R-:W-:Y:S02]  /*71600*/  @!P0 IMAD.MOV.U32 R12, RZ, RZ, R17 ;  /* 0x000000ffff0c8224 */ /* 0x001fe400078e0011 */
[----:B------:R-:W-:Y:S01]  /*71610*/  @!P0 IMAD.MOV.U32 R13, RZ, RZ, R20 ;  /* 0x000000ffff0d8224 */ /* 0x000fe200078e0014 */
[----:B---3--:R0:W3:Y:S02]  /*71620*/  @!P0 LDG.E.U8 R11, desc[UR36][R14.64] ;  /* 0x000000240e0b8981 */ /* 0x0080e4000c1e1100 */
[----:B0-----:R-:W-:Y:S02]  /*71630*/  @!P0 IMAD.MOV.U32 R14, RZ, RZ, R2 ;  /* 0x000000ffff0e8224 */ /* 0x001fe400078e0002 */
[----:B------:R-:W-:Y:S02]  /*71640*/  @!P0 IMAD.MOV.U32 R17, RZ, RZ, R5 ;  /* 0x000000ffff118224 */ /* 0x000fe400078e0005 */
[----:B------:R-:W-:-:S02]  /*71650*/  @!P0 IMAD.MOV.U32 R15, RZ, RZ, R16 ;  /* 0x000000ffff0f8224 */ /* 0x000fc400078e0010 */
[----:B------:R-:W-:Y:S01]  /*71660*/  @!P0 IMAD.MOV.U32 R16, RZ, RZ, R3 ;  /* 0x000000ffff108224 */ /* 0x000fe200078e0003 */
[----:B--2---:R0:W-:Y:S04]  /*71670*/  STL [R1+0x59c4], R7 ;  /* 0x0059c40701007387 */ /* 0x0041e80000100800 */
[----:B-1----:R-:W2:Y:S04]  /*71680*/  LDL R6, [R1+0x5020] ;  /* 0x0050200001067983 */ /* 0x002ea80000100800 */
[----:B0-----:R-:W3:Y:S04]  /*71690*/  LDL R7, [R1+0x4fec] ;  /* 0x004fec0001077983 */ /* 0x001ee80000100800 */
[----:B------:R0:W-:Y:S04]  /*716a0*/  STL [R1+0x59c8], R8 ;  /* 0x0059c80801007387 */ /* 0x0001e80000100800 */
[----:B------:R-:W3:Y:S04]  /*716b0*/  LDL R4, [R1+0x5040] ;  /* 0x0050400001047983 */ /* 0x000ee80000100800 */
[----:B------:R-:W3:Y:S04]  /*716c0*/  LDL R23, [R1+0x500c] ;  /* 0x00500c0001177983 */ /* 0x000ee80000100800 */
[----:B------:R-:W3:Y:S04]  /*716d0*/  LDL R5, [R1+0x506c] ;  /* 0x00506c0001057983 */ /* 0x000ee80000100800 */
[----:B------:R-:W3:Y:S04]  /*716e0*/  LDL R21, [R1+0x502c] ;  /* 0x00502c0001157983 */ /* 0x000ee80000100800 */
[----:B------:R-:W3:Y:S04]  /*716f0*/  LDL R20, [R1+0x5060] ;  /* 0x0050600001147983 */ /* 0x000ee80000100800 */
[----:B------:R-:W3:Y:S04]  /*71700*/  LDL R2, [R1+0x5080] ;  /* 0x0050800001027983 */ /* 0x000ee80000100800 */
[----:B------:R-:W3:Y:S04]  /*71710*/  LDL R22, [R1+0x504c] ;  /* 0x00504c0001167983 */ /* 0x000ee80000100800 */
[----:B------:R-:W3:Y:S01]  /*71720*/  LDL R3, [R1+0x50a0] ;  /* 0x0050a00001037983 */ /* 0x000ee20000100800 */
[----:B------:R-:W-:-:S03]  /*71730*/  PRMT R10, RZ, 0x7610, R10 ;  /* 0x00007610ff0a7816 */ /* 0x000fc6000000000a */
[----:B0-----:R-:W3:Y:S04]  /*71740*/  LDL R8, [R1+0x50c0] ;  /* 0x0050c00001087983 */ /* 0x001ee80000100800 */
[----:B------:R-:W3:Y:S04]  /*71750*/  LDL R24, [R1+0x508c] ;  /* 0x00508c0001187983 */ /* 0x000ee80000100800 */
[----:B------:R-:W3:Y:S04]  /*71760*/  LDL R26, [R1+0x5120] ;  /* 0x00512000011a7983 */ /* 0x000ee80000100800 */
[----:B------:R0:W3:Y:S04]  /*71770*/  @!P0 LDG.E.U8 R10, desc[UR36][R12.64] ;  /* 0x000000240c0a8981 */ /* 0x0000e8000c1e1100 */
[----:B------:R-:W3:Y:S04]  /*71780*/  LDL R27, [R1+0x50ec] ;  /* 0x0050ec00011b7983 */ /* 0x000ee80000100800 */
[----:B------:R-:W3:Y:S04]  /*71790*/  LDL R28, [R1+0x50cc] ;  /* 0x0050cc00011c7983 */ /* 0x000ee80000100800 */
[----:B------:R-:W3:Y:S04]  /*717a0*/  LDL R30, [R1+0x516c] ;  /* 0x00516c00011e7983 */ /* 0x000ee80000100800 */
[----:B------:R-:W3:Y:S04]  /*717b0*/  LDL R36, [R1+0x51ec] ;  /* 0x0051ec0001247983 */ /* 0x000ee80000100800 */
[----:B------:R-:W3:Y:S01]  /*717c0*/  LDL R34, [R1+0x5220] ;  /* 0x0052200001227983 */ /* 0x000ee20000100800 */
[----:B------:R-:W-:-:S03]  /*717d0*/  PRMT R33, RZ, 0x7610, R33 ;  /* 0x00007610ff217816 */ /* 0x000fc60000000021 */
[----:B------:R-:W3:Y:S01]  /*717e0*/  LDL R32, [R1+0x524c] ;  /* 0x00524c0001207983 */ /* 0x000ee20000100800 */
[----:B------:R-:W-:Y:S02]  /*717f0*/  PRMT R35, RZ, 0x7610, R35 ;  /* 0x00007610ff237816 */ /* 0x000fe40000000023 */
[----:B------:R-:W-:Y:S02]  /*71800*/  PRMT R37, RZ, 0x7610, R37 ;  /* 0x00007610ff257816 */ /* 0x000fe40000000025 */
[----:B0-----:R-:W-:Y:S02]  /*71810*/  PRMT R12, RZ, 0x7610, R12 ;  /* 0x00007610ff0c7816 */ /* 0x001fe4000000000c */
[----:B------:R-:W-:Y:S01]  /*71820*/  PRMT R13, RZ, 0x7610, R13 ;  /* 0x00007610ff0d7816 */ /* 0x000fe2000000000d */
[----:B------:R-:W3:Y:S04]  /*71830*/  LDL R38, [R1+0x5300] ;  /* 0x0053000001267983 */ /* 0x000ee80000100800 */
[----:B------:R-:W3:Y:S04]  /*71840*/  LDL R40, [R1+0x52cc] ;  /* 0x0052cc0001287983 */ /* 0x000ee80000100800 */
[----:B------:R0:W3:Y:S04]  /*71850*/  @!P0 LDG.E.U8 R12, desc[UR36][R14.64] ;  /* 0x000000240e0c8981 */ /* 0x0000e8000c1e1100 */
[----:B------:R4:W3:Y:S01]  /*71860*/  @!P0 LDG.E.U8 R13, desc[UR36][R16.64] ;  /* 0x00000024100d8981 */ /* 0x0008e2000c1e1100 */
[----:B0-----:R-:W-:Y:S01]  /*71870*/  PRMT R15, RZ, 0x7610, R15 ;  /* 0x00007610ff0f7816 */ /* 0x001fe2000000000f */
[----:B----4-:R-:W-:-:S02]  /*71880*/  @!P0 IMAD.MOV.U32 R16, RZ, RZ, R18 ;  /* 0x000000ffff108224 */ /* 0x010fc400078e0012 */
[----:B------:R-:W-:Y:S01]  /*71890*/  @!P0 IMAD.MOV.U32 R17, RZ, RZ, R19 ;  /* 0x000000ffff118224 */ /* 0x000fe200078e0013 */
[----:B------:R-:W-:-:S06]  /*718a0*/  PRMT R14, RZ, 0x7610, R14 ;  /* 0x00007610ff0e7816 */ /* 0x000fcc000000000e */
[----:B------:R0:W4:Y:S02]  /*718b0*/  @!P0 LDG.E.U8 R14, desc[UR36][R16.64] ;  /* 0x00000024100e8981 */ /* 0x000124000c1e1100 */
[----:B0-----:R-:W-:Y:S01]  /*718c0*/  PRMT R17, RZ, 0x7610, R17 ;  /* 0x00007610ff117816 */ /* 0x001fe20000000011 */
[----:B--2---:R-:W-:Y:S02]  /*718d0*/  @!P0 IMAD.MOV.U32 R18, RZ, RZ, R6 ;  /* 0x000000ffff128224 */ /* 0x004fe400078e0006 */
[----:B------:R-:W2:Y:S01]  /*718e0*/  LDL R6, [R1+0x50e0] ;  /* 0x0050e00001067983 */ /* 0x000ea20000100800 */
[----:B---3--:R-:W-:-:S03]  /*718f0*/  @!P0 IMAD.MOV.U32 R19, RZ, RZ, R7 ;  /* 0x000000ffff138224 */ /* 0x008fc600078e0007 */
[----:B------:R-:W3:Y:S04]  /*71900*/  LDL R7, [R1+0x50ac] ;  /* 0x0050ac0001077983 */ /* 0x000ee80000100800 */
[----:B------:R0:W4:Y:S02]  /*71910*/  @!P0 LDG.E.U8 R15, desc[UR36][R18.64] ;  /* 0x00000024120f8981 */ /* 0x000124000c1e1100 */
[----:B0-----:R-:W-:Y:S02]  /*71920*/  @!P0 IMAD.MOV.U32 R18, RZ, RZ, R4 ;  /* 0x000000ffff128224 */ /* 0x001fe400078e0004 */
[----:B------:R-:W4:Y:S01]  /*71930*/  LDL R4, [R1+0x5100] ;  /* 0x0051000001047983 */ /* 0x000f220000100800 */
[----:B------:R-:W-:Y:S02]  /*71940*/  @!P0 IMAD.MOV.U32 R19, RZ, RZ, R23 ;  /* 0x000000ffff138224 */ /* 0x000fe400078e0017 */
[----:B------:R-:W-:Y:S01]  /*71950*/  @!P0 IMAD.MOV.U32 R23, RZ, RZ, R5 ;  /* 0x000000ffff178224 */ /* 0x000fe200078e0005 */
[----:B------:R0:W4:Y:S04]  /*71960*/  @!P0 LDG.E.U8 R17, desc[UR36][R20.64] ;  /* 0x0000002414118981 */ /* 0x000128000c1e1100 */
[----:B------:R-:W4:Y:S01]  /*71970*/  LDL R5, [R1+0x510c] ;  /* 0x00510c0001057983 */ /* 0x000f220000100800 */
[----:B0-----:R-:W-:-:S03]  /*71980*/  @!P0 IMAD.MOV.U32 R20, RZ, RZ, R2 ;  /* 0x000000ffff148224 */ /* 0x001fc600078e0002 */
[----:B------:R-:W4:Y:S01]  /*71990*/  LDL R2, [R1+0x5140] ;  /* 0x0051400001027983 */ /* 0x000f220000100800 */
[----:B------:R-:W-:Y:S02]  /*719a0*/  @!P0 IMAD.MOV.U32 R21, RZ, RZ, R22 ;  /* 0x000000ffff158224 */ /* 0x000fe400078e0016 */
[----:B------:R-:W-:Y:S02]  /*719b0*/  @!P0 IMAD.MOV.U32 R22, RZ, RZ, R3 ;  /* 0x000000ffff168224 */ /* 0x000fe400078e0003 */
[----:B------:R-:W4:Y:S01]  /*719c0*/  LDL R3, [R1+0x5160] ;  /* 0x0051600001037983 */ /* 0x000f220000100800 */
[----:B------:R-:W-:-:S06]  /*719d0*/  PRMT R16, RZ, 0x7610, R16 ;  /* 0x00007610ff107816 */ /* 0x000fcc0000000010 */
[----:B------:R0:W4:Y:S02]  /*719e0*/  @!P0 LDG.E.U8 R16, desc[UR36][R18.64] ;  /* 0x0000002412108981 */ /* 0x000124000c1e1100 */
[----:B0-----:R-:W-:Y:S02]  /*719f0*/  PRMT R19, RZ, 0x7610, R19 ;  /* 0x00007610ff137816 */ /* 0x001fe40000000013 */
[----:B------:R-:W-:-:S04]  /*71a00*/  PRMT R18, RZ, 0x7610, R18 ;  /* 0x00007610ff127816 */ /* 0x000fc80000000012 */
[----:B------:R0:W4:Y:S04]  /*71a10*/  @!P0 LDG.E.U8 R19, desc[UR36][R22.64] ;  /* 0x0000002416138981 */ /* 0x000128000c1e1100 */
[----:B------:R1:W4:Y:S01]  /*71a20*/  @!P0 LDG.E.U8 R18, desc[UR36][R20.64] ;  /* 0x0000002414128981 */ /* 0x000322000c1e1100 */
[----:B0-----:R-:W-:-:S03]  /*71a30*/  @!P0 IMAD.MOV.U32 R22, RZ, RZ, R8 ;  /* 0x000000ffff168224 */ /* 0x001fc600078e0008 */
[----:B------:R-:W4:Y:S01]  /*71a40*/  LDL R8, [R1+0x512c] ;  /* 0x00512c0001087983 */ /* 0x000f220000100800 */
[----:B-1----:R-:W-:Y:S02]  /*71a50*/  PRMT R20, RZ, 0x7610, R20 ;  /* 0x00007610ff147816 */ /* 0x002fe40000000014 */
[----:B------:R-:W-:Y:S01]  /*71a60*/  PRMT R21, RZ, 0x7610, R21 ;  /* 0x00007610ff157816 */ /* 0x000fe20000000015 */
[----:B------:R-:W-:-:S05]  /*71a70*/  @!P0 IMAD.MOV.U32 R23, RZ, RZ, R24 ;  /* 0x000000ffff178224 */ /* 0x000fca00078e0018 */
[----:B------:R0:W4:Y:S02]  /*71a80*/  @!P0 LDG.E.U8 R20, desc[UR36][R22.64] ;  /* 0x0000002416148981 */ /* 0x000124000c1e1100 */
[----:B0-----:R-:W-:-:S06]  /*71a90*/  PRMT R23, RZ, 0x7610, R23 ;  /* 0x00007610ff177816 */ /* 0x001fcc0000000017 */
[----:B------:R-:W4:Y:S01]  /*71aa0*/  @!P0 LDG.E.U8 R23, desc[UR36][R26.64] ;  /* 0x000000241a178981 */ /* 0x000f22000c1e1100 */
[----:B--2---:R-:W-:-:S03]  /*71ab0*/  @!P0 IMAD.MOV.U32 R24, RZ, RZ, R6 ;  /* 0x000000ffff188224 */ /* 0x004fc600078e0006 */
[----:B------:R-:W2:Y:S01]  /*71ac0*/  LDL R6, [R1+0x5180] ;  /* 0x0051800001067983 */ /* 0x000ea20000100800 */
[----:B---3--:R-:W-:-:S03]  /*71ad0*/  @!P0 IMAD.MOV.U32 R25, RZ, RZ, R7 ;  /* 0x000000ffff198224 */ /* 0x008fc600078e0007 */
[----:B------:R-:W3:Y:S04]  /*71ae0*/  LDL R7, [R1+0x514c] ;  /* 0x00514c0001077983 */ /* 0x000ee80000100800 */
[----:B------:R4:W3:Y:S02]  /*71af0*/  @!P0 LDG.E.U8 R21, desc[UR36][R24.64] ;  /* 0x0000002418158981 */ /* 0x0008e4000c1e1100 */
[----:B----4-:R-:W-:Y:S02]  /*71b00*/  @!P0 IMAD.MOV.U32 R24, RZ, RZ, R4 ;  /* 0x000000ffff188224 */ /* 0x010fe400078e0004 */
[----:B------:R-:W4:Y:S01]  /*71b10*/  LDL R4, [R1+0x51a0] ;  /* 0x0051a00001047983 */ /* 0x000f220000100800 */
[----:B------:R-:W-:-:S03]  /*71b20*/  @!P0 IMAD.MOV.U32 R27, RZ, RZ, R5 ;  /* 0x000000ffff1b8224 */ /* 0x000fc600078e0005 */
[----:B------:R-:W4:Y:S01]  /*71b30*/  LDL R5, [R1+0x518c] ;  /* 0x00518c0001057983 */ /* 0x000f220000100800 */
[----:B------:R-:W-:-:S03]  /*71b40*/  @!P0 IMAD.MOV.U32 R26, RZ, RZ, R2 ;  /* 0x000000ffff1a8224 */ /* 0x000fc600078e0002 */
[----:B------:R-:W4:Y:S01]  /*71b50*/  LDL R2, [R1+0x51c0] ;  /* 0x0051c00001027983 */ /* 0x000f220000100800 */
[----:B------:R-:W-:Y:S02]  /*71b60*/  @!P0 IMAD.MOV.U32 R25, RZ, RZ, R28 ;  /* 0x000000ffff198224 */ /* 0x000fe400078e001c */
[----:B------:R-:W-:Y:S02]  /*71b70*/  @!P0 IMAD.MOV.U32 R28, RZ, RZ, R3 ;  /* 0x000000ffff1c8224 */ /* 0x000fe400078e0003 */
[----:B------:R-:W4:Y:S01]  /*71b80*/  LDL R3, [R1+0x51e0] ;  /* 0x0051e00001037983 */ /* 0x000f220000100800 */
[----:B------:R-:W-:-:S06]  /*71b90*/  PRMT R22, RZ, 0x7610, R22 ;  /* 0x00007610ff167816 */ /* 0x000fcc0000000016 */
[----:B------:R0:W4:Y:S02]  /*71ba0*/  @!P0 LDG.E.U8 R22, desc[UR36][R24.64] ;  /* 0x0000002418168981 */ /* 0x000124000c1e1100 */
[----:B0-----:R-:W-:Y:S02]  /*71bb0*/  PRMT R25, RZ, 0x7610, R25 ;  /* 0x00007610ff197816 */ /* 0x001fe40000000019 */
[----:B------:R-:W-:Y:S01]  /*71bc0*/  PRMT R24, RZ, 0x7610, R24 ;  /* 0x00007610ff187816 */ /* 0x000fe20000000018 */
[----:B------:R-:W-:-:S05]  /*71bd0*/  @!P0 IMAD.MOV.U32 R31, RZ, RZ, R30 ;  /* 0x000000ffff1f8224 */ /* 0x000fca00078e001e */
[----:B------:R0:W4:Y:S01]  /*71be0*/  @!P0 LDG.E.U8 R24, desc[UR36][R26.64] ;  /* 0x000000241a188981 */ /* 0x000122000c1e1100 */
[----:B------:R-:W-:-:S03]  /*71bf0*/  @!P0 IMAD.MOV.U32 R29, RZ, RZ, R8 ;  /* 0x000000ffff1d8224 */ /* 0x000fc600078e0008 */
[----:B------:R-:W4:Y:S04]  /*71c00*/  LDL R8, [R1+0x51ac] ;  /* 0x0051ac0001087983 */ /* 0x000f280000100800 */
[----:B------:R2:W4:Y:S01]  /*71c10*/  @!P0 LDG.E.U8 R25, desc[UR36][R28.64] ;  /* 0x000000241c198981 */ /* 0x000522000c1e1100 */
[----:B0-----:R-:W-:Y:S02]  /*71c20*/  PRMT R27, RZ, 0x7610, R27 ;  /* 0x00007610ff1b7816 */ /* 0x001fe4000000001b */
[----:B------:R-:W-:Y:S01]  /*71c30*/  PRMT R26, RZ, 0x7610, R26 ;  /* 0x00007610ff1a7816 */ /* 0x000fe2000000001a */
[----:B--2---:R-:W-:Y:S02]  /*71c40*/  @!P0 IMAD.MOV.U32 R28, RZ, RZ, R6 ;  /* 0x000000ffff1c8224 */ /* 0x004fe400078e0006 */
[----:B------:R-:W2:Y:S01]  /*71c50*/  LDL R6, [R1+0x5200] ;  /* 0x0052000001067983 */ /* 0x000ea20000100800 */
[----:B---3--:R-:W-:-:S03]  /*71c60*/  @!P0 IMAD.MOV.U32 R29, RZ, RZ, R7 ;  /* 0x000000ffff1d8224 */ /* 0x008fc600078e0007 */
[----:B------:R-:W3:Y:S04]  /*71c70*/  LDL R7, [R1+0x51cc] ;  /* 0x0051cc0001077983 */ /* 0x000ee80000100800 */
[----:B------:R-:W3:Y:S01]  /*71c80*/  @!P0 LDG.E.U8 R26, desc[UR36][R28.64] ;  /* 0x000000241c1a8981 */ /* 0x000ee2000c1e1100 */
[----:B----4-:R-:W-:-:S03]  /*71c90*/  @!P0 IMAD.MOV.U32 R30, RZ, RZ, R4 ;  /* 0x000000ffff1e8224 */ /* 0x010fc600078e0004 */
[----:B------:R-:W4:Y:S04]  /*71ca0*/  LDL R4, [R1+0x5240] ;  /* 0x0052400001047983 */ /* 0x000f280000100800 */
[----:B------:R0:W4:Y:S02]  /*71cb0*/  @!P0 LDG.E.U8 R27, desc[UR36][R30.64] ;  /* 0x000000241e1b8981 */ /* 0x000124000c1e1100 */
[----:B0-----:R-:W-:Y:S02]  /*71cc0*/  @!P0 IMAD.MOV.U32 R31, RZ, RZ, R5 ;  /* 0x000000ffff1f8224 */ /* 0x001fe400078e0005 */
[----:B------:R-:W4:Y:S01]  /*71cd0*/  LDL R5, [R1+0x520c] ;  /* 0x00520c0001057983 */ /* 0x000f220000100800 */
[----:B------:R-:W-:-:S03]  /*71ce0*/  @!P0 IMAD.MOV.U32 R30, RZ, RZ, R2 ;  /* 0x000000ffff1e8224 */ /* 0x000fc600078e0002 */
[----:B------:R-:W4:Y:S01]  /*71cf0*/  LDL R2, [R1+0x5260] ;  /* 0x0052600001027983 */ /* 0x000f220000100800 */
[----:B------:R-:W-:-:S06]  /*71d00*/  PRMT R28, RZ, 0x7610, R28 ;  /* 0x00007610ff1c7816 */ /* 0x000fcc000000001c */
[----:B------:R0:W4:Y:S02]  /*71d10*/  @!P0 LDG.E.U8 R28, desc[UR36][R30.64] ;  /* 0x000000241e1c8981 */ /* 0x000124000c1e1100 */
[----:B0-----:R-:W-:Y:S02]  /*71d20*/  @!P0 IMAD.MOV.U32 R30, RZ, RZ, R3 ;  /* 0x000000ffff1e8224 */ /* 0x001fe400078e0003 */
[----:B------:R-:W4:Y:S01]  /*71d30*/  LDL R3, [R1+0x522c] ;  /* 0x00522c0001037983 */ /* 0x000f220000100800 */
[----:B------:R-:W-:Y:S01]  /*71d40*/  PRMT R29, RZ, 0x7610, R29 ;  /* 0x00007610ff1d7816 */ /* 0x000fe2000000001d */
[----:B------:R-:W-:Y:S02]  /*71d50*/  @!P0 IMAD.MOV.U32 R31, RZ, RZ, R8 ;  /* 0x000000ffff1f8224 */ /* 0x000fe400078e0008 */
[----:B------:R-:W4:Y:S04]  /*71d60*/  LDL R8, [R1+0x5280] ;  /* 0x0052800001087983 */ /* 0x000f280000100800 */
[----:B------:R2:W4:Y:S02]  /*71d70*/  @!P0 LDG.E.U8 R29, desc[UR36][R30.64] ;  /* 0x000000241e1d8981 */ /* 0x000524000c1e1100 */
[----:B--2---:R-:W-:-:S02]  /*71d80*/  @!P0 IMAD.MOV.U32 R30, RZ, RZ, R6 ;  /* 0x000000ffff1e8224 */ /* 0x004fc400078e0006 */
[----:B------:R-:W2:Y:S01]  /*71d90*/  LDL R6, [R1+0x52a0] ;  /* 0x0052a00001067983 */ /* 0x000ea20000100800 */
[----:B---3--:R-:W-:-:S03]  /*71da0*/  @!P0 IMAD.MOV.U32 R31, RZ, RZ, R7 ;  /* 0x000000ffff1f8224 */ /* 0x008fc600078e0007 */
[----:B------:R-:W3:Y:S04]  /*71db0*/  LDL R7, [R1+0x526c] ;  /* 0x00526c0001077983 */ /* 0x000ee80000100800 */
[----:B------:R0:W3:Y:S02]  /*71dc0*/  @!P0 LDG.E.U8 R33, desc[UR36][R30.64] ;  /* 0x000000241e218981 */ /* 0x0000e4000c1e1100 */
[----:B0-----:R-:W-:Y:S02]  /*71dd0*/  @!P0 IMAD.MOV.U32 R30, RZ, RZ, R34 ;  /* 0x000000ffff1e8224 */ /* 0x001fe400078e0022 */
[----:B------:R-:W-:Y:S01]  /*71de0*/  @!P0 IMAD.MOV.U32 R31, RZ, RZ, R36 ;  /* 0x000000ffff1f8224 */ /* 0x000fe200078e0024 */
[----:B------:R-:W-:Y:S01]  /*71df0*/  PRMT R39, RZ, 0x7610, R39 ;  /* 0x00007610ff277816 */ /* 0x000fe20000000027 */
[----:B------:R-:W3:Y:S04]  /*71e00*/  LDL R36, [R1+0x52ec] ;  /* 0x0052ec0001247983 */ /* 0x000ee80000100800 */
[----:B------:R4:W3:Y:S04]  /*71e10*/  @!P0 LDG.E.U8 R35, desc[UR36][R30.64] ;  /* 0x000000241e238981 */ /* 0x0008e8000c1e1100 */
[----:B------:R-:W3:Y:S01]  /*71e20*/  LDL R34, [R1+0x5320] ;  /* 0x0053200001227983 */ /* 0x000ee20000100800 */
[----:B----4-:R-:W-:-:S03]  /*71e30*/  @!P0 IMAD.MOV.U32 R30, RZ, RZ, R4 ;  /* 0x000000ffff1e8224 */ /* 0x010fc600078e0004 */
[----:B------:R-:W4:Y:S01]  /*71e40*/  LDL R4, [R1+0x52c0] ;  /* 0x0052c00001047983 */ /* 0x000f220000100800 */
[----:B------:R-:W-:-:S03]  /*71e50*/  @!P0 IMAD.MOV.U32 R31, RZ, RZ, R5 ;  /* 0x000000ffff1f8224 */ /* 0x000fc600078e0005 */
[----:B------:R-:W4:Y:S04]  /*71e60*/  LDL R5, [R1+0x528c] ;  /* 0x00528c0001057983 */ /* 0x000f280000100800 */
[----:B------:R0:W4:Y:S02]  /*71e70*/  @!P0 LDG.E.U8 R37, desc[UR36][R30.64] ;  /* 0x000000241e258981 */ /* 0x000124000c1e1100 */
[----:B0-----:R-:W-:Y:S02]  /*71e80*/  @!P0 IMAD.MOV.U32 R30, RZ, RZ, R2 ;  /* 0x000000ffff1e8224 */ /* 0x001fe400078e0002 */
[----:B------:R-:W4:Y:S01]  /*71e90*/  LDL R2, [R1+0x52e0] ;  /* 0x0052e00001027983 */ /* 0x000f220000100800 */
[----:B------:R-:W-:-:S03]  /*71ea0*/  @!P0 IMAD.MOV.U32 R31, RZ, RZ, R3 ;  /* 0x000000ffff1f8224 */ /* 0x000fc600078e0003 */
[----:B------:R-:W4:Y:S01]  /*71eb0*/  LDL R3, [R1+0x52ac] ;  /* 0x0052ac0001037983 */ /* 0x000f220000100800 */
[----:B------:R-:W-:-:S03]  /*71ec0*/  PRMT R41, RZ, 0x7610, R41 ;  /* 0x00007610ff297816 */ /* 0x000fc60000000029 */
[----:B------:R0:W4:Y:S01]  /*71ed0*/  @!P0 LDG.E.U8 R39, desc[UR36][R30.64] ;  /* 0x000000241e278981 */ /* 0x000122000c1e1100 */
[----:B------:R-:W-:Y:S01]  /*71ee0*/  PRMT R43, RZ, 0x7610, R43 ;  /* 0x00007610ff2b7816 */ /* 0x000fe2000000002b */
[----:B0-----:R-:W-:Y:S02]  /*71ef0*/  @!P0 IMAD.MOV.U32 R31, RZ, RZ, R32 ;  /* 0x000000ffff1f8224 */ /* 0x001fe400078e0020 */
[----:B------:R-:W4:Y:S01]  /*71f00*/  LDL R32, [R1+0x530c] ;  /* 0x00530c0001207983 */ /* 0x000f220000100800 */
[----:B------:R-:W-:-:S03]  /*71f10*/  @!P0 IMAD.MOV.U32 R30, RZ, RZ, R8 ;  /* 0x000000ffff1e8224 */ /* 0x000fc600078e0008 */
[----:B------:R-:W4:Y:S04]  /*71f20*/  LDL R8, [R1+0x5340] ;  /* 0x0053400001087983 */ /* 0x000f280000100800 */
[----:B------:R2:W4:Y:S01]  /*71f30*/  @!P0 LDG.E.U8 R41, desc[UR36][R30.64] ;  /* 0x000000241e298981 */ /* 0x000522000c1e1100 */
[----:B------:R-:W-:Y:S01]  /*71f40*/  PRMT R45, RZ, 0x7610, R45 ;  /* 0x00007610ff2d7816 */ /* 0x000fe2000000002d */
[----:B--2---:R-:W-:Y:S02]  /*71f50*/  @!P0 IMAD.MOV.U32 R30, RZ, RZ, R6 ;  /* 0x000000ffff1e8224 */ /* 0x004fe400078e0006 */
[----:B------:R-:W2:Y:S01]  /*71f60*/  LDL R6, [R1+0x5360] ;  /* 0x0053600001067983 */ /* 0x000ea20000100800 */
[----:B---3--:R-:W-:-:S03]  /*71f70*/  @!P0 IMAD.MOV.U32 R31, RZ, RZ, R7 ;  /* 0x000000ffff1f8224 */ /* 0x008fc600078e0007 */
[----:B------:R-:W3:Y:S04]  /*71f80*/  LDL R7, [R1+0x532c] ;  /* 0x00532c0001077983 */ /* 0x000ee80000100800 */
[----:B------:R4:W3:Y:S02]  /*71f90*/  @!P0 LDG.E.U8 R43, desc[UR36][R30.64] ;  /* 0x000000241e2b8981 */ /* 0x0008e4000c1e1100 */
[----:B----4-:R-:W-:Y:S02]  /*71fa0*/  @!P0 IMAD.MOV.U32 R30, RZ, RZ, R4 ;  /* 0x000000ffff1e8224 */ /* 0x010fe400078e0004 */
[----:B------:R-:W-:Y:S01]  /*71fb0*/  @!P0 IMAD.MOV.U32 R31, RZ, RZ, R5 ;  /* 0x000000ffff1f8224 */ /* 0x000fe200078e0005 */
[----:B------:R-:W4:Y:S04]  /*71fc0*/  LDL R4, [R1+0x5380] ;  /* 0x0053800001047983 */ /* 0x000f280000100800 */
[----:B------:R-:W4:Y:S04]  /*71fd0*/  LDL R5, [R1+0x534c] ;  /* 0x00534c0001057983 */ /* 0x000f280000100800 */
[----:B------:R0:W4:Y:S02]  /*71fe0*/  @!P0 LDG.E.U8 R45, desc[UR36][R30.64] ;  /* 0x000000241e2d8981 */ /* 0x000124000c1e1100 */
[----:B0-----:R-:W-:-:S02]  /*71ff0*/  @!P0 IMAD.MOV.U32 R30, RZ, RZ, R2 ;  /* 0x000000ffff1e8224 */ /* 0x001fc400078e0002 */
[----:B------:R-:W4:Y:S01]  /*72000*/  LDL R2, [R1+0x53a0] ;  /* 0x0053a00001027983 */ /* 0x000f220000100800 */
[----:B------:R-:W-:-:S03]  /*72010*/  @!P0 IMAD.MOV.U32 R31, RZ, RZ, R3 ;  /* 0x000000ffff1f8224 */ /* 0x000fc600078e0003 */
[----:B------:R-:W4:Y:S01]  /*72020*/  LDL R3, [R1+0x536c] ;  /* 0x00536c0001037983 */ /* 0x000f220000100800 */
[----:B------:R-:W-:Y:S02]  /*72030*/  PRMT R47, RZ, 0x7610, R47 ;  /* 0x00007610ff2f7816 */ /* 0x000fe4000000002f */
[----:B------:R-:W-:-:S04]  /*72040*/  PRMT R49, RZ, 0x7610, R49 ;  /* 0x00007610ff317816 */ /* 0x000fc80000000031 */
[----:B------:R0:W4:Y:S01]  /*72050*/  @!P0 LDG.E.U8 R47, desc[UR36][R30.64] ;  /* 0x000000241e2f8981 */ /* 0x000122000c1e1100 */
[----:B------:R-:W-:Y:S01]  /*72060*/  PRMT R51, RZ, 0x7610, R51 ;  /* 0x00007610ff337816 */ /* 0x000fe20000000033 */
[----:B0-----:R-:W-:Y:S02]  /*72070*/  @!P0 IMAD.MOV.U32 R30, RZ, RZ, R38 ;  /* 0x000000ffff1e8224 */ /* 0x001fe400078e0026 */
[----:B------:R-:W-:-:S05]  /*72080*/  @!P0 IMAD.MOV.U32 R31, RZ, RZ, R40 ;  /* 0x000000ffff1f8224 */ /* 0x000fca00078e0028 */
        /* <DEDUP_REMOVED lines=10> */
[----:B--2---:R-:W-:Y:S02]  /*72130*/  @!P0 IMAD.MOV.U32 R30, RZ, RZ, R6 ;  /* 0x000000ffff1e8224 */ /* 0x004fe400078e0006 */
[----:B---3--:R-:W-:-:S05]  /*72140*/  @!P0 IMAD.MOV.U32 R31, RZ, RZ, R7 ;  /* 0x000000ffff1f8224 */ /* 0x008fca00078e0007 */
[----:B------:R4:W2:Y:S02]  /*72150*/  @!P0 LDG.E.U8 R55, desc[UR36][R30.64] ;  /* 0x000000241e378981 */ /* 0x0008a4000c1e1100 */
[----:B----4-:R-:W-:Y:S02]  /*72160*/  @!P0 IMAD.MOV.U32 R30, RZ, RZ, R4 ;  /* 0x000000ffff1e8224 */ /* 0x010fe400078e0004 */
[----:B------:R-:W-:Y:S01]  /*72170*/  @!P0 IMAD.MOV.U32 R31, RZ, RZ, R5 ;  /* 0x000000ffff1f8224 */ /* 0x000fe200078e0005 */
[----:B------:R-:W0:Y:S04]  /*72180*/  LDS.U8 R4, [R0+UR4+0x210] ;  /* 0x0002100400047984 */ /* 0x000e280008000000 */
[----:B------:R-:W-:Y:S04]  /*72190*/  LDS.U8 R5, [R0+UR4+0x7190] ;  /* 0x0071900400057984 */ /* 0x000fe80008000000 */
[----:B------:R1:W3:Y:S02]  /*721a0*/  @!P0 LDG.E.U8 R56, desc[UR36][R30.64] ;  /* 0x000000241e388981 */ /* 0x0002e4000c1e1100 */
[----:B-1----:R-:W-:-:S02]  /*721b0*/  @!P0 IMAD.MOV.U32 R30, RZ, RZ, R2 ;  /* 0x000000ffff1e8224 */ /* 0x002fc400078e0002 */
[----:B------:R-:W1:Y:S01]  /*721c0*/  LDS.U8 R2, [R0+UR4+0x318] ;  /* 0x0003180400027984 */ /* 0x000e620008000000 */
[----:B------:R-:W-:-:S03]  /*721d0*/  @!P0 IMAD.MOV.U32 R31, RZ, RZ, R3 ;  /* 0x000000ffff1f8224 */ /* 0x000fc600078e0003 */
[----:B------:R-:W4:Y:S04]  /*721e0*/  LDS.U8 R3, [R0+UR4+0x8] ;  /* 0x0000080400037984 */ /* 0x000f280008000000 */
[----:B0-----:R-:W-:Y:S04]  /*721f0*/  STL [R1+0x1a14], R4 ;  /* 0x001a140401007387 */ /* 0x001fe80000100800 */
[----:B------:R-:W0:Y:S04]  /*72200*/  LDS.U8 R4, [R0+UR4+0x100] ;  /* 0x0001000400047984 */ /* 0x000e280008000000 */
[----:B-1----:R-:W-:Y:S04]  /*72210*/  STL [R1+0x1a10], R2 ;  /* 0x001a100201007387 */ /* 0x002fe80000100800 */
[----:B------:R-:W1:Y:S04]  /*72220*/  LDS.U8 R2, [R0+UR4+0x218] ;  /* 0x0002180400027984 */ /* 0x000e680008000000 */
[----:B----4-:R-:W-:Y:S04]  /*72230*/  STL [R1+0x48c], R3 ;  /* 0x00048c0301007387 */ /* 0x010fe80000100800 */
        /* <DEDUP_REMOVED lines=491> */
[----:B----4-:R4:W-:Y:S02]  /*740f0*/  STL [R1+0x58a0], R3 ;  /* 0x0058a00301007387 */ /* 0x0109e40000100800 */
[----:B----4-:R-:W-:-:S02]  /*74100*/  LOP3.LUT R3, R0, 0x20, RZ, 0x3c, !PT ;  /* 0x0000002000037812 */ /* 0x010fc400078e3cff */
[----:B0-----:R-:W-:Y:S04]  /*74110*/  STL [R1+0x589c], R4 ;  /* 0x00589c0401007387 */ /* 0x001fe80000100800 */
[----:B------:R-:W-:Y:S04]  /*74120*/  LDS.U8 R4, [R0+UR4+0x7380] ;  /* 0x0073800400047984 */ /* 0x000fe80008000000 */
[----:B-1----:R-:W-:Y:S04]  /*74130*/  STL [R1+0x56a8], R2 ;  /* 0x0056a80201007387 */ /* 0x002fe80000100800 */
[----:B------:R-:W0:Y:S04]  /*74140*/  LDS.U8 R2, [R0+UR4+0x7288] ;  /* 0x0072880400027984 */ /* 0x000e280008000000 */
[----:B------:R-:W-:Y:S04]  /*74150*/  STL [R1+0x56a4], R5 ;  /* 0x0056a40501007387 */ /* 0x000fe80000100800 */
[----:B------:R-:W1:Y:S04]  /*74160*/  LDS.U8 R5, [R3+UR4] ;  /* 0x0000000403057984 */ /* 0x000e680008000000 */
[----:B0-----:R-:W-:Y:S04]  /*74170*/  STL [R1+0x58a8], R2 ;  /* 0x0058a80201007387 */ /* 0x001fe80000100800 */
[----:B------:R-:W0:Y:S04]  /*74180*/  LDS.U8 R2, [R3+UR4+0x108] ;  /* 0x0001080403027984 */ /* 0x000e280008000000 */
[----:B------:R-:W-:Y:S04]  /*74190*/  STL [R1+0x58a4], R4 ;  /* 0x0058a40401007387 */ /* 0x000fe80000100800 */
[----:B------:R-:W4:Y:S04]  /*741a0*/  LDS.U8 R4, [R3+UR4+0x210] ;  /* 0x0002100403047984 */ /* 0x000f280008000000 */
[----:B-1----:R-:W-:Y:S04]  /*741b0*/  STL [R1+0x7e4], R5 ;  /* 0x0007e40501007387 */ /* 0x002fe80000100800 */
[----:B------:R-:W1:Y:S04]  /*741c0*/  LDS.U8 R5, [R3+UR4+0x318] ;  /* 0x0003180403057984 */ /* 0x000e680008000000 */
[----:B0-----:R-:W-:Y:S04]  /*741d0*/  STL [R1+0x7e0], R2 ;  /* 0x0007e00201007387 */ /* 0x001fe80000100800 */
[----:B------:R-:W0:Y:S04]  /*741e0*/  LDS.U8 R2, [R3+UR4+0x8] ;  /* 0x0000080403027984 */ /* 0x000e280008000000 */
[----:B----4-:R-:W-:Y:S04]  /*741f0*/  STL [R1+0x1a54], R4 ;  /* 0x001a540401007387 */ /* 0x010fe80000100800 */
        /* <DEDUP_REMOVED lines=495> */
[----:B0-----:R0:W-:Y:S04]  /*760f0*/  STL [R1+0x58e0], R2 ;  /* 0x0058e00201007387 */ /* 0x0011e80000100800 */
[----:B----4-:R-:W-:Y:S04]  /*76100*/  STL [R1+0x58dc], R4 ;  /* 0x0058dc0401007387 */ /* 0x010fe80000100800 */
[----:B------:R-:W4:Y:S04]  /*76110*/  LDS.U8 R4, [R3+UR4+0x7190] ;  /* 0x0071900403047984 */ /* 0x000f280008000000 */
[----:B-1----:R-:W-:Y:S04]  /*76120*/  STL [R1+0x56e8], R5 ;  /* 0x0056e80501007387 */ /* 0x002fe80000100800 */
[----:B------:R-:W1:Y:S04]  /*76130*/  LDS.U8 R5, [R3+UR4+0x7288] ;  /* 0x0072880403057984 */ /* 0x000e680008000000 */
[----:B------:R-:W2:Y:S01]  /*76140*/  LDS.U8 R3, [R3+UR4+0x7380] ;  /* 0x0073800403037984 */ /* 0x000ea20008000000 */
[----:B0-----:R-:W-:-:S05]  /*76150*/  LOP3.LUT R2, R0, 0x40, RZ, 0x3c, !PT ;  /* 0x0000004000027812 */ /* 0x001fca00078e3cff */
[----:B------:R-:W-:Y:S04]  /*76160*/  LDS.U8 R6, [R2+UR4+0x7288] ;  /* 0x0072880402067984 */ /* 0x000fe80008000000 */
[----:B----4-:R-:W-:Y:S04]  /*76170*/  STL [R1+0x56e4], R4 ;  /* 0x0056e40401007387 */ /* 0x010fe80000100800 */
[----:B------:R-:W0:Y:S04]  /*76180*/  LDS.U8 R4, [R2+UR4] ;  /* 0x0000000402047984 */ /* 0x000e280008000000 */
[----:B-1----:R-:W-:Y:S04]  /*76190*/  STL [R1+0x58e8], R5 ;  /* 0x0058e80501007387 */ /* 0x002fe80000100800 */
[----:B------:R-:W1:Y:S04]  /*761a0*/  LDS.U8 R5, [R2+UR4+0x108] ;  /* 0x0001080402057984 */ /* 0x000e680008000000 */
[----:B--2---:R-:W-:Y:S04]  /*761b0*/  STL [R1+0x58e4], R3 ;  /* 0x0058e40301007387 */ /* 0x004fe80000100800 */
[----:B------:R-:W2:Y:S04]  /*761c0*/  LDS.U8 R3, [R2+UR4+0x210] ;  /* 0x0002100402037984 */ /* 0x000ea80008000000 */
[----:B0-----:R-:W-:Y:S04]  /*761d0*/  STL [R1+0x1894], R4 ;  /* 0x0018940401007387 */ /* 0x001fe80000100800 */
[----:B------:R-:W0:Y:S04]  /*761e0*/  LDS.U8 R4, [R2+UR4+0x318] ;  /* 0x0003180402047984 */ /* 0x000e280008000000 */
        /* <DEDUP_REMOVED lines=498> */
[----:B-1----:R1:W-:Y:S04]  /*78110*/  STL [R1+0x5920], R5 ;  /* 0x0059200501007387 */ /* 0x0023e80000100800 */
[----:B--2---:R-:W-:Y:S04]  /*78120*/  STL [R1+0x591c], R3 ;  /* 0x00591c0301007387 */ /* 0x004fe80000100800 */
[----:B------:R-:W2:Y:S01]  /*78130*/  LDS.U8 R3, [R2+UR4+0x7190] ;  /* 0x0071900402037984 */ /* 0x000ea20008000000 */
[----:B-1----:R-:W-:-:S05]  /*78140*/  LOP3.LUT R5, R0, 0x60, RZ, 0x3c, !PT ;  /* 0x0000006000057812 */ /* 0x002fca00078e3cff */
[----:B------:R-:W-:Y:S04]  /*78150*/  LDS.U8 R7, [R5+UR4+0x7190] ;  /* 0x0071900405077984 */ /* 0x000fe80008000000 */
[----:B0-----:R-:W-:Y:S04]  /*78160*/  STL [R1+0x5728], R4 ;  /* 0x0057280401007387 */ /* 0x001fe80000100800 */
[----:B------:R-:W0:Y:S04]  /*78170*/  LDS.U8 R4, [R2+UR4+0x7380] ;  /* 0x0073800402047984 */ /* 0x000e280008000000 */
[----:B------:R-:W-:Y:S04]  /*78180*/  LDS.U8 R2, [R5+UR4+0x108] ;  /* 0x0001080405027984 */ /* 0x000fe80008000000 */
[----:B--2---:R-:W-:Y:S04]  /*78190*/  STL [R1+0x5724], R3 ;  /* 0x0057240301007387 */ /* 0x004fe80000100800 */
[----:B------:R-:W1:Y:S04]  /*781a0*/  LDS.U8 R3, [R5+UR4] ;  /* 0x0000000405037984 */ /* 0x000e680008000000 */
[----:B------:R-:W-:Y:S04]  /*781b0*/  STL [R1+0x5928], R6 ;  /* 0x0059280601007387 */ /* 0x000fe80000100800 */
[----:B------:R-:W-:Y:S04]  /*781c0*/  LDS.U8 R6, [R5+UR4+0x6190] ;  /* 0x0061900405067984 */ /* 0x000fe80008000000 */
[----:B0-----:R-:W-:Y:S04]  /*781d0*/  STL [R1+0x5924], R4 ;  /* 0x0059240401007387 */ /* 0x001fe80000100800 */
[----:B------:R-:W0:Y:S04]  /*781e0*/  LDS.U8 R4, [R5+UR4+0x210] ;  /* 0x0002100405047984 */ /* 0x000e280008000000 */
[----:B-1----:R-:W-:Y:S04]  /*781f0*/  STL [R1+0x18d4], R3 ;  /* 0x0018d40301007387 */ /* 0x002fe80000100800 */
[----:B------:R-:W1:Y:S04]  /*78200*/  LDS.U8 R3, [R5+UR4+0x318] ;  /* 0x0003180405037984 */ /* 0x000e680008000000 */
[----:B------:R-:W-:Y:S04]  /*78210*/  STL [R1+0x18d0], R2 ;  /* 0x0018d00201007387 */ /* 0x000fe80000100800 */
        /* <DEDUP_REMOVED lines=481> */
[----:B0-----:R0:W-:Y:S04]  /*7a030*/  STL [R1+0x5950], R4 ;  /* 0x0059500401007387 */ /* 0x0011e80000100800 */
[----:B0-----:R-:W4:Y:S04]  /*7a040*/  LDL.LU R4, [R1+0x7a4] ;  /* 0x0007a40001047983 */ /* 0x001f280000300800 */
[----:B-1----:R0:W-:Y:S04]  /*7a050*/  STL [R1+0x594c], R3 ;  /* 0x00594c0301007387 */ /* 0x0021e80000100800 */
[----:B------:R-:W3:Y:S04]  /*7a060*/  LDL.LU R44, [R1+0x524] ;  /* 0x00052400012c7983 */ /* 0x000ee80000300800 */
[----:B--2---:R-:W-:Y:S04]  /*7a070*/  STL [R1+0x5758], R2 ;  /* 0x0057580201007387 */ /* 0x004fe80000100800 */
[----:B------:R-:W2:Y:S04]  /*7a080*/  LDL.LU R59, [R1+0x370] ;  /* 0x00037000013b7983 */ /* 0x000ea80000300800 */
[----:B------:R-:W1:Y:S04]  /*7a090*/  LDS.U8 R2, [R5+UR4+0x6288] ;  /* 0x0062880405027984 */ /* 0x000e680008000000 */
[----:B0-----:R-:W2:Y:S04]  /*7a0a0*/  LDL.LU R3, [R1+0x7ac] ;  /* 0x0007ac0001037983 */ /* 0x001ea80000300800 */
[----:B------:R-:W-:Y:S04]  /*7a0b0*/  STL [R1+0x5754], R6 ;  /* 0x0057540601007387 */ /* 0x000fe80000100800 */
[----:B------:R-:W2:Y:S04]  /*7a0c0*/  LDL.LU R60, [R1+0x11c] ;  /* 0x00011c00013c7983 */ /* 0x000ea80000300800 */
[----:B------:R-:W0:Y:S04]  /*7a0d0*/  LDS.U8 R6, [R5+UR4+0x6380] ;  /* 0x0063800405067984 */ /* 0x000e280008000000 */
[----:B-1----:R1:W-:Y:S04]  /*7a0e0*/  STL [R1+0x5958], R2 ;  /* 0x0059580201007387 */ /* 0x0023e80000100800 */
[----:B-1----:R-:W2:Y:S04]  /*7a0f0*/  LDL.LU R2, [R1+0x52c] ;  /* 0x00052c0001027983 */ /* 0x002ea80000300800 */
[----:B------:R-:W2:Y:S04]  /*7a100*/  LDL.LU R61, [R1+0x378] ;  /* 0x00037800013d7983 */ /* 0x000ea80000300800 */
[----:B0-----:R-:W-:Y:S04]  /*7a110*/  STL [R1+0x5954], R6 ;  /* 0x0059540601007387 */ /* 0x001fe80000100800 */
[----:B------:R-:W0:Y:S04]  /*7a120*/  LDS.U8 R6, [R5+UR4+0x7090] ;  /* 0x0070900405067984 */ /* 0x000e280008000000 */
[----:B------:R-:W2:Y:S04]  /*7a130*/  LDL.LU R32, [R1+0x118] ;  /* 0x0001180001207983 */ /* 0x000ea80000300800 */
        /* <DEDUP_REMOVED lines=15> */
[----:B------:R-:W2:Y:S01]  /*7a230*/  LDL.LU R50, [R1+0xf8] ;  /* 0x0000f80001327983 */ /* 0x000ea20000300800 */
[----:B------:R-:W1:Y:S01]  /*7a240*/  S2R R58, SR_TID.X ;  /* 0x00000000003a7919 */ /* 0x000e620000002100 */
[----:B------:R-:W-:-:S06]  /*7a250*/  PRMT R57, RZ, 0x7610, R57 ;  /* 0x00007610ff397816 */ /* 0x000fcc0000000039 */
[----:B------:R1:W2:Y:S04]  /*7a260*/  @!P0 LDG.E.U8 R57, desc[UR36][R30.64] ;  /* 0x000000241e398981 */ /* 0x0002a8000c1e1100 */
[----:B-1----:R-:W-:Y:S04]  /*7a270*/  LDS.U8 R31, [R0+UR4] ;  /* 0x00000004001f7984 */ /* 0x002fe80008000000 */
[----:B------:R-:W-:Y:S04]  /*7a280*/  LDS.U8 R30, [R0+UR4+0x108] ;  /* 0x00010804001e7984 */ /* 0x000fe80008000000 */
[----:B0-----:R-:W-:Y:S04]  /*7a290*/  STL [R1+0x5768], R6 ;  /* 0x0057680601007387 */ /* 0x001fe80000100800 */
[----:B------:R-:W0:Y:S04]  /*7a2a0*/  LDS.U8 R6, [R5+UR4+0x7288] ;  /* 0x0072880405067984 */ /* 0x000e280008000000 */
[----:B------:R-:W1:Y:S01]  /*7a2b0*/  LDS.U8 R5, [R5+UR4+0x7380] ;  /* 0x0073800405057984 */ /* 0x000e620008000000 */
[----:B------:R-:W-:Y:S01]  /*7a2c0*/  BAR.SYNC.DEFER_BLOCKING 0x0 ;  /* 0x0000000000007b1d */ /* 0x000fe20000010000 */
[----:B------:R-:W-:-:S05]  /*7a2d0*/  LOP3.LUT R54, R58, 0x1f, RZ, 0xc0, !PT ;  /* 0x0000001f3a367812 */ /* 0x000fca00078ec0ff */
[----:B------:R-:W-:Y:S04]  /*7a2e0*/  STL [R1+0x5764], R7 ;  /* 0x0057640701007387 */ /* 0x000fe80000100800 */
[----:B------:R-:W2:Y:S04]  /*7a2f0*/  LDL.LU R42, [R1+0xf0] ;  /* 0x0000f000012a7983 */ /* 0x000ea80000300800 */
[----:B------:R-:W2:Y:S04]  /*7a300*/  LDL.LU R58, [R1+0x544] ;  /* 0x00054400013a7983 */ /* 0x000ea80000300800 */
[----:B----4-:R-:W-:Y:S04]  /*7a310*/  STS.U8 [R54+UR4], R4 ;  /* 0x0000000436007988 */ /* 0x010fe80008000004 */
[----:B0-----:R-:W-:Y:S04]  /*7a320*/  STL [R1+0x5968], R6 ;  /* 0x0059680601007387 */ /* 0x001fe80000100800 */
[----:B-1----:R-:W-:Y:S04]  /*7a330*/  STL [R1+0x5964], R5 ;  /* 0x0059640501007387 */ /* 0x002fe80000100800 */
[----:B---3--:R0:W-:Y:S04]  /*7a340*/  STS.U8 [R54+UR4+0x20], R44 ;  /* 0x0000202c36007988 */ /* 0x0081e80008000004 */
[----:B--2---:R1:W-:Y:S04]  /*7a350*/  STS.U8 [R54+UR4+0x40], R59 ;  /* 0x0000403b36007988 */ /* 0x0043e80008000004 */
[----:B------:R-:W-:Y:S04]  /*7a360*/  STS.U8 [R54+UR4+0x60], R3 ;  /* 0x0000600336007988 */ /* 0x000fe80008000004 */
[----:B0-----:R-:W2:Y:S04]  /*7a370*/  LDL.LU R44, [R1+0x38c] ;  /* 0x00038c00012c7983 */ /* 0x001ea80000300800 */
[----:B-1----:R-:W3:Y:S04]  /*7a380*/  LDL.LU R59, [R1+0x198] ;  /* 0x00019800013b7983 */ /* 0x002ee80000300800 */
[----:B------:R0:W-:Y:S04]  /*7a390*/  STS.U8 [R54+UR4+0x120], R60 ;  /* 0x0001203c36007988 */ /* 0x0001e80008000004 */
[----:B0-----:R-:W4:Y:S04]  /*7a3a0*/  LDL.LU R60, [R1+0xe8] ;  /* 0x0000e800013c7983 */ /* 0x001f280000300800 */
[----:B------:R-:W-:Y:S04]  /*7a3b0*/  STS.U8 [R54+UR4+0x100], R2 ;  /* 0x0001000236007988 */ /* 0x000fe80008000004 */
[----:B------:R0:W-:Y:S04]  /*7a3c0*/  STS.U8 [R54+UR4+0x160], R61 ;  /* 0x0001603d36007988 */ /* 0x0001e80008000004 */
[----:B------:R-:W-:Y:S04]  /*7a3d0*/  STS.U8 [R54+UR4+0x140], R32 ;  /* 0x0001402036007988 */ /* 0x000fe80008000004 */
[----:B------:R1:W-:Y:S04]  /*7a3e0*/  STS.U8 [R54+UR4+0x240], R46 ;  /* 0x0002402e36007988 */ /* 0x0003e80008000004 */
[----:B0-----:R-:W4:Y:S04]  /*7a3f0*/  LDL.LU R61, [R1+0x54c] ;  /* 0x00054c00013d7983 */ /* 0x001f280000300800 */
[----:B-1----:R-:W4:Y:S04]  /*7a400*/  LDL.LU R46, [R1+0x394] ;  /* 0x00039400012e7983 */ /* 0x002f280000300800 */
[----:B------:R-:W-:Y:S04]  /*7a410*/  STS.U8 [R54+UR4+0x260], R34 ;  /* 0x0002602236007988 */ /* 0x000fe80008000004 */
[----:B------:R0:W-:Y:S04]  /*7a420*/  STS.U8 [R54+UR4+0x200], R48 ;  /* 0x0002003036007988 */ /* 0x0001e80008000004 */
[----:B0-----:R-:W4:Y:S04]  /*7a430*/  LDL.LU R48, [R1+0x1a4] ;  /* 0x0001a40001307983 */ /* 0x001f280000300800 */
[----:B------:R-:W-:Y:S04]  /*7a440*/  STS.U8 [R54+UR4+0x220], R36 ;  /* 0x0002202436007988 */ /* 0x000fe80008000004 */
[----:B------:R0:W-:Y:S04]  /*7a450*/  STS.U8 [R54+UR4+0x360], R52 ;  /* 0x0003603436007988 */ /* 0x0001e80008000004 */
[----:B0-----:R-:W4:Y:S04]  /*7a460*/  LDL.LU R52, [R1+0xe0] ;  /* 0x0000e00001347983 */ /* 0x001f280000300800 */
[----:B------:R-:W4:Y:S04]  /*7a470*/  LDL.LU R8, [R1+0x554] ;  /* 0x0005540001087983 */ /* 0x000f280000300800 */
[----:B------:R-:W4:Y:S04]  /*7a480*/  LDL.LU R7, [R1+0x39c] ;  /* 0x00039c0001077983 */ /* 0x000f280000300800 */
[----:B------:R-:W-:Y:S04]  /*7a490*/  STS.U8 [R54+UR4+0x340], R38 ;  /* 0x0003402636007988 */ /* 0x000fe80008000004 */
[----:B------:R0:W-:Y:S04]  /*7a4a0*/  STS.U8 [R54+UR4+0x320], R40 ;  /* 0x0003202836007988 */ /* 0x0001e80008000004 */
[----:B0-----:R-:W4:Y:S04]  /*7a4b0*/  LDL.LU R40, [R1+0x1a8] ;  /* 0x0001a80001287983 */ /* 0x001f280000300800 */
[----:B------:R0:W-:Y:S04]  /*7a4c0*/  STS.U8 [R54+UR4+0x300], R50 ;  /* 0x0003003236007988 */ /* 0x0001e80008000004 */
[----:B0-----:R-:W4:Y:S04]  /*7a4d0*/  LDL.LU R50, [R1+0xd8] ;  /* 0x0000d80001327983 */ /* 0x001f280000300800 */
[----:B------:R-:W4:Y:S04]  /*7a4e0*/  LDL.LU R6, [R1+0x55c] ;  /* 0x00055c0001067983 */ /* 0x000f280000300800 */
[----:B------:R-:W4:Y:S04]  /*7a4f0*/  LDL.LU R5, [R1+0x3a4] ;  /* 0x0003a40001057983 */ /* 0x000f280000300800 */
[----:B------:R-:W4:Y:S04]  /*7a500*/  LDL.LU R4, [R1+0x1b0] ;  /* 0x0001b00001047983 */ /* 0x000f280000300800 */
[----:B------:R0:W-:Y:S04]  /*7a510*/  STS.U8 [R54+UR4+0x400], R42 ;  /* 0x0004002a36007988 */ /* 0x0001e80008000004 */
[----:B------:R1:W-:Y:S04]  /*7a520*/  STS.U8 [R54+UR4+0x420], R58 ;  /* 0x0004203a36007988 */ /* 0x0003e80008000004 */
[----:B0-----:R-:W4:Y:S04]  /*7a530*/  LDL.LU R42, [R1+0xd0] ;  /* 0x0000d000012a7983 */ /* 0x001f280000300800 */
[----:B-1----:R-:W4:Y:S04]  /*7a540*/  LDL.LU R58, [R1+0x564] ;  /* 0x00056400013a7983 */ /* 0x002f280000300800 */
[----:B------:R-:W4:Y:S04]  /*7a550*/  LDL.LU R3, [R1+0x3ac] ;  /* 0x0003ac0001037983 */ /* 0x000f280000300800 */
[----:B--2---:R-:W-:Y:S04]  /*7a560*/  STS.U8 [R54+UR4+0x440], R44 ;  /* 0x0004402c36007988 */ /* 0x004fe80008000004 */
[----:B---3--:R0:W-:Y:S04]  /*7a570*/  STS.U8 [R54+UR4+0x460], R59 ;  /* 0x0004603b36007988 */ /* 0x0081e80008000004 */
[----:B0-----:R-:W2:Y:S04]  /*7a580*/  LDL.LU R59, [R1+0x1b8] ;  /* 0x0001b800013b7983 */ /* 0x001ea80000300800 */
[----:B----4-:R0:W-:Y:S04]  /*7a590*/  STS.U8 [R54+UR4+0x520], R60 ;  /* 0x0005203c36007988 */ /* 0x0101e80008000004 */
[----:B------:R-:W3:Y:S04]  /*7a5a0*/  LDL.LU R2, [R1+0xc8] ;  /* 0x0000c80001027983 */ /* 0x000ee80000300800 */
[----:B0-----:R-:W4:Y:S04]  /*7a5b0*/  LDL.LU R60, [R1+0x56c] ;  /* 0x00056c00013c7983 */ /* 0x001f280000300800 */
[----:B------:R-:W4:Y:S04]  /*7a5c0*/  LDL.LU R32, [R1+0x3b4] ;  /* 0x0003b40001207983 */ /* 0x000f280000300800 */
[----:B------:R0:W-:Y:S04]  /*7a5d0*/  STS.U8 [R54+UR4+0x500], R61 ;  /* 0x0005003d36007988 */ /* 0x0001e80008000004 */
[----:B------:R1:W-:Y:S04]  /*7a5e0*/  STS.U8 [R54+UR4+0x560], R46 ;  /* 0x0005602e36007988 */ /* 0x0003e80008000004 */
[----:B0-----:R-:W4:Y:S04]  /*7a5f0*/  LDL.LU R61, [R1+0x1c0] ;  /* 0x0001c000013d7983 */ /* 0x001f280000300800 */
[----:B------:R-:W4:Y:S04]  /*7a600*/  LDL.LU R34, [R1+0xc0] ;  /* 0x0000c00001227983 */ /* 0x000f280000300800 */
[----:B------:R-:W4:Y:S04]  /*7a610*/  LDL.LU R44, [R1+0x574] ;  /* 0x00057400012c7983 */ /* 0x000f280000300800 */
[----:B------:R-:W4:Y:S04]  /*7a620*/  LDL.LU R36, [R1+0x3bc] ;  /* 0x0003bc0001247983 */ /* 0x000f280000300800 */
[----:B-1----:R-:W4:Y:S04]  /*7a630*/  LDL.LU R46, [R1+0x1c8] ;  /* 0x0001c800012e7983 */ /* 0x002f280000300800 */
[----:B------:R-:W4:Y:S04]  /*7a640*/  LDL.LU R38, [R1+0xb8] ;  /* 0x0000b80001267983 */ /* 0x000f280000300800 */
[----:B------:R0:W-:Y:S04]  /*7a650*/  STS.U8 [R54+UR4+0x540], R48 ;  /* 0x0005403036007988 */ /* 0x0001e80008000004 */
[----:B0-----:R-:W4:Y:S04]  /*7a660*/  LDL.LU R48, [R1+0x57c] ;  /* 0x00057c0001307983 */ /* 0x001f280000300800 */
[----:B------:R0:W-:Y:S04]  /*7a670*/  STS.U8 [R54+UR4+0x640], R52 ;  /* 0x0006403436007988 */ /* 0x0001e80008000004 */
[----:B------:R-:W-:Y:S04]  /*7a680*/  STS.U8 [R54+UR4+0x660], R8 ;  /* 0x0006600836007988 */ /* 0x000fe80008000004 */
[----:B------:R-:W-:Y:S04]  /*7a690*/  STS.U8 [R54+UR4+0x600], R7 ;  /* 0x0006000736007988 */ /* 0x000fe80008000004 */
[----:B0-----:R-:W4:Y:S04]  /*7a6a0*/  LDL.LU R52, [R1+0x368] ;  /* 0x0003680001347983 */ /* 0x001f280000300800 */
[----:B------:R0:W-:Y:S04]  /*7a6b0*/  STS.U8 [R54+UR4+0x620], R40 ;  /* 0x0006202836007988 */ /* 0x0001e80008000004 */
[----:B0-----:R-:W4:Y:S04]  /*7a6c0*/  LDL.LU R40, [R1+0x1d0] ;  /* 0x0001d00001287983 */ /* 0x001f280000300800 */
[----:B------:R0:W-:Y:S04]  /*7a6d0*/  STS.U8 [R54+UR4+0x760], R50 ;  /* 0x0007603236007988 */ /* 0x0001e80008000004 */
[----:B------:R-:W-:Y:S04]  /*7a6e0*/  STS.U8 [R54+UR4+0x740], R6 ;  /* 0x0007400636007988 */ /* 0x000fe80008000004 */
[----:B------:R-:W-:Y:S04]  /*7a6f0*/  STS.U8 [R54+UR4+0x720], R5 ;  /* 0x0007200536007988 */ /* 0x000fe80008000004 */
[----:B------:R-:W-:Y:S04]  /*7a700*/  STS.U8 [R54+UR4+0x700], R4 ;  /* 0x0007000436007988 */ /* 0x000fe80008000004 */
[----:B0-----:R-:W4:Y:S04]  /*7a710*/  LDL.LU R50, [R1+0xb0] ;  /* 0x0000b00001327983 */ /* 0x001f280000300800 */
[----:B------:R0:W-:Y:S04]  /*7a720*/  STS.U8 [R54+UR4+0x800], R42 ;  /* 0x0008002a36007988 */ /* 0x0001e80008000004 */
[----:B------:R1:W-:Y:S04]  /*7a730*/  STS.U8 [R54+UR4+0x820], R58 ;  /* 0x0008203a36007988 */ /* 0x0003e80008000004 */
[----:B------:R-:W-:Y:S04]  /*7a740*/  STS.U8 [R54+UR4+0x840], R3 ;  /* 0x0008400336007988 */ /* 0x000fe80008000004 */
[----:B0-----:R-:W4:Y:S04]  /*7a750*/  LDL.LU R42, [R1+0x584] ;  /* 0x00058400012a7983 */ /* 0x001f280000300800 */
[----:B-1----:R-:W4:Y:S04]  /*7a760*/  LDL.LU R58, [R1+0x3c8] ;  /* 0x0003c800013a7983 */ /* 0x002f280000300800 */
[----:B--2---:R0:W-:Y:S04]  /*7a770*/  STS.U8 [R54+UR4+0x860], R59 ;  /* 0x0008603b36007988 */ /* 0x0041e80008000004 */
[----:B---3--:R-:W-:Y:S04]  /*7a780*/  STS.U8 [R54+UR4+0x920], R2 ;  /* 0x0009200236007988 */ /* 0x008fe80008000004 */
[----:B0-----:R-:W2:Y:S04]  /*7a790*/  LDL.LU R59, [R1+0x1d8] ;  /* 0x0001d800013b7983 */ /* 0x001ea80000300800 */
[----:B----4-:R0:W-:Y:S04]  /*7a7a0*/  STS.U8 [R54+UR4+0x900], R60 ;  /* 0x0009003c36007988 */ /* 0x0101e80008000004 */
[----:B0-----:R-:W3:Y:S04]  /*7a7b0*/  LDL.LU R60, [R1+0xa8] ;  /* 0x0000a800013c7983 */ /* 0x001ee80000300800 */
[----:B------:R-:W-:Y:S04]  /*7a7c0*/  STS.U8 [R54+UR4+0x960], R32 ;  /* 0x0009602036007988 */ /* 0x000fe80008000004 */
[----:B------:R0:W-:Y:S04]  /*7a7d0*/  STS.U8 [R54+UR4+0x940], R61 ;  /* 0x0009403d36007988 */ /* 0x0001e80008000004 */
[----:B------:R-:W-:Y:S04]  /*7a7e0*/  STS.U8 [R54+UR4+0xa40], R34 ;  /* 0x000a402236007988 */ /* 0x000fe80008000004 */
[----:B------:R1:W-:Y:S04]  /*7a7f0*/  STS.U8 [R54+UR4+0xa60], R44 ;  /* 0x000a602c36007988 */ /* 0x0003e80008000004 */
[----:B------:R-:W-:Y:S04]  /*7a800*/  STS.U8 [R54+UR4+0xa00], R36 ;  /* 0x000a002436007988 */ /* 0x000fe80008000004 */
[----:B------:R4:W-:Y:S04]  /*7a810*/  STS.U8 [R54+UR4+0xa20], R46 ;  /* 0x000a202e36007988 */ /* 0x0009e80008000004 */
[----:B0-----:R-:W3:Y:S04]  /*7a820*/  LDL.LU R61, [R1+0x58c] ;  /* 0x00058c00013d7983 */ /* 0x001ee80000300800 */
[----:B-1----:R-:W3:Y:S04]  /*7a830*/  LDL.LU R44, [R1+0x3d0] ;  /* 0x0003d000012c7983 */ /* 0x002ee80000300800 */
[----:B------:R-:W-:Y:S04]  /*7a840*/  STS.U8 [R54+UR4+0xb60], R38 ;  /* 0x000b602636007988 */ /* 0x000fe80008000004 */
[----:B----4-:R-:W4:Y:S04]  /*7a850*/  LDL.LU R46, [R1+0x1e0] ;  /* 0x0001e000012e7983 */ /* 0x010f280000300800 */
[----:B------:R-:W4:Y:S04]  /*7a860*/  LDL.LU R8, [R1+0xa0] ;  /* 0x0000a00001087983 */ /* 0x000f280000300800 */
[----:B------:R-:W4:Y:S04]  /*7a870*/  LDL.LU R7, [R1+0x594] ;  /* 0x0005940001077983 */ /* 0x000f280000300800 */
        /* <DEDUP_REMOVED lines=8> */
[----:B0-----:R-:W4:Y:S04]  /*7a900*/  LDL.LU R40, [R1+0x1f0] ;  /* 0x0001f00001287983 */ /* 0x001f280000300800 */
[----:B------:R0:W-:Y:S04]  /*7a910*/  STS.U8 [R54+UR4+0xc00], R50 ;  /* 0x000c003236007988 */ /* 0x0001e80008000004 */
[----:B0-----:R-:W4:Y:S04]  /*7a920*/  LDL.LU R50, [R1+0x90] ;  /* 0x0000900001327983 */ /* 0x001f280000300800 */
[----:B------:R-:W4:Y:S04]  /*7a930*/  LDL.LU R3, [R1+0x5a4] ;  /* 0x0005a40001037983 */ /* 0x000f280000300800 */
[----:B------:R-:W-:Y:S04]  /*7a940*/  STS.U8 [R54+UR4+0xc20], R42 ;  /* 0x000c202a36007988 */ /* 0x000fe80008000004 */
[----:B------:R0:W-:Y:S04]  /*7a950*/  STS.U8 [R54+UR4+0xc40], R58 ;  /* 0x000c403a36007988 */ /* 0x0001e80008000004 */
[----:B0-----:R-:W4:Y:S04]  /*7a960*/  LDL.LU R58, [R1+0x3e8] ;  /* 0x0003e800013a7983 */ /* 0x001f280000300800 */
[----:B------:R-:W4:Y:S04]  /*7a970*/  LDL.LU R2, [R1+0x1f8] ;  /* 0x0001f80001027983 */ /* 0x000f280000300800 */
[----:B--2---:R0:W-:Y:S04]  /*7a980*/  STS.U8 [R54+UR4+0xc60], R59 ;  /* 0x000c603b36007988 */ /* 0x0041e80008000004 */
[----:B0-----:R-:W2:Y:S04]  /*7a990*/  LDL.LU R59, [R1+0x88] ;  /* 0x00008800013b7983 */ /* 0x001ea80000300800 */
[----:B---3--:R0:W-:Y:S04]  /*7a9a0*/  STS.U8 [R54+UR4+0xd20], R60 ;  /* 0x000d203c36007988 */ /* 0x0081e80008000004 */
[----:B------:R-:W3:Y:S04]  /*7a9b0*/  LDL.LU R32, [R1+0x5ac] ;  /* 0x0005ac0001207983 */ /* 0x000ee80000300800 */
[----:B0-----:R-:W3:Y:S04]  /*7a9c0*/  LDL.LU R60, [R1+0x360] ;  /* 0x00036000013c7983 */ /* 0x001ee80000300800 */
[----:B------:R-:W3:Y:S04]  /*7a9d0*/  LDL.LU R34, [R1+0x200] ;  /* 0x0002000001227983 */ /* 0x000ee80000300800 */
[----:B------:R0:W-:Y:S04]  /*7a9e0*/  STS.U8 [R54+UR4+0xd00], R61 ;  /* 0x000d003d36007988 */ /* 0x0001e80008000004 */
[----:B------:R1:W-:Y:S04]  /*7a9f0*/  STS.U8 [R54+UR4+0xd60], R44 ;  /* 0x000d602c36007988 */ /* 0x0003e80008000004 */
[----:B----4-:R4:W-:Y:S04]  /*7aa00*/  STS.U8 [R54+UR4+0xd40], R46 ;  /* 0x000d402e36007988 */ /* 0x0109e80008000004 */
[----:B------:R-:W-:Y:S04]  /*7aa10*/  STS.U8 [R54+UR4+0xe40], R8 ;  /* 0x000e400836007988 */ /* 0x000fe80008000004 */
[----:B0-----:R-:W3:Y:S04]  /*7aa20*/  LDL.LU R61, [R1+0x80] ;  /* 0x00008000013d7983 */ /* 0x001ee80000300800 */
[----:B------:R-:W3:Y:S04]  /*7aa30*/  LDL.LU R36, [R1+0x5b4] ;  /* 0x0005b40001247983 */ /* 0x000ee80000300800 */
[----:B------:R-:W3:Y:S04]  /*7aa40*/  LDL.LU R42, [R1+0x358] ;  /* 0x00035800012a7983 */ /* 0x000ee80000300800 */
[----:B------:R-:W3:Y:S04]  /*7aa50*/  LDL.LU R38, [R1+0x208] ;  /* 0x0002080001267983 */ /* 0x000ee80000300800 */
[----:B-1----:R-:W3:Y:S04]  /*7aa60*/  LDL.LU R44, [R1+0x78] ;  /* 0x00007800012c7983 */ /* 0x002ee80000300800 */
[----:B----4-:R-:W4:Y:S04]  /*7aa70*/  LDL.LU R46, [R1+0x5bc] ;  /* 0x0005bc00012e7983 */ /* 0x010f280000300800 */
[----:B------:R-:W-:Y:S04]  /*7aa80*/  STS.U8 [R54+UR4+0xe60], R7 ;  /* 0x000e600736007988 */ /* 0x000fe80008000004 */
        /* <DEDUP_REMOVED lines=8> */
[----:B0-----:R-:W4:Y:S04]  /*7ab10*/  LDL.LU R40, [R1+0x70] ;  /* 0x0000700001287983 */ /* 0x001f280000300800 */
[----:B------:R0:W-:Y:S04]  /*7ab20*/  STS.U8 [R54+UR4+0x1000], R50 ;  /* 0x0010003236007988 */ /* 0x0001e80008000004 */
[----:B------:R-:W-:Y:S04]  /*7ab30*/  STS.U8 [R54+UR4+0x1020], R3 ;  /* 0x0010200336007988 */ /* 0x000fe80008000004 */
[----:B0-----:R-:W4:Y:S04]  /*7ab40*/  LDL.LU R50, [R1+0x5c4] ;  /* 0x0005c40001327983 */ /* 0x001f280000300800 */
[----:B------:R0:W-:Y:S04]  /*7ab50*/  STS.U8 [R54+UR4+0x1040], R58 ;  /* 0x0010403a36007988 */ /* 0x0001e80008000004 */
[----:B------:R-:W-:Y:S04]  /*7ab60*/  STS.U8 [R54+UR4+0x1060], R2 ;  /* 0x0010600236007988 */ /* 0x000fe80008000004 */
[----:B0-----:R-:W4:Y:S04]  /*7ab70*/  LDL.LU R58, [R1+0x348] ;  /* 0x00034800013a7983 */ /* 0x001f280000300800 */
[----:B--2---:R0:W-:Y:S04]  /*7ab80*/  STS.U8 [R54+UR4+0x1120], R59 ;  /* 0x0011203b36007988 */ /* 0x0041e80008000004 */
[----:B---3--:R-:W-:Y:S04]  /*7ab90*/  STS.U8 [R54+UR4+0x1100], R32 ;  /* 0x0011002036007988 */ /* 0x008fe80008000004 */
[----:B0-----:R-:W2:Y:S04]  /*7aba0*/  LDL.LU R59, [R1+0x190] ;  /* 0x00019000013b7983 */ /* 0x001ea80000300800 */
[----:B------:R0:W-:Y:S04]  /*7abb0*/  STS.U8 [R54+UR4+0x1160], R60 ;  /* 0x0011603c36007988 */ /* 0x0001e80008000004 */
[----:B0-----:R-:W3:Y:S04]  /*7abc0*/  LDL.LU R60, [R1+0x68] ;  /* 0x00006800013c7983 */ /* 0x001ee80000300800 */
[----:B------:R-:W-:Y:S04]  /*7abd0*/  STS.U8 [R54+UR4+0x1140], R34 ;  /* 0x0011402236007988 */ /* 0x000fe80008000004 */
[----:B------:R0:W-:Y:S04]  /*7abe0*/  STS.U8 [R54+UR4+0x1240], R61 ;  /* 0x0012403d36007988 */ /* 0x0001e80008000004 */
[----:B------:R-:W-:Y:S04]  /*7abf0*/  STS.U8 [R54+UR4+0x1260], R36 ;  /* 0x0012602436007988 */ /* 0x000fe80008000004 */
[----:B------:R1:W-:Y:S04]  /*7ac00*/  STS.U8 [R54+UR4+0x1200], R42 ;  /* 0x0012002a36007988 */ /* 0x0003e80008000004 */
[----:B------:R-:W-:Y:S04]  /*7ac10*/  STS.U8 [R54+UR4+0x1220], R38 ;  /* 0x0012202636007988 */ /* 0x000fe80008000004 */
[----:B------:R1:W-:Y:S04]  /*7ac20*/  STS.U8 [R54+UR4+0x1360], R44 ;  /* 0x0013602c36007988 */ /* 0x0003e80008000004 */
[----:B----4-:R4:W-:Y:S04]  /*7ac30*/  STS.U8 [R54+UR4+0x1340], R46 ;  /* 0x0013402e36007988 */ /* 0x0109e80008000004 */
[----:B0-----:R-:W3:Y:S04]  /*7ac40*/  LDL.LU R61, [R1+0x5cc] ;  /* 0x0005cc00013d7983 */ /* 0x001ee80000300800 */
[----:B-1----:R-:W3:Y:S04]  /*7ac50*/  LDL.LU R42, [R1+0x340] ;  /* 0x00034000012a7983 */ /* 0x002ee80000300800 */
[----:B------:R-:W3:Y:S04]  /*7ac60*/  LDL.LU R8, [R1+0x218] ;  /* 0x0002180001087983 */ /* 0x000ee80000300800 */
[----:B------:R-:W3:Y:S04]  /*7ac70*/  LDL.LU R7, [R1+0x60] ;  /* 0x0000600001077983 */ /* 0x000ee80000300800 */
[----:B------:R-:W3:Y:S04]  /*7ac80*/  LDL.LU R44, [R1+0x5e4] ;  /* 0x0005e400012c7983 */ /* 0x000ee80000300800 */
[----:B----4-:R-:W4:Y:S04]  /*7ac90*/  LDL.LU R46, [R1+0x338] ;  /* 0x00033800012e7983 */ /* 0x010f280000300800 */
        /* <DEDUP_REMOVED lines=23> */
[----:B------:R-:W-:Y:S04]  /*7ae10*/  STS.U8 [R54+UR4+0x1540], R8 ;  /* 0x0015400836007988 */ /* 0x000fe80008000004 */
[----:B------:R-:W-:Y:S04]  /*7ae20*/  STS.U8 [R54+UR4+0x1640], R7 ;  /* 0x0016400736007988 */ /* 0x000fe80008000004 */
[----:B------:R1:W-:Y:S04]  /*7ae30*/  STS.U8 [R54+UR4+0x1660], R44 ;  /* 0x0016602c36007988 */ /* 0x0003e80008000004 */
[----:B----4-:R4:W-:Y:S04]  /*7ae40*/  STS.U8 [R54+UR4+0x1600], R46 ;  /* 0x0016002e36007988 */ /* 0x0109e80008000004 */
[----:B0-----:R-:W3:Y:S04]  /*7ae50*/  LDL.LU R61, [R1+0x614] ;  /* 0x00061400013d7983 */ /* 0x001ee80000300800 */
[----:B------:R-:W3:Y:S04]  /*7ae60*/  LDL.LU R38, [R1+0x318] ;  /* 0x0003180001267983 */ /* 0x000ee80000300800 */
[----:B------:R-:W3:Y:S04]  /*7ae70*/  LDL.LU R40, [R1+0x240] ;  /* 0x0002400001287983 */ /* 0x000ee80000300800 */
[----:B------:R-:W-:Y:S04]  /*7ae80*/  STS.U8 [R54+UR4+0x1620], R6 ;  /* 0x0016200636007988 */ /* 0x000fe80008000004 */
[----:B-1----:R-:W3:Y:S04]  /*7ae90*/  LDL.LU R42, [R1+0x38] ;  /* 0x00003800012a7983 */ /* 0x002ee80000300800 */
[----:B------:R-:W-:Y:S04]  /*7aea0*/  STS.U8 [R54+UR4+0x1760], R5 ;  /* 0x0017600536007988 */ /* 0x000fe80008000004 */
[----:B------:R-:W3:Y:S04]  /*7aeb0*/  LDL.LU R44, [R1+0x61c] ;  /* 0x00061c00012c7983 */ /* 0x000ee80000300800 */
[----:B------:R-:W-:Y:S04]  /*7aec0*/  STS.U8 [R54+UR4+0x1740], R4 ;  /* 0x0017400436007988 */ /* 0x000fe80008000004 */
[----:B----4-:R-:W4:Y:S04]  /*7aed0*/  LDL.LU R46, [R1+0x310] ;  /* 0x00031000012e7983 */ /* 0x010f280000300800 */
        /* <DEDUP_REMOVED lines=18> */
[----:B------:R1:W-:Y:S04]  /*7b000*/  STS.U8 [R54+UR4+0x1a00], R38 ;  /* 0x001a002636007988 */ /* 0x0003e80008000004 */
        /* <DEDUP_REMOVED lines=9> */
[----:B------:R-:W-:Y:S04]  /*7b0a0*/  STS.U8 [R54+UR4+0x1b40], R44 ;  /* 0x001b402c36007988 */ /* 0x000fe80008000004 */
[----:B------:R-:W3:Y:S04]  /*7b0b0*/  LDL.LU R4, [R1+0x18] ;  /* 0x0000180001047983 */ /* 0x000ee80000300800 */
[----:B----4-:R-:W-:Y:S04]  /*7b0c0*/  STS.U8 [R54+UR4+0x1b20], R46 ;  /* 0x001b202e36007988 */ /* 0x010fe80008000004 */
[----:B-1----:R-:W4:Y:S04]  /*7b0d0*/  LDL.LU R38, [R1+0x63c] ;  /* 0x00063c0001267983 */ /* 0x002f280000300800 */
[----:B------:R-:W4:Y:S04]  /*7b0e0*/  LDL.LU R42, [R1+0x404] ;  /* 0x00040400012a7983 */ /* 0x000f280000300800 */
[----:B------:R-:W4:Y:S04]  /*7b0f0*/  LDL.LU R3, [R1+0x268] ;  /* 0x0002680001037983 */ /* 0x000f280000300800 */
[----:B------:R-:W-:Y:S04]  /*7b100*/  STS.U8 [R54+UR4+0x1b00], R48 ;  /* 0x001b003036007988 */ /* 0x000fe80008000004 */
[----:B------:R0:W-:Y:S04]  /*7b110*/  STS.U8 [R54+UR4+0x1c00], R52 ;  /* 0x001c003436007988 */ /* 0x0001e80008000004 */
[----:B0-----:R-:W4:Y:S04]  /*7b120*/  LDL.LU R52, [R1+0x10] ;  /* 0x0000100001347983 */ /* 0x001f280000300800 */
[----:B------:R-:W4:Y:S04]  /*7b130*/  LDL.LU R2, [R1+0x654] ;  /* 0x0006540001027983 */ /* 0x000f280000300800 */
[----:B------:R-:W4:Y:S04]  /*7b140*/  LDL.LU R46, [R1+0x40c] ;  /* 0x00040c00012e7983 */ /* 0x000f280000300800 */
[----:B------:R-:W4:Y:S04]  /*7b150*/  LDL.LU R32, [R1+0x270] ;  /* 0x0002700001207983 */ /* 0x000f280000300800 */
[----:B------:R-:W4:Y:S04]  /*7b160*/  LDL.LU R48, [R1+0x8] ;  /* 0x0000080001307983 */ /* 0x000f280000300800 */
[----:B------:R-:W4:Y:S04]  /*7b170*/  LDL.LU R44, [R1+0x65c] ;  /* 0x00065c00012c7983 */ /* 0x000f280000300800 */
[----:B------:R0:W-:Y:S04]  /*7b180*/  STS.U8 [R54+UR4+0x1c20], R50 ;  /* 0x001c203236007988 */ /* 0x0001e80008000004 */
[----:B0-----:R-:W4:Y:S04]  /*7b190*/  LDL.LU R50, [R1+0x414] ;  /* 0x0004140001327983 */ /* 0x001f280000300800 */
[----:B------:R0:W-:Y:S04]  /*7b1a0*/  STS.U8 [R54+UR4+0x1c40], R58 ;  /* 0x001c403a36007988 */ /* 0x0001e80008000004 */
[----:B0-----:R-:W4:Y:S04]  /*7b1b0*/  LDL.LU R58, [R1+0x278] ;  /* 0x00027800013a7983 */ /* 0x001f280000300800 */
[----:B--2---:R0:W-:Y:S04]  /*7b1c0*/  STS.U8 [R54+UR4+0x1c60], R59 ;  /* 0x001c603b36007988 */ /* 0x0041e80008000004 */
[----:B0-----:R-:W2:Y:S04]  /*7b1d0*/  LDL.LU R59, [R1] ;  /* 0x00000000013b7983 */ /* 0x001ea80000300800 */
[----:B---3--:R0:W-:Y:S04]  /*7b1e0*/  STS.U8 [R54+UR4+0x1d20], R60 ;  /* 0x001d203c36007988 */ /* 0x0081e80008000004 */
[----:B0-----:R-:W3:Y:S04]  /*7b1f0*/  LDL.LU R60, [R1+0x664] ;  /* 0x00066400013c7983 */ /* 0x001ee80000300800 */
[----:B------:R-:W3:Y:S04]  /*7b200*/  LDL.LU R40, [R1+0x41c] ;  /* 0x00041c0001287983 */ /* 0x000ee80000300800 */
        /* <DEDUP_REMOVED lines=11> */
[----:B------:R-:W3:Y:S04]  /*7b2c0*/  LDL.LU R6, [R1+0x59c0] ;  /* 0x0059c00001067983 */ /* 0x000ee80000300800 */
[----:B------:R0:W-:Y:S04]  /*7b2d0*/  STS.U8 [R54+UR4+0x1e20], R5 ;  /* 0x001e200536007988 */ /* 0x0001e80008000004 */
[----:B------:R1:W-:Y:S04]  /*7b2e0*/  STS.U8 [R54+UR4+0x1f60], R4 ;  /* 0x001f600436007988 */ /* 0x0003e80008000004 */
[----:B----4-:R4:W-:Y:S04]  /*7b2f0*/  STS.U8 [R54+UR4+0x1f40], R38 ;  /* 0x001f402636007988 */ /* 0x0109e80008000004 */
[----:B------:R1:W-:Y:S04]  /*7b300*/  STS.U8 [R54+UR4+0x1f20], R42 ;  /* 0x001f202a36007988 */ /* 0x0003e80008000004 */
[----:B------:R4:W-:Y:S04]  /*7b310*/  STS.U8 [R54+UR4+0x1f00], R3 ;  /* 0x001f000336007988 */ /* 0x0009e80008000004 */
[----:B0-----:R-:W3:Y:S04]  /*7b320*/  LDL.LU R5, [R1+0x59bc] ;  /* 0x0059bc0001057983 */ /* 0x001ee80000300800 */
[----:B-1----:R-:W3:Y:S04]  /*7b330*/  LDL.LU R4, [R1+0x59b8] ;  /* 0x0059b80001047983 */ /* 0x002ee80000300800 */
[----:B----4-:R-:W4:Y:S04]  /*7b340*/  LDL.LU R38, [R1+0x674] ;  /* 0x0006740001267983 */ /* 0x010f280000300800 */
[----:B------:R-:W4:Y:S04]  /*7b350*/  LDL.LU R42, [R1+0x42c] ;  /* 0x00042c00012a7983 */ /* 0x000f280000300800 */
[----:B------:R-:W4:Y:S04]  /*7b360*/  LDL.LU R3, [R1+0x59b4] ;  /* 0x0059b40001037983 */ /* 0x000f280000300800 */
        /* <DEDUP_REMOVED lines=17> */
[----:B0-----:R-:W2:Y:S04]  /*7b480*/  LDL.LU R59, [R1+0x2a0] ;  /* 0x0002a000013b7983 */ /* 0x001ea80000300800 */
[----:B---3--:R0:W-:Y:S04]  /*7b490*/  STS.U8 [R54+UR4+0x2260], R60 ;  /* 0x0022603c36007988 */ /* 0x0081e80008000004 */
[----:B0-----:R-:W3:Y:S04]  /*7b4a0*/  LDL.LU R60, [R1+0x59a0] ;  /* 0x0059a000013c7983 */ /* 0x001ee80000300800 */
[----:B------:R-:W-:Y:S04]  /*7b4b0*/  STS.U8 [R54+UR4+0x2200], R40 ;  /* 0x0022002836007988 */ /* 0x000fe80008000004 */
[----:B------:R0:W-:Y:S04]  /*7b4c0*/  STS.U8 [R54+UR4+0x2220], R61 ;  /* 0x0022203d36007988 */ /* 0x0001e80008000004 */
[----:B0-----:R-:W2:Y:S04]  /*7b4d0*/  LDL.LU R61, [R1+0x69c] ;  /* 0x00069c00013d7983 */ /* 0x001ea80000300800 */
[----:B------:R-:W2:Y:S04]  /*7b4e0*/  LDL.LU R40, [R1+0x444] ;  /* 0x0004440001287983 */ /* 0x000ea80000300800 */
[----:B---3--:R0:W-:Y:S04]  /*7b4f0*/  STS.U8 [R54+UR4+0x2360], R60 ;  /* 0x0023603c36007988 */ /* 0x0081e80008000004 */
[----:B0-----:R-:W3:Y:S04]  /*7b500*/  LDL.LU R60, [R1+0x66c] ;  /* 0x00066c00013c7983 */ /* 0x001ee80000300800 */
[----:B---3--:R-:W-:Y:S04]  /*7b510*/  STS.U8 [R54+UR4+0x2340], R60 ;  /* 0x0023403c36007988 */ /* 0x008fe80008000004 */
[----:B------:R0:W-:Y:S04]  /*7b520*/  STS.U8 [R54+UR4+0x2320], R34 ;  /* 0x0023202236007988 */ /* 0x0001e80008000004 */
[----:B------:R1:W-:Y:S04]  /*7b530*/  STS.U8 [R54+UR4+0x2300], R36 ;  /* 0x0023002436007988 */ /* 0x0003e80008000004 */
[----:B----4-:R3:W-:Y:S04]  /*7b540*/  STS.U8 [R54+UR4+0x2400], R58 ;  /* 0x0024003a36007988 */ /* 0x0107e80008000004 */
[----:B------:R4:W-:Y:S04]  /*7b550*/  STS.U8 [R54+UR4+0x2420], R38 ;  /* 0x0024202636007988 */ /* 0x0009e80008000004 */
[----:B------:R1:W-:Y:S04]  /*7b560*/  STS.U8 [R54+UR4+0x2440], R42 ;  /* 0x0024402a36007988 */ /* 0x0003e80008000004 */
[----:B------:R2:W-:Y:S04]  /*7b570*/  STS.U8 [R54+UR4+0x2460], R52 ;  /* 0x0024603436007988 */ /* 0x0005e80008000004 */
[----:B0-----:R-:W2:Y:S04]  /*7b580*/  LDL.LU R34, [R1+0x6a4] ;  /* 0x0006a40001227983 */ /* 0x001ea80000300800 */
[----:B-1----:R-:W2:Y:S04]  /*7b590*/  LDL.LU R36, [R1+0x44c] ;  /* 0x00044c0001247983 */ /* 0x002ea80000300800 */
[----:B------:R-:W2:Y:S04]  /*7b5a0*/  LDL.LU R60, [R1+0x2b0] ;  /* 0x0002b000013c7983 */ /* 0x000ea80000300800 */
[----:B---3--:R-:W3:Y:S04]  /*7b5b0*/  LDL.LU R58, [R1+0x694] ;  /* 0x00069400013a7983 */ /* 0x008ee80000300800 */
[----:B----4-:R-:W4:Y:S04]  /*7b5c0*/  LDL.LU R38, [R1+0x6ac] ;  /* 0x0006ac0001267983 */ /* 0x010f280000300800 */
[----:B------:R-:W3:Y:S04]  /*7b5d0*/  LDL.LU R42, [R1+0x454] ;  /* 0x00045400012a7983 */ /* 0x000ee80000300800 */
[----:B--2---:R-:W2:Y:S04]  /*7b5e0*/  LDL.LU R52, [R1+0x599c] ;  /* 0x00599c0001347983 */ /* 0x004ea80000300800 */
[----:B--2---:R0:W-:Y:S04]  /*7b5f0*/  STS.U8 [R54+UR4+0x2520], R52 ;  /* 0x0025203436007988 */ /* 0x0041e80008000004 */
[----:B0-----:R-:W2:Y:S04]  /*7b600*/  LDL.LU R52, [R1+0x67c] ;  /* 0x00067c0001347983 */ /* 0x001ea80000300800 */
[----:B--2---:R-:W-:Y:S04]  /*7b610*/  STS.U8 [R54+UR4+0x2500], R52 ;  /* 0x0025003436007988 */ /* 0x004fe80008000004 */
[----:B------:R0:W-:Y:S04]  /*7b620*/  STS.U8 [R54+UR4+0x2560], R46 ;  /* 0x0025602e36007988 */ /* 0x0001e80008000004 */
[----:B------:R1:W-:Y:S04]  /*7b630*/  STS.U8 [R54+UR4+0x2540], R48 ;  /* 0x0025403036007988 */ /* 0x0003e80008000004 */
[----:B0-----:R-:W2:Y:S04]  /*7b640*/  LDL.LU R46, [R1+0x6b4] ;  /* 0x0006b400012e7983 */ /* 0x001ea80000300800 */
[----:B------:R-:W2:Y:S04]  /*7b650*/  LDL.LU R52, [R1+0x2c0] ;  /* 0x0002c00001347983 */ /* 0x000ea80000300800 */
[----:B-1----:R-:W2:Y:S04]  /*7b660*/  LDL.LU R48, [R1+0x5998] ;  /* 0x0059980001307983 */ /* 0x002ea80000300800 */
[----:B--2---:R0:W-:Y:S04]  /*7b670*/  STS.U8 [R54+UR4+0x2640], R48 ;  /* 0x0026403036007988 */ /* 0x0041e80008000004 */
[----:B---3--:R-:W-:Y:S04]  /*7b680*/  STS.U8 [R54+UR4+0x2660], R58 ;  /* 0x0026603a36007988 */ /* 0x008fe80008000004 */
[----:B------:R1:W-:Y:S04]  /*7b690*/  STS.U8 [R54+UR4+0x2600], R50 ;  /* 0x0026003236007988 */ /* 0x0003e80008000004 */
[----:B------:R2:W-:Y:S04]  /*7b6a0*/  STS.U8 [R54+UR4+0x2620], R59 ;  /* 0x0026203b36007988 */ /* 0x0005e80008000004 */
[----:B------:R3:W-:Y:S04]  /*7b6b0*/  STS.U8 [R54+UR4+0x2760], R44 ;  /* 0x0027602c36007988 */ /* 0x0007e80008000004 */
[----:B------:R2:W-:Y:S04]  /*7b6c0*/  STS.U8 [R54+UR4+0x2740], R61 ;  /* 0x0027403d36007988 */ /* 0x0005e80008000004 */
[----:B0-----:R-:W4:Y:S04]  /*7b6d0*/  LDL.LU R48, [R1+0x2b8] ;  /* 0x0002b80001307983 */ /* 0x001f280000300800 */
[----:B-1----:R-:W4:Y:S04]  /*7b6e0*/  LDL.LU R50, [R1+0x6bc] ;  /* 0x0006bc0001327983 */ /* 0x002f280000300800 */
[----:B------:R-:W4:Y:S04]  /*7b6f0*/  LDL.LU R58, [R1+0x464] ;  /* 0x00046400013a7983 */ /* 0x000f280000300800 */
[----:B--2---:R-:W2:Y:S04]  /*7b700*/  LDL.LU R59, [R1+0x2c8] ;  /* 0x0002c800013b7983 */ /* 0x004ea80000300800 */
[----:B---3--:R-:W3:Y:S04]  /*7b710*/  LDL.LU R44, [R1+0x2a8] ;  /* 0x0002a800012c7983 */ /* 0x008ee80000300800 */
[----:B------:R-:W2:Y:S04]  /*7b720*/  LDL.LU R61, [R1+0x6c4] ;  /* 0x0006c400013d7983 */ /* 0x000ea80000300800 */
[----:B------:R0:W-:Y:S04]  /*7b730*/  STS.U8 [R54+UR4+0x2720], R40 ;  /* 0x0027202836007988 */ /* 0x0001e80008000004 */
[----:B0-----:R-:W2:Y:S04]  /*7b740*/  LDL.LU R40, [R1+0x5994] ;  /* 0x0059940001287983 */ /* 0x001ea80000300800 */
[----:B---3--:R0:W-:Y:S04]  /*7b750*/  STS.U8 [R54+UR4+0x2700], R44 ;  /* 0x0027002c36007988 */ /* 0x0081e80008000004 */
[----:B0-----:R-:W3:Y:S04]  /*7b760*/  LDL.LU R44, [R1+0x2d0] ;  /* 0x0002d000012c7983 */ /* 0x001ee80000300800 */
[----:B--2---:R0:W-:Y:S04]  /*7b770*/  STS.U8 [R54+UR4+0x2800], R40 ;  /* 0x0028002836007988 */ /* 0x0041e80008000004 */
[----:B------:R1:W-:Y:S04]  /*7b780*/  STS.U8 [R54+UR4+0x2820], R34 ;  /* 0x0028202236007988 */ /* 0x0003e80008000004 */
[----:B------:R2:W-:Y:S04]  /*7b790*/  STS.U8 [R54+UR4+0x2840], R36 ;  /* 0x0028402436007988 */ /* 0x0005e80008000004 */
[----:B0-----:R-:W3:Y:S04]  /*7b7a0*/  LDL.LU R40, [R1+0x46c] ;  /* 0x00046c0001287983 */ /* 0x001ee80000300800 */
[----:B-1----:R-:W3:Y:S04]  /*7b7b0*/  LDL.LU R34, [R1+0x5990] ;  /* 0x0059900001227983 */ /* 0x002ee80000300800 */
[----:B--2---:R-:W2:Y:S04]  /*7b7c0*/  LDL.LU R36, [R1+0x598c] ;  /* 0x00598c0001247983 */ /* 0x004ea80000300800 */
[----:B------:R0:W-:Y:S04]  /*7b7d0*/  STS.U8 [R54+UR4+0x2860], R60 ;  /* 0x0028603c36007988 */ /* 0x0001e80008000004 */
[----:B0-----:R-:W3:Y:S04]  /*7b7e0*/  LDL.LU R60, [R1+0x2d8] ;  /* 0x0002d800013c7983 */ /* 0x001ee80000300800 */
[----:B--2---:R0:W-:Y:S04]  /*7b7f0*/  STS.U8 [R54+UR4+0x2920], R36 ;  /* 0x0029202436007988 */ /* 0x0041e80008000004 */
[----:B0-----:R-:W2:Y:S04]  /*7b800*/  LDL.LU R36, [R1+0x45c] ;  /* 0x00045c0001247983 */ /* 0x001ea80000300800 */
[----:B----4-:R0:W-:Y:S04]  /*7b810*/  STS.U8 [R54+UR4+0x2900], R38 ;  /* 0x0029002636007988 */ /* 0x0101e80008000004 */
[----:B------:R-:W-:Y:S04]  /*7b820*/  STS.U8 [R54+UR4+0x2960], R42 ;  /* 0x0029602a36007988 */ /* 0x000fe80008000004 */
[----:B------:R-:W-:Y:S04]  /*7b830*/  STS.U8 [R54+UR4+0x2940], R48 ;  /* 0x0029403036007988 */ /* 0x000fe80008000004 */
[----:B------:R1:W-:Y:S04]  /*7b840*/  STS.U8 [R54+UR4+0x2a40], R32 ;  /* 0x002a402036007988 */ /* 0x0003e80008000004 */
[----:B0-----:R-:W4:Y:S01]  /*7b850*/  LDL.LU R38, [R1+0x5988] ;  /* 0x0059880001267983 */ /* 0x001f220000300800 */
[----:B-1----:R-:W0:Y:S03]  /*7b860*/  S2R R32, SR_TID.X ;  /* 0x0000000000207919 */ /* 0x002e260000002100 */
[----:B------:R-:W3:Y:S04]  /*7b870*/  LDL.LU R42, [R1+0x5984] ;  /* 0x00598400012a7983 */ /* 0x000ee80000300800 */
[----:B------:R-:W3:Y:S04]  /*7b880*/  LDL.LU R54, [R1+0x6d4] ;  /* 0x0006d40001367983 */ /* 0x000ee80000300800 */
[----:B------:R-:W3:Y:S01]  /*7b890*/  LDL.LU R48, [R1+0x2e0] ;  /* 0x0002e00001307983 */ /* 0x000ee20000300800 */
[----:B0-----:R-:W-:-:S05]  /*7b8a0*/  LOP3.LUT R32, R32, 0x1f, RZ, 0xc0, !PT ;  /* 0x0000001f20207812 */ /* 0x001fca00078ec0ff */
[----:B------:R0:W-:Y:S04]  /*7b8b0*/  STS.U8 [R32+UR4+0x2a60], R46 ;  /* 0x002a602e20007988 */ /* 0x0001e80008000004 */
[----:B0-----:R-:W4:Y:S04]  /*7b8c0*/  LDL.LU R46, [R1+0x5980] ;  /* 0x00598000012e7983 */ /* 0x001f280000300800 */
[----:B--2---:R0:W-:Y:S04]  /*7b8d0*/  STS.U8 [R32+UR4+0x2a00], R36 ;  /* 0x002a002420007988 */ /* 0x0041e80008000004 */
[----:B------:R1:W-:Y:S04]  /*7b8e0*/  STS.U8 [R32+UR4+0x2a20], R52 ;  /* 0x002a203420007988 */ /* 0x0003e80008000004 */
[----:B------:R2:W-:Y:S04]  /*7b8f0*/  STS.U8 [R32+UR4+0x2b60], R3 ;  /* 0x002b600320007988 */ /* 0x0005e80008000004 */
[----:B------:R0:W-:Y:S04]  /*7b900*/  STS.U8 [R32+UR4+0x2b40], R50 ;  /* 0x002b403220007988 */ /* 0x0001e80008000004 */
[----:B------:R0:W-:Y:S04]  /*7b910*/  STS.U8 [R32+UR4+0x2b20], R58 ;  /* 0x002b203a20007988 */ /* 0x0001e80008000004 */
[----:B------:R-:W-:Y:S04]  /*7b920*/  STS.U8 [R32+UR4+0x2b00], R59 ;  /* 0x002b003b20007988 */ /* 0x000fe80008000004 */
[----:B------:R2:W-:Y:S04]  /*7b930*/  STS.U8 [R32+UR4+0x2c00], R5 ;  /* 0x002c000520007988 */ /* 0x0005e80008000004 */
[----:B0-----:R-:W4:Y:S04]  /*7b940*/  LDL.LU R36, [R1+0x484] ;  /* 0x0004840001247983 */ /* 0x001f280000300800 */
[----:B-1----:R-:W4:Y:S04]  /*7b950*/  LDL.LU R52, [R1+0x2e8] ;  /* 0x0002e80001347983 */ /* 0x002f280000300800 */
[----:B--2---:R-:W2:Y:S04]  /*7b960*/  LDL.LU R3, [R1+0x6dc] ;  /* 0x0006dc0001037983 */ /* 0x004ea80000300800 */
[----:B------:R-:W2:Y:S04]  /*7b970*/  LDL.LU R50, [R1+0x597c] ;  /* 0x00597c0001327983 */ /* 0x000ea80000300800 */
[----:B------:R-:W2:Y:S04]  /*7b980*/  LDL.LU R58, [R1+0x6e4] ;  /* 0x0006e400013a7983 */ /* 0x000ea80000300800 */
[----:B------:R-:W2:Y:S04]  /*7b990*/  LDL.LU R5, [R1+0x474] ;  /* 0x0004740001057983 */ /* 0x000ea80000300800 */
[----:B------:R0:W-:Y:S04]  /*7b9a0*/  STS.U8 [R32+UR4+0x2c20], R61 ;  /* 0x002c203d20007988 */ /* 0x0001e80008000004 */
[----:B------:R-:W2:Y:S04]  /*7b9b0*/  LDL.LU R59, [R1+0x494] ;  /* 0x00049400013b7983 */ /* 0x000ea80000300800 */
[----:B---3--:R1:W-:Y:S04]  /*7b9c0*/  STS.U8 [R32+UR4+0x2c40], R40 ;  /* 0x002c402820007988 */ /* 0x0083e80008000004 */
[----:B------:R3:W-:Y:S04]  /*7b9d0*/  STS.U8 [R32+UR4+0x2c60], R44 ;  /* 0x002c602c20007988 */ /* 0x0007e80008000004 */
[----:B------:R3:W-:Y:S04]  /*7b9e0*/  STS.U8 [R32+UR4+0x2d20], R7 ;  /* 0x002d200720007988 */ /* 0x0007e80008000004 */
[----:B0-----:R-:W2:Y:S04]  /*7b9f0*/  LDL.LU R61, [R1+0x2f0] ;  /* 0x0002f000013d7983 */ /* 0x001ea80000300800 */
[----:B-1----:R-:W2:Y:S04]  /*7ba00*/  LDL.LU R40, [R1+0x49c] ;  /* 0x00049c0001287983 */ /* 0x002ea80000300800 */
[----:B---3--:R-:W3:Y:S04]  /*7ba10*/  LDL.LU R44, [R1+0x2f8] ;  /* 0x0002f800012c7983 */ /* 0x008ee80000300800 */
[----:B------:R-:W2:Y:S04]  /*7ba20*/  LDL.LU R7, [R1+0x6cc] ;  /* 0x0006cc0001077983 */ /* 0x000ea80000300800 */
[----:B--2---:R0:W-:Y:S04]  /*7ba30*/  STS.U8 [R32+UR4+0x2d00], R7 ;  /* 0x002d000720007988 */ /* 0x0041e80008000004 */
[----:B------:R1:W-:Y:S04]  /*7ba40*/  STS.U8 [R32+UR4+0x2d60], R5 ;  /* 0x002d600520007988 */ /* 0x0003e80008000004 */
[----:B------:R2:W-:Y:S04]  /*7ba50*/  STS.U8 [R32+UR4+0x2d40], R60 ;  /* 0x002d403c20007988 */ /* 0x0005e80008000004 */
[----:B------:R2:W-:Y:S04]  /*7ba60*/  STS.U8 [R32+UR4+0x2e40], R9 ;  /* 0x002e400920007988 */ /* 0x0005e80008000004 */
[----:B0-----:R-:W3:Y:S04]  /*7ba70*/  LDL.LU R7, [R1+0x6f4] ;  /* 0x0006f40001077983 */ /* 0x001ee80000300800 */
[----:B-1----:R-:W3:Y:S04]  /*7ba80*/  LDL.LU R5, [R1+0x4a8] ;  /* 0x0004a80001057983 */ /* 0x002ee80000300800 */
[----:B--2---:R-:W2:Y:S04]  /*7ba90*/  LDL.LU R60, [R1+0x300] ;  /* 0x00030000013c7983 */ /* 0x004ea80000300800 */
[----:B------:R-:W2:Y:S04]  /*7baa0*/  LDL.LU R9, [R1+0x47c] ;  /* 0x00047c0001097983 */ /* 0x000ea80000300800 */
[----:B------:R0:W-:Y:S04]  /*7bab0*/  STS.U8 [R32+UR4+0x2e60], R54 ;  /* 0x002e603620007988 */ /* 0x0001e80008000004 */
[----:B0-----:R-:W3:Y:S04]  /*7bac0*/  LDL.LU R54, [R1+0x5978] ;  /* 0x0059780001367983 */ /* 0x001ee80000300800 */
[----:B--2---:R0:W-:Y:S04]  /*7bad0*/  STS.U8 [R32+UR4+0x2e00], R9 ;  /* 0x002e000920007988 */ /* 0x0041e80008000004 */
[----:B------:R1:W-:Y:S04]  /*7bae0*/  STS.U8 [R32+UR4+0x2e20], R48 ;  /* 0x002e203020007988 */ /* 0x0003e80008000004 */
[----:B------:R2:W-:Y:S04]  /*7baf0*/  STS.U8 [R32+UR4+0x2f60], R11 ;  /* 0x002f600b20007988 */ /* 0x0005e80008000004 */
[----:B------:R-:W-:Y:S04]  /*7bb00*/  STS.U8 [R32+UR4+0x2f40], R3 ;  /* 0x002f400320007988 */ /* 0x000fe80008000004 */
[----:B----4-:R-:W-:Y:S04]  /*7bb10*/  STS.U8 [R32+UR4+0x2f20], R36 ;  /* 0x002f202420007988 */ /* 0x010fe80008000004 */
[----:B------:R4:W-:Y:S04]  /*7bb20*/  STS.U8 [R32+UR4+0x2f00], R52 ;  /* 0x002f003420007988 */ /* 0x0009e80008000004 */
[----:B------:R2:W-:Y:S04]  /*7bb30*/  STS.U8 [R32+UR4+0x3000], R13 ;  /* 0x0030000d20007988 */ /* 0x0005e80008000004 */
[----:B0-----:R-:W3:Y:S04]  /*7bb40*/  LDL.LU R9, [R1+0x4bc] ;  /* 0x0004bc0001097983 */ /* 0x001ee80000300800 */
[----:B-1----:R-:W3:Y:S04]  /*7bb50*/  LDL.LU R48, [R1+0x308] ;  /* 0x0003080001307983 */ /* 0x002ee80000300800 */
[----:B--2---:R-:W2:Y:S04]  /*7bb60*/  LDL.LU R11, [R1+0x6fc] ;  /* 0x0006fc00010b7983 */ /* 0x004ea80000300800 */
[----:B----4-:R-:W4:Y:S04]  /*7bb70*/  LDL.LU R52, [R1+0x704] ;  /* 0x0007040001347983 */ /* 0x010f280000300800 */
[----:B------:R-:W2:Y:S01]  /*7bb80*/  LDL.LU R13, [R1+0x6ec] ;  /* 0x0006ec00010d7983 */ /* 0x000ea20000300800 */
[----:B------:R-:W0:Y:S03]  /*7bb90*/  S2R R36, SR_TID.X ;  /* 0x0000000000247919 */ /* 0x000e260000002100 */
[----:B------:R1:W-:Y:S04]  /*7bba0*/  STS.U8 [R32+UR4+0x3020], R58 ;  /* 0x0030203a20007988 */ /* 0x0003e80008000004 */
[----:B------:R1:W-:Y:S04]  /*7bbb0*/  STS.U8 [R32+UR4+0x3040], R59 ;  /* 0x0030403b20007988 */ /* 0x0003e80008000004 */
[----:B------:R1:W-:Y:S04]  /*7bbc0*/  STS.U8 [R32+UR4+0x3060], R61 ;  /* 0x0030603d20007988 */ /* 0x0003e80008000004 */
[----:B------:R0:W-:Y:S04]  /*7bbd0*/  STS.U8 [R32+UR4+0x3120], R15 ;  /* 0x0031200f20007988 */ /* 0x0001e80008000004 */
[----:B------:R-:W4:Y:S04]  /*7bbe0*/  LDL.LU R3, [R1+0x4c4] ;  /* 0x0004c40001037983 */ /* 0x000f280000300800 */
[----:B-1----:R-:W4:Y:S04]  /*7bbf0*/  LDL.LU R58, [R1+0x184] ;  /* 0x00018400013a7983 */ /* 0x002f280000300800 */
[----:B------:R-:W4:Y:S04]  /*7bc00*/  LDL.LU R59, [R1+0x5974] ;  /* 0x00597400013b7983 */ /* 0x000f280000300800 */
[----:B------:R-:W4:Y:S04]  /*7bc10*/  LDL.LU R61, [R1+0x5970] ;  /* 0x00597000013d7983 */ /* 0x000f280000300800 */
[----:B0-----:R-:W4:Y:S01]  /*7bc20*/  LDL.LU R32, [R1+0x70c] ;  /* 0x00070c0001207983 */ /* 0x001f220000300800 */
[----:B------:R-:W-:-:S03]  /*7bc30*/  LOP3.LUT R15, R36, 0x1f, RZ, 0xc0, !PT ;  /* 0x0000001f240f7812 */ /* 0x000fc600078ec0ff */
[----:B------:R-:W4:Y:S04]  /*7bc40*/  LDL.LU R36, [R1+0x4cc] ;  /* 0x0004cc0001247983 */ /* 0x000f280000300800 */
[----:B--2---:R-:W-:Y:S04]  /*7bc50*/  STS.U8 [R15+UR4+0x3100], R13 ;  /* 0x0031000d0f007988 */ /* 0x004fe80008000004 */
[----:B------:R0:W-:Y:S04]  /*7bc60*/  STS.U8 [R15+UR4+0x3160], R40 ;  /* 0x003160280f007988 */ /* 0x0001e80008000004 */
[----:B---3--:R1:W-:Y:S04]  /*7bc70*/  STS.U8 [R15+UR4+0x3140], R44 ;  /* 0x0031402c0f007988 */ /* 0x0083e80008000004 */
        /* <DEDUP_REMOVED lines=8> */
[----:B------:R-:W-:Y:S04]  /*7bd00*/  STS.U8 [R15+UR4+0x3340], R11 ;  /* 0x0033400b0f007988 */ /* 0x000fe80008000004 */
[----:B---3--:R-:W3:Y:S04]  /*7bd10*/  LDL.LU R5, [R1+0x74c] ;  /* 0x00074c0001057983 */ /* 0x008ee80000300800 */
[----:B------:R-:W2:Y:S04]  /*7bd20*/  LDL.LU R60, [R1+0x4dc] ;  /* 0x0004dc00013c7983 */ /* 0x000ea80000300800 */
[----:B------:R-:W-:Y:S04]  /*7bd30*/  STS.U8 [R15+UR4+0x3320], R9 ;  /* 0x003320090f007988 */ /* 0x000fe80008000004 */
[----:B------:R-:W2:Y:S04]  /*7bd40*/  LDL.LU R19, [R1+0x16c] ;  /* 0x00016c0001137983 */ /* 0x000ea80000300800 */
[----:B------:R0:W-:Y:S04]  /*7bd50*/  STS.U8 [R15+UR4+0x3300], R48 ;  /* 0x003300300f007988 */ /* 0x0001e80008000004 */
[----:B------:R-:W2:Y:S04]  /*7bd60*/  LDL.LU R17, [R1+0x754] ;  /* 0x0007540001117983 */ /* 0x000ea80000300800 */
[----:B------:R1:W-:Y:S04]  /*7bd70*/  STS.U8 [R15+UR4+0x3400], R21 ;  /* 0x003400150f007988 */ /* 0x0003e80008000004 */
[----:B0-----:R-:W2:Y:S04]  /*7bd80*/  LDL.LU R48, [R1+0x4e4] ;  /* 0x0004e40001307983 */ /* 0x001ea80000300800 */
[----:B-1----:R-:W2:Y:S04]  /*7bd90*/  LDL.LU R21, [R1+0x4d4] ;  /* 0x0004d40001157983 */ /* 0x002ea80000300800 */
[----:B----4-:R0:W-:Y:S04]  /*7bda0*/  STS.U8 [R15+UR4+0x3420], R52 ;  /* 0x003420340f007988 */ /* 0x0101e80008000004 */
[----:B------:R-:W-:Y:S04]  /*7bdb0*/  STS.U8 [R15+UR4+0x3440], R3 ;  /* 0x003440030f007988 */ /* 0x000fe80008000004 */
[----:B------:R1:W-:Y:S04]  /*7bdc0*/  STS.U8 [R15+UR4+0x3460], R58 ;  /* 0x0034603a0f007988 */ /* 0x0003e80008000004 */
[----:B------:R-:W-:Y:S04]  /*7bdd0*/  STS.U8 [R15+UR4+0x3520], R23 ;  /* 0x003520170f007988 */ /* 0x000fe80008000004 */
[----:B------:R4:W-:Y:S04]  /*7bde0*/  STS.U8 [R15+UR4+0x3500], R32 ;  /* 0x003500200f007988 */ /* 0x0009e80008000004 */
[----:B0-----:R-:W3:Y:S04]  /*7bdf0*/  LDL.LU R52, [R1+0x164] ;  /* 0x0001640001347983 */ /* 0x001ee80000300800 */
[----:B------:R-:W3:Y:S04]  /*7be00*/  LDL.LU R13, [R1+0x75c] ;  /* 0x00075c00010d7983 */ /* 0x000ee80000300800 */
[----:B-1----:R-:W3:Y:S04]  /*7be10*/  LDL.LU R58, [R1+0x4ec] ;  /* 0x0004ec00013a7983 */ /* 0x002ee80000300800 */
[----:B------:R-:W3:Y:S04]  /*7be20*/  LDL.LU R3, [R1+0x15c] ;  /* 0x00015c0001037983 */ /* 0x000ee80000300800 */
[----:B------:R-:W3:Y:S04]  /*7be30*/  LDL.LU R11, [R1+0x764] ;  /* 0x00076400010b7983 */ /* 0x000ee80000300800 */
[----:B------:R0:W-:Y:S04]  /*7be40*/  STS.U8 [R15+UR4+0x3560], R36 ;  /* 0x003560240f007988 */ /* 0x0001e80008000004 */
[----:B----4-:R-:W4:Y:S04]  /*7be50*/  LDL.LU R32, [R1+0x4f4] ;  /* 0x0004f40001207983 */ /* 0x010f280000300800 */
[----:B0-----:R-:W4:Y:S04]  /*7be60*/  LDL.LU R36, [R1+0x154] ;  /* 0x0001540001247983 */ /* 0x001f280000300800 */
[----:B------:R-:W4:Y:S04]  /*7be70*/  LDL.LU R9, [R1+0x76c] ;  /* 0x00076c0001097983 */ /* 0x000f280000300800 */
[----:B------:R0:W-:Y:S04]  /*7be80*/  STS.U8 [R15+UR4+0x3540], R40 ;  /* 0x003540280f007988 */ /* 0x0001e80008000004 */
[----:B------:R-:W-:Y:S04]  /*7be90*/  STS.U8 [R15+UR4+0x3640], R25 ;  /* 0x003640190f007988 */ /* 0x000fe80008000004 */
[----:B------:R1:W-:Y:S04]  /*7bea0*/  STS.U8 [R15+UR4+0x3660], R44 ;  /* 0x0036602c0f007988 */ /* 0x0003e80008000004 */
[----:B0-----:R-:W4:Y:S04]  /*7beb0*/  LDL.LU R40, [R1+0x4fc] ;  /* 0x0004fc0001287983 */ /* 0x001f280000300800 */
[----:B-1----:R-:W4:Y:S04]  /*7bec0*/  LDL.LU R44, [R1+0x14c] ;  /* 0x00014c00012c7983 */ /* 0x002f280000300800 */
[----:B--2---:R-:W-:Y:S04]  /*7bed0*/  STS.U8 [R15+UR4+0x3600], R21 ;  /* 0x003600150f007988 */ /* 0x004fe80008000004 */
[----:B------:R0:W-:Y:S04]  /*7bee0*/  STS.U8 [R15+UR4+0x3620], R7 ;  /* 0x003620070f007988 */ /* 0x0001e80008000004 */
[----:B------:R-:W-:Y:S04]  /*7bef0*/  STS.U8 [R15+UR4+0x3760], R27 ;  /* 0x0037601b0f007988 */ /* 0x000fe80008000004 */
[----:B---3--:R1:W-:Y:S04]  /*7bf00*/  STS.U8 [R15+UR4+0x3740], R5 ;  /* 0x003740050f007988 */ /* 0x0083e80008000004 */
[----:B------:R2:W-:Y:S04]  /*7bf10*/  STS.U8 [R15+UR4+0x3720], R60 ;  /* 0x0037203c0f007988 */ /* 0x0005e80008000004 */
[----:B0-----:R-:W3:Y:S04]  /*7bf20*/  LDL.LU R7, [R1+0x774] ;  /* 0x0007740001077983 */ /* 0x001ee80000300800 */
[----:B-1----:R-:W3:Y:S04]  /*7bf30*/  LDL.LU R5, [R1+0x504] ;  /* 0x0005040001057983 */ /* 0x002ee80000300800 */
[----:B--2---:R-:W2:Y:S04]  /*7bf40*/  LDL.LU R60, [R1+0x144] ;  /* 0x00014400013c7983 */ /* 0x004ea80000300800 */
[----:B------:R-:W-:Y:S04]  /*7bf50*/  STS.U8 [R15+UR4+0x3700], R19 ;  /* 0x003700130f007988 */ /* 0x000fe80008000004 */
[----:B------:R-:W-:Y:S04]  /*7bf60*/  STS.U8 [R15+UR4+0x3800], R29 ;  /* 0x0038001d0f007988 */ /* 0x000fe80008000004 */
[----:B------:R-:W-:Y:S04]  /*7bf70*/  STS.U8 [R15+UR4+0x3820], R17 ;  /* 0x003820110f007988 */ /* 0x000fe80008000004 */
[----:B------:R0:W-:Y:S04]  /*7bf80*/  STS.U8 [R15+UR4+0x3840], R48 ;  /* 0x003840300f007988 */ /* 0x0001e80008000004 */
[----:B------:R1:W-:Y:S04]  /*7bf90*/  STS.U8 [R15+UR4+0x3860], R52 ;  /* 0x003860340f007988 */ /* 0x0003e80008000004 */
[----:B------:R-:W-:Y:S04]  /*7bfa0*/  STS.U8 [R15+UR4+0x3920], R35 ;  /* 0x003920230f007988 */ /* 0x000fe80008000004 */
[----:B------:R-:W-:Y:S04]  /*7bfb0*/  STS.U8 [R15+UR4+0x3900], R13 ;  /* 0x0039000d0f007988 */ /* 0x000fe80008000004 */
[----:B------:R1:W-:Y:S04]  /*7bfc0*/  STS.U8 [R15+UR4+0x3960], R58 ;  /* 0x0039603a0f007988 */ /* 0x0003e80008000004 */
[----:B0-----:R-:W2:Y:S04]  /*7bfd0*/  LDL.LU R48, [R1+0x77c] ;  /* 0x00077c0001307983 */ /* 0x001ea80000300800 */
[----:B-1----:R-:W2:Y:S04]  /*7bfe0*/  LDL.LU R52, [R1+0x50c] ;  /* 0x00050c0001347983 */ /* 0x002ea80000300800 */
[----:B------:R0:W-:Y:S04]  /*7bff0*/  STS.U8 [R15+UR4+0x3940], R3 ;  /* 0x003940030f007988 */ /* 0x0001e80008000004 */
[----:B------:R-:W-:Y:S04]  /*7c000*/  STS.U8 [R15+UR4+0x3a40], R39 ;  /* 0x003a40270f007988 */ /* 0x000fe80008000004 */
[----:B------:R-:W2:Y:S04]  /*7c010*/  LDL.LU R58, [R1+0x13c] ;  /* 0x00013c00013a7983 */ /* 0x000ea80000300800 */
[----:B------:R-:W-:Y:S04]  /*7c020*/  STS.U8 [R15+UR4+0x3a60], R11 ;  /* 0x003a600b0f007988 */ /* 0x000fe80008000004 */
[----:B----4-:R1:W-:Y:S04]  /*7c030*/  STS.U8 [R15+UR4+0x3a00], R32 ;  /* 0x003a00200f007988 */ /* 0x0103e80008000004 */
[----:B------:R4:W-:Y:S04]  /*7c040*/  STS.U8 [R15+UR4+0x3a20], R36 ;  /* 0x003a20240f007988 */ /* 0x0009e80008000004 */
[----:B------:R-:W-:Y:S04]  /*7c050*/  STS.U8 [R15+UR4+0x3b60], R43 ;  /* 0x003b602b0f007988 */ /* 0x000fe80008000004 */
[----:B------:R-:W-:Y:S04]  /*7c060*/  STS.U8 [R15+UR4+0x3b40], R9 ;  /* 0x003b40090f007988 */ /* 0x000fe80008000004 */
[----:B0-----:R-:W2:Y:S04]  /*7c070*/  LDL.LU R3, [R1+0x784] ;  /* 0x0007840001037983 */ /* 0x001ea80000300800 */
[----:B-1----:R-:W2:Y:S04]  /*7c080*/  LDL.LU R32, [R1+0x514] ;  /* 0x0005140001207983 */ /* 0x002ea80000300800 */
[----:B----4-:R-:W4:Y:S04]  /*7c090*/  LDL.LU R36, [R1+0x134] ;  /* 0x0001340001247983 */ /* 0x010f280000300800 */
[----:B------:R-:W4:Y:S04]  /*7c0a0*/  LDL.LU R25, [R1+0x78c] ;  /* 0x00078c0001197983 */ /* 0x000f280000300800 */
[----:B------:R-:W4:Y:S04]  /*7c0b0*/  LDL.LU R23, [R1+0x51c] ;  /* 0x00051c0001177983 */ /* 0x000f280000300800 */
[----:B------:R0:W-:Y:S04]  /*7c0c0*/  STS.U8 [R15+UR4+0x3b20], R40 ;  /* 0x003b20280f007988 */ /* 0x0001e80008000004 */
[----:B------:R1:W-:Y:S04]  /*7c0d0*/  STS.U8 [R15+UR4+0x3b00], R44 ;  /* 0x003b002c0f007988 */ /* 0x0003e80008000004 */
[----:B------:R-:W-:Y:S04]  /*7c0e0*/  STS.U8 [R15+UR4+0x3c00], R47 ;  /* 0x003c002f0f007988 */ /* 0x000fe80008000004 */
[----:B0-----:R-:W4:Y:S04]  /*7c0f0*/  LDL.LU R40, [R1+0x12c] ;  /* 0x00012c0001287983 */ /* 0x001f280000300800 */
[----:B-1----:R-:W4:Y:S04]  /*7c100*/  LDL.LU R44, [R1+0x7a8] ;  /* 0x0007a800012c7983 */ /* 0x002f280000300800 */
[----:B------:R-:W4:Y:S04]  /*7c110*/  LDL.LU R21, [R1+0x528] ;  /* 0x0005280001157983 */ /* 0x000f280000300800 */
[----:B------:R-:W4:Y:S04]  /*7c120*/  LDL.LU R11, [R1+0x374] ;  /* 0x00037400010b7983 */ /* 0x000f280000300800 */
[----:B---3--:R-:W-:Y:S04]  /*7c130*/  STS.U8 [R15+UR4+0x3c20], R7 ;  /* 0x003c20070f007988 */ /* 0x008fe80008000004 */
[----:B------:R-:W-:Y:S04]  /*7c140*/  STS.U8 [R15+UR4+0x3c40], R5 ;  /* 0x003c40050f007988 */ /* 0x000fe80008000004 */
[----:B--2---:R0:W-:Y:S04]  /*7c150*/  STS.U8 [R15+UR4+0x3c60], R60 ;  /* 0x003c603c0f007988 */ /* 0x0041e80008000004 */
[----:B0-----:R-:W2:Y:S04]  /*7c160*/  LDL.LU R60, [R1+0x120] ;  /* 0x00012000013c7983 */ /* 0x001ea80000300800 */
[----:B------:R-:W-:Y:S04]  /*7c170*/  STS.U8 [R15+UR4+0x3d20], R51 ;  /* 0x003d20330f007988 */ /* 0x000fe80008000004 */
[----:B------:R0:W-:Y:S04]  /*7c180*/  STS.U8 [R15+UR4+0x3d00], R48 ;  /* 0x003d00300f007988 */ /* 0x0001e80008000004 */
[----:B------:R1:W-:Y:S04]  /*7c190*/  STS.U8 [R15+UR4+0x3d60], R52 ;  /* 0x003d60340f007988 */ /* 0x0003e80008000004 */
[----:B------:R3:W-:Y:S04]  /*7c1a0*/  STS.U8 [R15+UR4+0x3d40], R58 ;  /* 0x003d403a0f007988 */ /* 0x0007e80008000004 */
[----:B0-----:R-:W2:Y:S04]  /*7c1b0*/  LDL.LU R48, [R1+0x114] ;  /* 0x0001140001307983 */ /* 0x001ea80000300800 */
[----:B------:R-:W2:Y:S04]  /*7c1c0*/  LDL.LU R19, [R1+0x530] ;  /* 0x0005300001137983 */ /* 0x000ea80000300800 */
[----:B------:R-:W2:Y:S04]  /*7c1d0*/  LDL.LU R9, [R1+0x37c] ;  /* 0x00037c0001097983 */ /* 0x000ea80000300800 */
[----:B-1----:R-:W2:Y:S04]  /*7c1e0*/  LDL.LU R52, [R1+0x110] ;  /* 0x0001100001347983 */ /* 0x002ea80000300800 */
[----:B---3--:R-:W3:Y:S04]  /*7c1f0*/  LDL.LU R58, [R1+0x104] ;  /* 0x00010400013a7983 */ /* 0x008ee80000300800 */
[----:B------:R-:W-:Y:S04]  /*7c200*/  STS.U8 [R15+UR4+0x3e40], R55 ;  /* 0x003e40370f007988 */ /* 0x000fe80008000004 */
[----:B------:R0:W-:Y:S04]  /*7c210*/  STS.U8 [R15+UR4+0x3e60], R3 ;  /* 0x003e60030f007988 */ /* 0x0001e80008000004 */
[----:B------:R-:W3:Y:S04]  /*7c220*/  LDL.LU R13, [R1+0x538] ;  /* 0x00053800010d7983 */ /* 0x000ee80000300800 */
[----:B------:R-:W3:Y:S04]  /*7c230*/  LDL.LU R7, [R1+0x380] ;  /* 0x0003800001077983 */ /* 0x000ee80000300800 */
[----:B------:R1:W-:Y:S04]  /*7c240*/  STS.U8 [R15+UR4+0x3e00], R32 ;  /* 0x003e00200f007988 */ /* 0x0003e80008000004 */
[----:B----4-:R4:W-:Y:S01]  /*7c250*/  STS.U8 [R15+UR4+0x3e20], R36 ;  /* 0x003e20240f007988 */ /* 0x0109e20008000004 */
[----:B------:R-:W-:-:S03]  /*7c260*/  LOP3.LUT R5, R15, 0x10, RZ, 0x3c, !PT ;  /* 0x000000100f057812 */ /* 0x000fc600078e3cff */
[----:B------:R-:W-:Y:S04]  /*7c270*/  STS.U8 [R15+UR4+0x3f60], R57 ;  /* 0x003f60390f007988 */ /* 0x000fe80008000004 */
[----:B------:R-:W-:Y:S04]  /*7c280*/  STS.U8 [R15+UR4+0x3f40], R25 ;  /* 0x003f40190f007988 */ /* 0x000fe80008000004 */
[----:B0-----:R-:W3:Y:S04]  /*7c290*/  LDL.LU R3, [R1+0x100] ;  /* 0x0001000001037983 */ /* 0x001ee80000300800 */
[----:B------:R-:W3:Y:S04]  /*7c2a0*/  LDL.LU R17, [R1+0xf4] ;  /* 0x0000f40001117983 */ /* 0x000ee80000300800 */
[----:B------:R-:W-:Y:S04]  /*7c2b0*/  STS.U8 [R15+UR4+0x3f20], R23 ;  /* 0x003f20170f007988 */ /* 0x000fe80008000004 */
[----:B-1----:R-:W3:Y:S04]  /*7c2c0*/  LDL.LU R32, [R1+0x540] ;  /* 0x0005400001207983 */ /* 0x002ee80000300800 */
[----:B----4-:R-:W4:Y:S04]  /*7c2d0*/  LDL.LU R36, [R1+0x388] ;  /* 0x0003880001247983 */ /* 0x010f280000300800 */
[----:B------:R0:W-:Y:S04]  /*7c2e0*/  STS.U8 [R15+UR4+0x3f00], R40 ;  /* 0x003f00280f007988 */ /* 0x0001e80008000004 */
[----:B------:R1:W-:Y:S04]  /*7c2f0*/  STS.U8 [R5+UR4+0x80], R44 ;  /* 0x0000802c05007988 */ /* 0x0003e80008000004 */
[----:B------:R-:W-:Y:S04]  /*7c300*/  STS.U8 [R5+UR4+0xa0], R21 ;  /* 0x0000a01505007988 */ /* 0x000fe80008000004 */
[----:B------:R1:W-:Y:S04]  /*7c310*/  STS.U8 [R5+UR4+0xc0], R11 ;  /* 0x0000c00b05007988 */ /* 0x0003e80008000004 */
[----:B0-----:R-:W4:Y:S04]  /*7c320*/  LDL.LU R15, [R1+0x194] ;  /* 0x00019400010f7983 */ /* 0x001f280000300800 */
[----:B------:R-:W4:Y:S04]  /*7c330*/  LDL.LU R40, [R1+0xec] ;  /* 0x0000ec0001287983 */ /* 0x000f280000300800 */
[----:B-1----:R-:W4:Y:S04]  /*7c340*/  LDL.LU R44, [R1+0x548] ;  /* 0x00054800012c7983 */ /* 0x002f280000300800 */
[----:B------:R-:W4:Y:S04]  /*7c350*/  LDL.LU R11, [R1+0x390] ;  /* 0x00039000010b7983 */ /* 0x000f280000300800 */
[----:B--2---:R0:W-:Y:S04]  /*7c360*/  STS.U8 [R5+UR4+0xe0], R60 ;  /* 0x0000e03c05007988 */ /* 0x0041e80008000004 */
[----:B0-----:R-:W2:Y:S04]  /*7c370*/  LDL.LU R60, [R1+0x19c] ;  /* 0x00019c00013c7983 */ /* 0x001ea80000300800 */
[----:B------:R0:W-:Y:S04]  /*7c380*/  STS.U8 [R5+UR4+0x1a0], R48 ;  /* 0x0001a03005007988 */ /* 0x0001e80008000004 */
[----:B------:R-:W-:Y:S04]  /*7c390*/  STS.U8 [R5+UR4+0x180], R19 ;  /* 0x0001801305007988 */ /* 0x000fe80008000004 */
[----:B------:R-:W-:Y:S04]  /*7c3a0*/  STS.U8 [R5+UR4+0x1e0], R9 ;  /* 0x0001e00905007988 */ /* 0x000fe80008000004 */
[----:B------:R1:W-:Y:S04]  /*7c3b0*/  STS.U8 [R5+UR4+0x1c0], R52 ;  /* 0x0001c03405007988 */ /* 0x0003e80008000004 */
[----:B---3--:R3:W-:Y:S04]  /*7c3c0*/  STS.U8 [R5+UR4+0x2c0], R58 ;  /* 0x0002c03a05007988 */ /* 0x0087e80008000004 */
[----:B0-----:R-:W2:Y:S04]  /*7c3d0*/  LDL.LU R48, [R1+0xe4] ;  /* 0x0000e40001307983 */ /* 0x001ea80000300800 */
[----:B-1----:R-:W2:Y:S04]  /*7c3e0*/  LDL.LU R52, [R1+0x550] ;  /* 0x0005500001347983 */ /* 0x002ea80000300800 */
[----:B------:R-:W2:Y:S04]  /*7c3f0*/  LDL.LU R9, [R1+0x398] ;  /* 0x0003980001097983 */ /* 0x000ea80000300800 */
[----:B------:R0:W-:Y:S04]  /*7c400*/  STS.U8 [R5+UR4+0x2e0], R13 ;  /* 0x0002e00d05007988 */ /* 0x0001e80008000004 */
[----:B---3--:R-:W3:Y:S04]  /*7c410*/  LDL.LU R58, [R1+0x1a0] ;  /* 0x0001a000013a7983 */ /* 0x008ee80000300800 */
[----:B------:R-:W3:Y:S04]  /*7c420*/  LDL.LU R25, [R1+0xdc] ;  /* 0x0000dc0001197983 */ /* 0x000ee80000300800 */
        /* <DEDUP_REMOVED lines=9> */
[----:B----4-:R0:W-:Y:S04]  /*7c4c0*/  STS.U8 [R5+UR4+0x3a0], R36 ;  /* 0x0003a02405007988 */ /* 0x0101e80008000004 */
[----:B------:R-:W4:Y:S04]  /*7c4d0*/  LDL.LU R32, [R1+0x3a8] ;  /* 0x0003a80001207983 */ /* 0x000f280000300800 */
[----:B0-----:R-:W4:Y:S04]  /*7c4e0*/  LDL.LU R36, [R1+0x1b4] ;  /* 0x0001b40001247983 */ /* 0x001f280000300800 */
[----:B------:R-:W4:Y:S04]  /*7c4f0*/  LDL.LU R21, [R1+0xcc] ;  /* 0x0000cc0001157983 */ /* 0x000f280000300800 */
[----:B------:R-:W-:Y:S04]  /*7c500*/  STS.U8 [R5+UR4+0x380], R15 ;  /* 0x0003800f05007988 */ /* 0x000fe80008000004 */
[----:B------:R0:W-:Y:S04]  /*7c510*/  STS.U8 [R5+UR4+0x480], R40 ;  /* 0x0004802805007988 */ /* 0x0001e80008000004 */
[----:B------:R1:W-:Y:S04]  /*7c520*/  STS.U8 [R5+UR4+0x4a0], R44 ;  /* 0x0004a02c05007988 */ /* 0x0003e80008000004 */
[----:B------:R-:W-:Y:S04]  /*7c530*/  STS.U8 [R5+UR4+0x4c0], R11 ;  /* 0x0004c00b05007988 */ /* 0x000fe80008000004 */
[----:B0-----:R-:W4:Y:S04]  /*7c540*/  LDL.LU R40, [R1+0x568] ;  /* 0x0005680001287983 */ /* 0x001f280000300800 */
[----:B-1----:R-:W4:Y:S04]  /*7c550*/  LDL.LU R44, [R1+0x3b0] ;  /* 0x0003b000012c7983 */ /* 0x002f280000300800 */
[----:B--2---:R0:W-:Y:S04]  /*7c560*/  STS.U8 [R5+UR4+0x4e0], R60 ;  /* 0x0004e03c05007988 */ /* 0x0041e80008000004 */
[----:B0-----:R-:W2:Y:S04]  /*7c570*/  LDL.LU R60, [R1+0x1bc] ;  /* 0x0001bc00013c7983 */ /* 0x001ea80000300800 */
[----:B------:R-:W2:Y:S04]  /*7c580*/  LDL.LU R19, [R1+0xc4] ;  /* 0x0000c40001137983 */ /* 0x000ea80000300800 */
[----:B------:R-:W2:Y:S04]  /*7c590*/  LDL.LU R11, [R1+0x570] ;  /* 0x00057000010b7983 */ /* 0x000ea80000300800 */
[----:B------:R0:W-:Y:S04]  /*7c5a0*/  STS.U8 [R5+UR4+0x5a0], R48 ;  /* 0x0005a03005007988 */ /* 0x0001e80008000004 */
[----:B------:R1:W-:Y:S04]  /*7c5b0*/  STS.U8 [R5+UR4+0x580], R52 ;  /* 0x0005803405007988 */ /* 0x0003e80008000004 */
[----:B------:R0:W-:Y:S04]  /*7c5c0*/  STS.U8 [R5+UR4+0x5e0], R9 ;  /* 0x0005e00905007988 */ /* 0x0001e80008000004 */
[----:B---3--:R3:W-:Y:S04]  /*7c5d0*/  STS.U8 [R5+UR4+0x5c0], R58 ;  /* 0x0005c03a05007988 */ /* 0x0087e80008000004 */
[----:B0-----:R-:W2:Y:S04]  /*7c5e0*/  LDL.LU R48, [R1+0x3b8] ;  /* 0x0003b80001307983 */ /* 0x001ea80000300800 */
[----:B-1----:R-:W2:Y:S04]  /*7c5f0*/  LDL.LU R52, [R1+0x1c4] ;  /* 0x0001c40001347983 */ /* 0x002ea80000300800 */
[----:B------:R-:W2:Y:S04]  /*7c600*/  LDL.LU R15, [R1+0xbc] ;  /* 0x0000bc00010f7983 */ /* 0x000ea80000300800 */
[----:B------:R-:W2:Y:S04]  /*7c610*/  LDL.LU R9, [R1+0x578] ;  /* 0x0005780001097983 */ /* 0x000ea80000300800 */
[----:B------:R-:W-:Y:S04]  /*7c620*/  STS.U8 [R5+UR4+0x6c0], R25 ;  /* 0x0006c01905007988 */ /* 0x000fe80008000004 */
[----:B---3--:R-:W3:Y:S04]  /*7c630*/  LDL.LU R58, [R1+0x3c0] ;  /* 0x0003c000013a7983 */ /* 0x008ee80000300800 */
[----:B------:R0:W-:Y:S04]  /*7c640*/  STS.U8 [R5+UR4+0x6e0], R13 ;  /* 0x0006e00d05007988 */ /* 0x0001e80008000004 */
[----:B------:R1:W-:Y:S04]  /*7c650*/  STS.U8 [R5+UR4+0x680], R7 ;  /* 0x0006800705007988 */ /* 0x0003e80008000004 */
        /* <DEDUP_REMOVED lines=8> */
[----:B------:R0:W-:Y:S04]  /*7c6e0*/  STS.U8 [R5+UR4+0x780], R36 ;  /* 0x0007802405007988 */ /* 0x0001e80008000004 */
[----:B----4-:R-:W4:Y:S04]  /*7c6f0*/  LDL.LU R32, [R1+0x1d4] ;  /* 0x0001d40001207983 */ /* 0x010f280000300800 */
[----:B------:R-:W-:Y:S04]  /*7c700*/  STS.U8 [R5+UR4+0x880], R21 ;  /* 0x0008801505007988 */ /* 0x000fe80008000004 */
[----:B0-----:R-:W4:Y:S04]  /*7c710*/  LDL.LU R36, [R1+0xac] ;  /* 0x0000ac0001247983 */ /* 0x001f280000300800 */
[----:B------:R0:W-:Y:S04]  /*7c720*/  STS.U8 [R5+UR4+0x8a0], R40 ;  /* 0x0008a02805007988 */ /* 0x0001e80008000004 */
[----:B------:R1:W-:Y:S04]  /*7c730*/  STS.U8 [R5+UR4+0x8c0], R44 ;  /* 0x0008c02c05007988 */ /* 0x0003e80008000004 */
[----:B0-----:R-:W4:Y:S04]  /*7c740*/  LDL.LU R40, [R1+0x588] ;  /* 0x0005880001287983 */ /* 0x001f280000300800 */
[----:B-1----:R-:W4:Y:S04]  /*7c750*/  LDL.LU R44, [R1+0x3cc] ;  /* 0x0003cc00012c7983 */ /* 0x002f280000300800 */
[----:B--2---:R0:W-:Y:S04]  /*7c760*/  STS.U8 [R5+UR4+0x8e0], R60 ;  /* 0x0008e03c05007988 */ /* 0x0041e80008000004 */
[----:B0-----:R-:W2:Y:S04]  /*7c770*/  LDL.LU R60, [R1+0x1dc] ;  /* 0x0001dc00013c7983 */ /* 0x001ea80000300800 */
[----:B------:R-:W-:Y:S04]  /*7c780*/  STS.U8 [R5+UR4+0x9a0], R19 ;  /* 0x0009a01305007988 */ /* 0x000fe80008000004 */
[----:B------:R-:W-:Y:S04]  /*7c790*/  STS.U8 [R5+UR4+0x980], R11 ;  /* 0x0009800b05007988 */ /* 0x000fe80008000004 */
[----:B------:R0:W-:Y:S04]  /*7c7a0*/  STS.U8 [R5+UR4+0x9e0], R48 ;  /* 0x0009e03005007988 */ /* 0x0001e80008000004 */
[----:B------:R1:W-:Y:S04]  /*7c7b0*/  STS.U8 [R5+UR4+0x9c0], R52 ;  /* 0x0009c03405007988 */ /* 0x0003e80008000004 */
[----:B------:R1:W-:Y:S04]  /*7c7c0*/  STS.U8 [R5+UR4+0xac0], R15 ;  /* 0x000ac00f05007988 */ /* 0x0003e80008000004 */
[----:B------:R1:W-:Y:S04]  /*7c7d0*/  STS.U8 [R5+UR4+0xae0], R9 ;  /* 0x000ae00905007988 */ /* 0x0003e80008000004 */
[----:B0-----:R-:W2:Y:S04]  /*7c7e0*/  LDL.LU R48, [R1+0xa4] ;  /* 0x0000a40001307983 */ /* 0x001ea80000300800 */
[----:B------:R-:W2:Y:S04]  /*7c7f0*/  LDL.LU R11, [R1+0x590] ;  /* 0x00059000010b7983 */ /* 0x000ea80000300800 */
[----:B-1----:R-:W2:Y:S04]  /*7c800*/  LDL.LU R52, [R1+0x3d4] ;  /* 0x0003d40001347983 */ /* 0x002ea80000300800 */
[----:B------:R-:W2:Y:S04]  /*7c810*/  LDL.LU R25, [R1+0x1e4] ;  /* 0x0001e40001197983 */ /* 0x000ea80000300800 */
[----:B------:R-:W2:Y:S04]  /*7c820*/  LDL.LU R15, [R1+0x9c] ;  /* 0x00009c00010f7983 */ /* 0x000ea80000300800 */
[----:B---3--:R0:W-:Y:S04]  /*7c830*/  STS.U8 [R5+UR4+0xa80], R58 ;  /* 0x000a803a05007988 */ /* 0x0081e80008000004 */
[----:B------:R-:W3:Y:S04]  /*7c840*/  LDL.LU R9, [R1+0x598] ;  /* 0x0005980001097983 */ /* 0x000ee80000300800 */
[----:B------:R1:W-:Y:S04]  /*7c850*/  STS.U8 [R5+UR4+0xaa0], R13 ;  /* 0x000aa00d05007988 */ /* 0x0003e80008000004 */
[----:B------:R0:W-:Y:S04]  /*7c860*/  STS.U8 [R5+UR4+0xbe0], R7 ;  /* 0x000be00705007988 */ /* 0x0001e80008000004 */
[----:B------:R1:W-:Y:S04]  /*7c870*/  STS.U8 [R5+UR4+0xbc0], R3 ;  /* 0x000bc00305007988 */ /* 0x0003e80008000004 */
[----:B------:R-:W-:Y:S04]  /*7c880*/  STS.U8 [R5+UR4+0xba0], R17 ;  /* 0x000ba01105007988 */ /* 0x000fe80008000004 */
[----:B0-----:R-:W3:Y:S04]  /*7c890*/  LDL.LU R58, [R1+0x3dc] ;  /* 0x0003dc00013a7983 */ /* 0x001ee80000300800 */
[----:B------:R-:W3:Y:S04]  /*7c8a0*/  LDL.LU R23, [R1+0x1ec] ;  /* 0x0001ec0001177983 */ /* 0x000ee80000300800 */
[----:B-1----:R-:W3:Y:S04]  /*7c8b0*/  LDL.LU R13, [R1+0x94] ;  /* 0x00009400010d7983 */ /* 0x002ee80000300800 */
[----:B------:R-:W3:Y:S04]  /*7c8c0*/  LDL.LU R7, [R1+0x5a0] ;  /* 0x0005a00001077983 */ /* 0x000ee80000300800 */
[----:B------:R-:W3:Y:S04]  /*7c8d0*/  LDL.LU R3, [R1+0x3e4] ;  /* 0x0003e40001037983 */ /* 0x000ee80000300800 */
[----:B----4-:R0:W-:Y:S04]  /*7c8e0*/  STS.U8 [R5+UR4+0xb80], R32 ;  /* 0x000b802005007988 */ /* 0x0101e80008000004 */
[----:B------:R-:W4:Y:S04]  /*7c8f0*/  LDL.LU R21, [R1+0x1f4] ;  /* 0x0001f40001157983 */ /* 0x000f280000300800 */
[----:B------:R1:W-:Y:S04]  /*7c900*/  STS.U8 [R5+UR4+0xc80], R36 ;  /* 0x000c802405007988 */ /* 0x0003e80008000004 */
[----:B0-----:R-:W4:Y:S04]  /*7c910*/  LDL.LU R32, [R1+0x8c] ;  /* 0x00008c0001207983 */ /* 0x001f280000300800 */
[----:B-1----:R-:W4:Y:S04]  /*7c920*/  LDL.LU R36, [R1+0x5a8] ;  /* 0x0005a80001247983 */ /* 0x002f280000300800 */
[----:B------:R0:W-:Y:S04]  /*7c930*/  STS.U8 [R5+UR4+0xca0], R40 ;  /* 0x000ca02805007988 */ /* 0x0001e80008000004 */
[----:B------:R1:W-:Y:S04]  /*7c940*/  STS.U8 [R5+UR4+0xcc0], R44 ;  /* 0x000cc02c05007988 */ /* 0x0003e80008000004 */
[----:B0-----:R-:W4:Y:S04]  /*7c950*/  LDL.LU R40, [R1+0x364] ;  /* 0x0003640001287983 */ /* 0x001f280000300800 */
[----:B------:R-:W4:Y:S04]  /*7c960*/  LDL.LU R19, [R1+0x1fc] ;  /* 0x0001fc0001137983 */ /* 0x000f280000300800 */
[----:B-1----:R-:W4:Y:S04]  /*7c970*/  LDL.LU R44, [R1+0x84] ;  /* 0x00008400012c7983 */ /* 0x002f280000300800 */
[----:B--2---:R0:W-:Y:S04]  /*7c980*/  STS.U8 [R5+UR4+0xce0], R60 ;  /* 0x000ce03c05007988 */ /* 0x0041e80008000004 */
[----:B0-----:R-:W2:Y:S04]  /*7c990*/  LDL.LU R60, [R1+0x5b0] ;  /* 0x0005b000013c7983 */ /* 0x001ea80000300800 */
[----:B------:R0:W-:Y:S04]  /*7c9a0*/  STS.U8 [R5+UR4+0xda0], R48 ;  /* 0x000da03005007988 */ /* 0x0001e80008000004 */
[----:B------:R1:W-:Y:S04]  /*7c9b0*/  STS.U8 [R5+UR4+0xd80], R11 ;  /* 0x000d800b05007988 */ /* 0x0003e80008000004 */
[----:B------:R0:W-:Y:S04]  /*7c9c0*/  STS.U8 [R5+UR4+0xde0], R52 ;  /* 0x000de03405007988 */ /* 0x0001e80008000004 */
[----:B------:R-:W-:Y:S04]  /*7c9d0*/  STS.U8 [R5+UR4+0xdc0], R25 ;  /* 0x000dc01905007988 */ /* 0x000fe80008000004 */
[----:B------:R0:W-:Y:S04]  /*7c9e0*/  STS.U8 [R5+UR4+0xec0], R15 ;  /* 0x000ec00f05007988 */ /* 0x0001e80008000004 */
[----:B---3--:R3:W-:Y:S04]  /*7c9f0*/  STS.U8 [R5+UR4+0xee0], R9 ;  /* 0x000ee00905007988 */ /* 0x0087e80008000004 */
[----:B0-----:R-:W2:Y:S04]  /*7ca00*/  LDL.LU R48, [R1+0x35c] ;  /* 0x00035c0001307983 */ /* 0x001ea80000300800 */
[----:B------:R-:W2:Y:S04]  /*7ca10*/  LDL.LU R17, [R1+0x204] ;  /* 0x0002040001117983 */ /* 0x000ea80000300800 */
[----:B-1----:R-:W2:Y:S04]  /*7ca20*/  LDL.LU R11, [R1+0x7c] ;  /* 0x00007c00010b7983 */ /* 0x002ea80000300800 */
[----:B------:R-:W2:Y:S04]  /*7ca30*/  LDL.LU R52, [R1+0x5b8] ;  /* 0x0005b80001347983 */ /* 0x000ea80000300800 */
[----:B------:R-:W2:Y:S04]  /*7ca40*/  LDL.LU R15, [R1+0x354] ;  /* 0x00035400010f7983 */ /* 0x000ea80000300800 */
[----:B------:R0:W-:Y:S04]  /*7ca50*/  STS.U8 [R5+UR4+0xe80], R58 ;  /* 0x000e803a05007988 */ /* 0x0001e80008000004 */
[----:B---3--:R-:W3:Y:S04]  /*7ca60*/  LDL.LU R9, [R1+0x20c] ;  /* 0x00020c0001097983 */ /* 0x008ee80000300800 */
[----:B------:R-:W-:Y:S04]  /*7ca70*/  STS.U8 [R5+UR4+0xea0], R23 ;  /* 0x000ea01705007988 */ /* 0x000fe80008000004 */
[----:B------:R1:W-:Y:S04]  /*7ca80*/  STS.U8 [R5+UR4+0xfe0], R13 ;  /* 0x000fe00d05007988 */ /* 0x0003e80008000004 */
[----:B------:R0:W-:Y:S04]  /*7ca90*/  STS.U8 [R5+UR4+0xfc0], R7 ;  /* 0x000fc00705007988 */ /* 0x0001e80008000004 */
[----:B------:R1:W-:Y:S04]  /*7caa0*/  STS.U8 [R5+UR4+0xfa0], R3 ;  /* 0x000fa00305007988 */ /* 0x0003e80008000004 */
[----:B----4-:R-:W-:Y:S04]  /*7cab0*/  STS.U8 [R5+UR4+0xf80], R21 ;  /* 0x000f801505007988 */ /* 0x010fe80008000004 */
[----:B0-----:R-:W4:Y:S04]  /*7cac0*/  LDL.LU R58, [R1+0x74] ;  /* 0x00007400013a7983 */ /* 0x001f280000300800 */
[----:B-1----:R-:W4:Y:S04]  /*7cad0*/  LDL.LU R13, [R1+0x5c0] ;  /* 0x0005c000010d7983 */ /* 0x002f280000300800 */
[----:B------:R-:W4:Y:S04]  /*7cae0*/  LDL.LU R7, [R1+0x34c] ;  /* 0x00034c0001077983 */ /* 0x000f280000300800 */
[----:B------:R-:W4:Y:S04]  /*7caf0*/  LDL.LU R3, [R1+0x214] ;  /* 0x0002140001037983 */ /* 0x000f280000300800 */
[----:B------:R0:W-:Y:S04]  /*7cb00*/  STS.U8 [R5+UR4+0x1080], R32 ;  /* 0x0010802005007988 */ /* 0x0001e80008000004 */
[----:B------:R1:W-:Y:S04]  /*7cb10*/  STS.U8 [R5+UR4+0x10a0], R36 ;  /* 0x0010a02405007988 */ /* 0x0003e80008000004 */
[----:B0-----:R-:W4:Y:S04]  /*7cb20*/  LDL.LU R32, [R1+0x6c] ;  /* 0x00006c0001207983 */ /* 0x001f280000300800 */
[----:B-1----:R-:W4:Y:S04]  /*7cb30*/  LDL.LU R36, [R1+0x5c8] ;  /* 0x0005c80001247983 */ /* 0x002f280000300800 */
[----:B------:R0:W-:Y:S04]  /*7cb40*/  STS.U8 [R5+UR4+0x10c0], R40 ;  /* 0x0010c02805007988 */ /* 0x0001e80008000004 */
[----:B------:R-:W-:Y:S04]  /*7cb50*/  STS.U8 [R5+UR4+0x10e0], R19 ;  /* 0x0010e01305007988 */ /* 0x000fe80008000004 */
[----:B------:R-:W-:Y:S04]  /*7cb60*/  STS.U8 [R5+UR4+0x11a0], R44 ;  /* 0x0011a02c05007988 */ /* 0x000fe80008000004 */
[----:B0-----:R-:W4:Y:S04]  /*7cb70*/  LDL.LU R40, [R1+0x344] ;  /* 0x0003440001287983 */ /* 0x001f280000300800 */
[----:B--2---:R0:W-:Y:S04]  /*7cb80*/  STS.U8 [R5+UR4+0x1180], R60 ;  /* 0x0011803c05007988 */ /* 0x0041e80008000004 */
[----:B0-----:R-:W2:Y:S04]  /*7cb90*/  LDL.LU R60, [R1+0x18c] ;  /* 0x00018c00013c7983 */ /* 0x001ea80000300800 */
[----:B------:R-:W2:Y:S04]  /*7cba0*/  LDL.LU R44, [R1+0x64] ;  /* 0x00006400012c7983 */ /* 0x000ea80000300800 */
[----:B------:R0:W-:Y:S04]  /*7cbb0*/  STS.U8 [R5+UR4+0x11e0], R48 ;  /* 0x0011e03005007988 */ /* 0x0001e80008000004 */
        /* <DEDUP_REMOVED lines=9> */
[----:B------:R-:W2:Y:S04]  /*7cc50*/  LDL.LU R23, [R1+0x334] ;  /* 0x0003340001177983 */ /* 0x000ea80000300800 */
[----:B---3--:R0:W-:Y:S04]  /*7cc60*/  STS.U8 [R5+UR4+0x12a0], R9 ;  /* 0x0012a00905007988 */ /* 0x0081e80008000004 */
[----:B------:R-:W3:Y:S04]  /*7cc70*/  LDL.LU R15, [R1+0x224] ;  /* 0x00022400010f7983 */ /* 0x000ee80000300800 */
[----:B----4-:R1:W-:Y:S04]  /*7cc80*/  STS.U8 [R5+UR4+0x13e0], R58 ;  /* 0x0013e03a05007988 */ /* 0x0103e80008000004 */
[----:B------:R-:W-:Y:S04]  /*7cc90*/  STS.U8 [R5+UR4+0x13c0], R13 ;  /* 0x0013c00d05007988 */ /* 0x000fe80008000004 */
[----:B------:R4:W-:Y:S04]  /*7cca0*/  STS.U8 [R5+UR4+0x13a0], R7 ;  /* 0x0013a00705007988 */ /* 0x0009e80008000004 */
[----:B------:R4:W-:Y:S04]  /*7ccb0*/  STS.U8 [R5+UR4+0x1380], R3 ;  /* 0x0013800305007988 */ /* 0x0009e80008000004 */
[----:B0-----:R-:W3:Y:S04]  /*7ccc0*/  LDL.LU R9, [R1+0x54] ;  /* 0x0000540001097983 */ /* 0x001ee80000300800 */
[----:B-1----:R-:W3:Y:S04]  /*7ccd0*/  LDL.LU R58, [R1+0x600] ;  /* 0x00060000013a7983 */ /* 0x002ee80000300800 */
[----:B------:R-:W3:Y:S04]  /*7cce0*/  LDL.LU R21, [R1+0x32c] ;  /* 0x00032c0001157983 */ /* 0x000ee80000300800 */
[----:B----4-:R-:W4:Y:S04]  /*7ccf0*/  LDL.LU R7, [R1+0x22c] ;  /* 0x00022c0001077983 */ /* 0x010f280000300800 */
[----:B------:R-:W4:Y:S04]  /*7cd00*/  LDL.LU R3, [R1+0x4c] ;  /* 0x00004c0001037983 */ /* 0x000f280000300800 */
[----:B------:R0:W-:Y:S04]  /*7cd10*/  STS.U8 [R5+UR4+0x1480], R32 ;  /* 0x0014802005007988 */ /* 0x0001e80008000004 */
[----:B------:R1:W-:Y:S04]  /*7cd20*/  STS.U8 [R5+UR4+0x14a0], R36 ;  /* 0x0014a02405007988 */ /* 0x0003e80008000004 */
[----:B0-----:R-:W4:Y:S04]  /*7cd30*/  LDL.LU R32, [R1+0x608] ;  /* 0x0006080001207983 */ /* 0x001f280000300800 */
[----:B------:R-:W4:Y:S04]  /*7cd40*/  LDL.LU R19, [R1+0x324] ;  /* 0x0003240001137983 */ /* 0x000f280000300800 */
[----:B-1----:R-:W4:Y:S04]  /*7cd50*/  LDL.LU R36, [R1+0x234] ;  /* 0x0002340001247983 */ /* 0x002f280000300800 */
[----:B------:R0:W-:Y:S04]  /*7cd60*/  STS.U8 [R5+UR4+0x14c0], R40 ;  /* 0x0014c02805007988 */ /* 0x0001e80008000004 */
[----:B0-----:R-:W4:Y:S04]  /*7cd70*/  LDL.LU R40, [R1+0x44] ;  /* 0x0000440001287983 */ /* 0x001f280000300800 */
[----:B--2---:R0:W-:Y:S04]  /*7cd80*/  STS.U8 [R5+UR4+0x14e0], R60 ;  /* 0x0014e03c05007988 */ /* 0x0041e80008000004 */
[----:B0-----:R-:W2:Y:S04]  /*7cd90*/  LDL.LU R60, [R1+0x610] ;  /* 0x00061000013c7983 */ /* 0x001ea80000300800 */
[----:B------:R0:W-:Y:S04]  /*7cda0*/  STS.U8 [R5+UR4+0x15a0], R44 ;  /* 0x0015a02c05007988 */ /* 0x0001e80008000004 */
[----:B------:R-:W2:Y:S04]  /*7cdb0*/  LDL.LU R13, [R1+0x31c] ;  /* 0x00031c00010d7983 */ /* 0x000ea80000300800 */
[----:B------:R1:W-:Y:S04]  /*7cdc0*/  STS.U8 [R5+UR4+0x1580], R48 ;  /* 0x0015803005007988 */ /* 0x0003e80008000004 */
[----:B------:R-:W-:Y:S04]  /*7cdd0*/  STS.U8 [R5+UR4+0x15e0], R25 ;  /* 0x0015e01905007988 */ /* 0x000fe80008000004 */
[----:B------:R1:W-:Y:S04]  /*7cde0*/  STS.U8 [R5+UR4+0x15c0], R17 ;  /* 0x0015c01105007988 */ /* 0x0003e80008000004 */
[----:B------:R1:W-:Y:S04]  /*7cdf0*/  STS.U8 [R5+UR4+0x16c0], R11 ;  /* 0x0016c00b05007988 */ /* 0x0003e80008000004 */
[----:B0-----:R-:W2:Y:S04]  /*7ce00*/  LDL.LU R44, [R1+0x23c] ;  /* 0x00023c00012c7983 */ /* 0x001ea80000300800 */
[----:B-1----:R-:W2:Y:S04]  /*7ce10*/  LDL.LU R48, [R1+0x3c] ;  /* 0x00003c0001307983 */ /* 0x002ea80000300800 */
[----:B------:R0:W-:Y:S04]  /*7ce20*/  STS.U8 [R5+UR4+0x16e0], R52 ;  /* 0x0016e03405007988 */ /* 0x0001e80008000004 */
[----:B------:R-:W2:Y:S04]  /*7ce30*/  LDL.LU R17, [R1+0x618] ;  /* 0x0006180001117983 */ /* 0x000ea80000300800 */
[----:B------:R-:W2:Y:S04]  /*7ce40*/  LDL.LU R11, [R1+0x314] ;  /* 0x00031400010b7983 */ /* 0x000ea80000300800 */
[----:B------:R-:W-:Y:S04]  /*7ce50*/  STS.U8 [R5+UR4+0x1680], R23 ;  /* 0x0016801705007988 */ /* 0x000fe80008000004 */
[----:B---3--:R1:W-:Y:S04]  /*7ce60*/  STS.U8 [R5+UR4+0x16a0], R15 ;  /* 0x0016a00f05007988 */ /* 0x0083e80008000004 */
[----:B------:R3:W-:Y:S04]  /*7ce70*/  STS.U8 [R5+UR4+0x17e0], R9 ;  /* 0x0017e00905007988 */ /* 0x0007e80008000004 */
[----:B0-----:R-:W2:Y:S04]  /*7ce80*/  LDL.LU R52, [R1+0x244] ;  /* 0x0002440001347983 */ /* 0x001ea80000300800 */
[----:B------:R0:W-:Y:S04]  /*7ce90*/  STS.U8 [R5+UR4+0x17c0], R58 ;  /* 0x0017c03a05007988 */ /* 0x0001e80008000004 */
[----:B------:R-:W-:Y:S04]  /*7cea0*/  STS.U8 [R5+UR4+0x17a0], R21 ;  /* 0x0017a01505007988 */ /* 0x000fe80008000004 */
[----:B----4-:R4:W-:Y:S04]  /*7ceb0*/  STS.U8 [R5+UR4+0x1780], R7 ;  /* 0x0017800705007988 */ /* 0x0109e80008000004 */
[----:B-1----:R-:W2:Y:S04]  /*7cec0*/  LDL.LU R15, [R1+0x34] ;  /* 0x00003400010f7983 */ /* 0x002ea80000300800 */
[----:B---3--:R-:W3:Y:S04]  /*7ced0*/  LDL.LU R9, [R1+0x620] ;  /* 0x0006200001097983 */ /* 0x008ee80000300800 */
[----:B------:R1:W-:Y:S04]  /*7cee0*/  STS.U8 [R5+UR4+0x1880], R3 ;  /* 0x0018800305007988 */ /* 0x0003e80008000004 */
[----:B0-----:R-:W3:Y:S04]  /*7cef0*/  LDL.LU R58, [R1+0x30c] ;  /* 0x00030c00013a7983 */ /* 0x001ee80000300800 */
[----:B----4-:R-:W4:Y:S04]  /*7cf00*/  LDL.LU R7, [R1+0x24c] ;  /* 0x00024c0001077983 */ /* 0x010f280000300800 */
[----:B------:R0:W-:Y:S04]  /*7cf10*/  STS.U8 [R5+UR4+0x18a0], R32 ;  /* 0x0018a02005007988 */ /* 0x0001e80008000004 */
[----:B------:R-:W-:Y:S04]  /*7cf20*/  STS.U8 [R5+UR4+0x18c0], R19 ;  /* 0x0018c01305007988 */ /* 0x000fe80008000004 */
[----:B------:R0:W-:Y:S04]  /*7cf30*/  STS.U8 [R5+UR4+0x18e0], R36 ;  /* 0x0018e02405007988 */ /* 0x0001e80008000004 */
[----:B-1----:R-:W4:Y:S04]  /*7cf40*/  LDL.LU R3, [R1+0x2c] ;  /* 0x00002c0001037983 */ /* 0x002f280000300800 */
[----:B0-----:R-:W4:Y:S04]  /*7cf50*/  LDL.LU R32, [R1+0x628] ;  /* 0x0006280001207983 */ /* 0x001f280000300800 */
[----:B------:R-:W4:Y:S04]  /*7cf60*/  LDL.LU R36, [R1+0x3f0] ;  /* 0x0003f00001247983 */ /* 0x000f280000300800 */
[----:B------:R0:W-:Y:S04]  /*7cf70*/  STS.U8 [R5+UR4+0x19a0], R40 ;  /* 0x0019a02805007988 */ /* 0x0001e80008000004 */
[----:B0-----:R-:W4:Y:S04]  /*7cf80*/  LDL.LU R40, [R1+0x254] ;  /* 0x0002540001287983 */ /* 0x001f280000300800 */
[----:B--2---:R0:W-:Y:S04]  /*7cf90*/  STS.U8 [R5+UR4+0x1980], R60 ;  /* 0x0019803c05007988 */ /* 0x0041e80008000004 */
[----:B0-----:R-:W2:Y:S04]  /*7cfa0*/  LDL.LU R60, [R1+0x24] ;  /* 0x00002400013c7983 */ /* 0x001ea80000300800 */
[----:B------:R0:W-:Y:S04]  /*7cfb0*/  STS.U8 [R5+UR4+0x19e0], R13 ;  /* 0x0019e00d05007988 */ /* 0x0001e80008000004 */
[----:B------:R-:W2:Y:S04]  /*7cfc0*/  LDL.LU R25, [R1+0x630] ;  /* 0x0006300001197983 */ /* 0x000ea80000300800 */
[----:B------:R1:W-:Y:S04]  /*7cfd0*/  STS.U8 [R5+UR4+0x19c0], R44 ;  /* 0x0019c02c05007988 */ /* 0x0003e80008000004 */
[----:B------:R0:W-:Y:S04]  /*7cfe0*/  STS.U8 [R5+UR4+0x1ac0], R48 ;  /* 0x001ac03005007988 */ /* 0x0001e80008000004 */
[----:B------:R1:W-:Y:S04]  /*7cff0*/  STS.U8 [R5+UR4+0x1ae0], R17 ;  /* 0x001ae01105007988 */ /* 0x0003e80008000004 */
[----:B------:R1:W-:Y:S04]  /*7d000*/  STS.U8 [R5+UR4+0x1a80], R11 ;  /* 0x001a800b05007988 */ /* 0x0003e80008000004 */
[----:B0-----:R-:W2:Y:S04]  /*7d010*/  LDL.LU R13, [R1+0x3f8] ;  /* 0x0003f800010d7983 */ /* 0x001ea80000300800 */
[----:B-1----:R-:W2:Y:S04]  /*7d020*/  LDL.LU R44, [R1+0x25c] ;  /* 0x00025c00012c7983 */ /* 0x002ea80000300800 */
[----:B------:R-:W2:Y:S04]  /*7d030*/  LDL.LU R48, [R1+0x1c] ;  /* 0x00001c0001307983 */ /* 0x000ea80000300800 */
[----:B------:R-:W2:Y:S04]  /*7d040*/  LDL.LU R23, [R1+0x638] ;  /* 0x0006380001177983 */ /* 0x000ea80000300800 */
[----:B------:R-:W2:Y:S04]  /*7d050*/  LDL.LU R17, [R1+0x400] ;  /* 0x0004000001117983 */ /* 0x000ea80000300800 */
[----:B------:R0:W-:Y:S04]  /*7d060*/  STS.U8 [R5+UR4+0x1aa0], R52 ;  /* 0x001aa03405007988 */ /* 0x0001e80008000004 */
[----:B------:R-:W2:Y:S04]  /*7d070*/  LDL.LU R11, [R1+0x264] ;  /* 0x00026400010b7983 */ /* 0x000ea80000300800 */
[----:B------:R-:W-:Y:S04]  /*7d080*/  STS.U8 [R5+UR4+0x1be0], R15 ;  /* 0x001be00f05007988 */ /* 0x000fe80008000004 */
[----:B---3--:R1:W-:Y:S04]  /*7d090*/  STS.U8 [R5+UR4+0x1bc0], R9 ;  /* 0x001bc00905007988 */ /* 0x0083e80008000004 */
[----:B------:R3:W-:Y:S04]  /*7d0a0*/  STS.U8 [R5+UR4+0x1ba0], R58 ;  /* 0x001ba03a05007988 */ /* 0x0007e80008000004 */
[----:B0-----:R-:W2:Y:S04]  /*7d0b0*/  LDL.LU R52, [R1+0x14] ;  /* 0x0000140001347983 */ /* 0x001ea80000300800 */
[----:B------:R-:W2:Y:S04]  /*7d0c0*/  LDL.LU R21, [R1+0x650] ;  /* 0x0006500001157983 */ /* 0x000ea80000300800 */
[----:B-1----:R-:W2:Y:S04]  /*7d0d0*/  LDL.LU R9, [R1+0x408] ;  /* 0x0004080001097983 */ /* 0x002ea80000300800 */
[----:B----4-:R0:W-:Y:S04]  /*7d0e0*/  STS.U8 [R5+UR4+0x1b80], R7 ;  /* 0x001b800705007988 */ /* 0x0101e80008000004 */
[----:B---3--:R-:W3:Y:S04]  /*7d0f0*/  LDL.LU R58, [R1+0x26c] ;  /* 0x00026c00013a7983 */ /* 0x008ee80000300800 */
[----:B------:R1:W-:Y:S04]  /*7d100*/  STS.U8 [R5+UR4+0x1c80], R3 ;  /* 0x001c800305007988 */ /* 0x0003e80008000004 */
[----:B------:R4:W-:Y:S04]  /*7d110*/  STS.U8 [R5+UR4+0x1ca0], R32 ;  /* 0x001ca02005007988 */ /* 0x0009e80008000004 */
[----:B0-----:R-:W3:Y:S04]  /*7d120*/  LDL.LU R7, [R1+0xc] ;  /* 0x00000c0001077983 */ /* 0x001ee80000300800 */
[----:B------:R-:W3:Y:S04]  /*7d130*/  LDL.LU R19, [R1+0x658] ;  /* 0x0006580001137983 */ /* 0x000ee80000300800 */
[----:B-1----:R-:W3:Y:S04]  /*7d140*/  LDL.LU R3, [R1+0x410] ;  /* 0x0004100001037983 */ /* 0x002ee80000300800 */
[----:B------:R0:W-:Y:S04]  /*7d150*/  STS.U8 [R5+UR4+0x1cc0], R36 ;  /* 0x001cc02405007988 */ /* 0x0001e80008000004 */
[----:B----4-:R-:W4:Y:S04]  /*7d160*/  LDL.LU R32, [R1+0x274] ;  /* 0x0002740001207983 */ /* 0x010f280000300800 */
[----:B0-----:R-:W4:Y:S04]  /*7d170*/  LDL.LU R36, [R1+0x4] ;  /* 0x0000040001247983 */ /* 0x001f280000300800 */
[----:B------:R-:W4:Y:S04]  /*7d180*/  LDL.LU R15, [R1+0x660] ;  /* 0x00066000010f7983 */ /* 0x000f280000300800 */
[----:B------:R0:W-:Y:S04]  /*7d190*/  STS.U8 [R5+UR4+0x1ce0], R40 ;  /* 0x001ce02805007988 */ /* 0x0001e80008000004 */
[----:B0-----:R-:W4:Y:S04]  /*7d1a0*/  LDL.LU R40, [R1+0x418] ;  /* 0x0004180001287983 */ /* 0x001f280000300800 */
[----:B--2---:R0:W-:Y:S04]  /*7d1b0*/  STS.U8 [R5+UR4+0x1da0], R60 ;  /* 0x001da03c05007988 */ /* 0x0041e80008000004 */
[----:B0-----:R-:W2:Y:S04]  /*7d1c0*/  LDL.LU R60, [R1+0x27c] ;  /* 0x00027c00013c7983 */ /* 0x001ea80000300800 */
[----:B------:R-:W-:Y:S04]  /*7d1d0*/  STS.U8 [R5+UR4+0x1d80], R25 ;  /* 0x001d801905007988 */ /* 0x000fe80008000004 */
[----:B------:R0:W-:Y:S04]  /*7d1e0*/  STS.U8 [R5+UR4+0x1de0], R13 ;  /* 0x001de00d05007988 */ /* 0x0001e80008000004 */
[----:B------:R1:W-:Y:S04]  /*7d1f0*/  STS.U8 [R5+UR4+0x1dc0], R44 ;  /* 0x001dc02c05007988 */ /* 0x0003e80008000004 */
[----:B------:R0:W-:Y:S04]  /*7d200*/  STS.U8 [R5+UR4+0x1ec0], R48 ;  /* 0x001ec03005007988 */ /* 0x0001e80008000004 */
[----:B------:R-:W-:Y:S04]  /*7d210*/  STS.U8 [R5+UR4+0x1ee0], R23 ;  /* 0x001ee01705007988 */ /* 0x000fe80008000004 */
[----:B------:R0:W-:Y:S04]  /*7d220*/  STS.U8 [R5+UR4+0x1e80], R17 ;  /* 0x001e801105007988 */ /* 0x0001e80008000004 */
[----:B------:R1:W-:Y:S04]  /*7d230*/  STS.U8 [R5+UR4+0x1ea0], R11 ;  /* 0x001ea00b05007988 */ /* 0x0003e80008000004 */
[----:B0-----:R-:W2:Y:S04]  /*7d240*/  LDL.LU R13, [R1+0x668] ;  /* 0x00066800010d7983 */ /* 0x001ea80000300800 */
[----:B-1----:R-:W2:Y:S04]  /*7d250*/  LDL.LU R44, [R1+0x420] ;  /* 0x00042000012c7983 */ /* 0x002ea80000300800 */
[----:B------:R-:W2:Y:S04]  /*7d260*/  LDL.LU R48, [R1+0x284] ;  /* 0x0002840001307983 */ /* 0x000ea80000300800 */
[----:B------:R-:W2:Y:S04]  /*7d270*/  LDL.LU R17, [R1+0x670] ;  /* 0x0006700001117983 */ /* 0x000ea80000300800 */
[----:B------:R0:W-:Y:S04]  /*7d280*/  STS.U8 [R5+UR4+0x1fe0], R52 ;  /* 0x001fe03405007988 */ /* 0x0001e80008000004 */
[----:B------:R-:W2:Y:S04]  /*7d290*/  LDL.LU R11, [R1+0x428] ;  /* 0x00042800010b7983 */ /* 0x000ea80000300800 */
[----:B------:R-:W-:Y:S04]  /*7d2a0*/  STS.U8 [R5+UR4+0x1fc0], R21 ;  /* 0x001fc01505007988 */ /* 0x000fe80008000004 */
[----:B------:R1:W-:Y:S04]  /*7d2b0*/  STS.U8 [R5+UR4+0x1fa0], R9 ;  /* 0x001fa00905007988 */ /* 0x0003e80008000004 */
[----:B---3--:R3:W-:Y:S04]  /*7d2c0*/  STS.U8 [R5+UR4+0x1f80], R58 ;  /* 0x001f803a05007988 */ /* 0x0087e80008000004 */
[----:B0-----:R-:W2:Y:S04]  /*7d2d0*/  LDL.LU R52, [R1+0x28c] ;  /* 0x00028c0001347983 */ /* 0x001ea80000300800 */
[----:B-1----:R-:W2:Y:S04]  /*7d2e0*/  LDL.LU R9, [R1+0x678] ;  /* 0x0006780001097983 */ /* 0x002ea80000300800 */
[----:B------:R0:W-:Y:S04]  /*7d2f0*/  STS.U8 [R5+UR4+0x2080], R7 ;  /* 0x0020800705007988 */ /* 0x0001e80008000004 */
[----:B---3--:R-:W3:Y:S04]  /*7d300*/  LDL.LU R58, [R1+0x430] ;  /* 0x00043000013a7983 */ /* 0x008ee80000300800 */
[----:B------:R-:W-:Y:S04]  /*7d310*/  STS.U8 [R5+UR4+0x20a0], R19 ;  /* 0x0020a01305007988 */ /* 0x000fe80008000004 */
[----:B------:R1:W-:Y:S04]  /*7d320*/  STS.U8 [R5+UR4+0x20c0], R3 ;  /* 0x0020c00305007988 */ /* 0x0003e80008000004 */
[----:B----4-:R4:W-:Y:S04]  /*7d330*/  STS.U8 [R5+UR4+0x20e0], R32 ;  /* 0x0020e02005007988 */ /* 0x0109e80008000004 */
[----:B0-----:R-:W3:Y:S04]  /*7d340*/  LDL.LU R7, [R1+0x294] ;  /* 0x0002940001077983 */ /* 0x001ee80000300800 */
[----:B-1----:R-:W3:Y:S04]  /*7d350*/  LDL.LU R3, [R1+0x690] ;  /* 0x0006900001037983 */ /* 0x002ee80000300800 */
[----:B------:R0:W-:Y:S04]  /*7d360*/  STS.U8 [R5+UR4+0x21a0], R36 ;  /* 0x0021a02405007988 */ /* 0x0001e80008000004 */
[----:B------:R1:W-:Y:S04]  /*7d370*/  STS.U8 [R5+UR4+0x2180], R15 ;  /* 0x0021800f05007988 */ /* 0x0003e80008000004 */
[----:B----4-:R-:W4:Y:S04]  /*7d380*/  LDL.LU R32, [R1+0x438] ;  /* 0x0004380001207983 */ /* 0x010f280000300800 */
[----:B0-----:R-:W4:Y:S04]  /*7d390*/  LDL.LU R36, [R1+0x29c] ;  /* 0x00029c0001247983 */ /* 0x001f280000300800 */
[----:B-1----:R-:W4:Y:S04]  /*7d3a0*/  LDL.LU R15, [R1+0x698] ;  /* 0x00069800010f7983 */ /* 0x002f280000300800 */
[----:B------:R0:W-:Y:S04]  /*7d3b0*/  STS.U8 [R5+UR4+0x21e0], R40 ;  /* 0x0021e02805007988 */ /* 0x0001e80008000004 */
[----:B0-----:R-:W4:Y:S04]  /*7d3c0*/  LDL.LU R40, [R1+0x440] ;  /* 0x0004400001287983 */ /* 0x001f280000300800 */
[----:B--2---:R0:W-:Y:S04]  /*7d3d0*/  STS.U8 [R5+UR4+0x21c0], R60 ;  /* 0x0021c03c05007988 */ /* 0x0041e80008000004 */
[----:B0-----:R-:W2:Y:S04]  /*7d3e0*/  LDL.LU R60, [R1+0x2a4] ;  /* 0x0002a400013c7983 */ /* 0x001ea80000300800 */
        /* <DEDUP_REMOVED lines=8> */
[----:B------:R-:W2:Y:S04]  /*7d470*/  LDL.LU R13, [R1+0x448] ;  /* 0x00044800010d7983 */ /* 0x000ea80000300800 */
[----:B-1----:R-:W2:Y:S04]  /*7d480*/  LDL.LU R48, [R1+0x2ac] ;  /* 0x0002ac0001307983 */ /* 0x002ea80000300800 */
[----:B------:R0:W-:Y:S04]  /*7d490*/  STS.U8 [R5+UR4+0x2380], R52 ;  /* 0x0023803405007988 */ /* 0x0001e80008000004 */
[----:B------:R-:W2:Y:S04]  /*7d4a0*/  LDL.LU R11, [R1+0x6a8] ;  /* 0x0006a800010b7983 */ /* 0x000ea80000300800 */
[----:B------:R-:W-:Y:S04]  /*7d4b0*/  STS.U8 [R5+UR4+0x2480], R54 ;  /* 0x0024803605007988 */ /* 0x000fe80008000004 */
[----:B------:R-:W-:Y:S04]  /*7d4c0*/  STS.U8 [R5+UR4+0x24a0], R9 ;  /* 0x0024a00905007988 */ /* 0x000fe80008000004 */
[----:B---3--:R1:W-:Y:S04]  /*7d4d0*/  STS.U8 [R5+UR4+0x24c0], R58 ;  /* 0x0024c03a05007988 */ /* 0x0083e80008000004 */
[----:B0-----:R-:W3:Y:S04]  /*7d4e0*/  LDL.LU R52, [R1+0x450] ;  /* 0x0004500001347983 */ /* 0x001ee80000300800 */
[----:B------:R0:W-:Y:S04]  /*7d4f0*/  STS.U8 [R5+UR4+0x24e0], R7 ;  /* 0x0024e00705007988 */ /* 0x0001e80008000004 */
[----:B-1----:R-:W3:Y:S04]  /*7d500*/  LDL.LU R58, [R1+0x2b4] ;  /* 0x0002b400013a7983 */ /* 0x002ee80000300800 */
[----:B------:R-:W3:Y:S04]  /*7d510*/  LDL.LU R9, [R1+0x6b0] ;  /* 0x0006b00001097983 */ /* 0x000ee80000300800 */
[----:B------:R-:W-:Y:S04]  /*7d520*/  STS.U8 [R5+UR4+0x25a0], R50 ;  /* 0x0025a03205007988 */ /* 0x000fe80008000004 */
[----:B------:R1:W-:Y:S04]  /*7d530*/  STS.U8 [R5+UR4+0x2580], R3 ;  /* 0x0025800305007988 */ /* 0x0003e80008000004 */
[----:B----4-:R4:W-:Y:S04]  /*7d540*/  STS.U8 [R5+UR4+0x25e0], R32 ;  /* 0x0025e02005007988 */ /* 0x0109e80008000004 */
[----:B0-----:R-:W3:Y:S04]  /*7d550*/  LDL.LU R7, [R1+0x458] ;  /* 0x0004580001077983 */ /* 0x001ee80000300800 */
[----:B-1----:R-:W3:Y:S04]  /*7d560*/  LDL.LU R3, [R1+0x2bc] ;  /* 0x0002bc0001037983 */ /* 0x002ee80000300800 */
[----:B------:R0:W-:Y:S04]  /*7d570*/  STS.U8 [R5+UR4+0x25c0], R36 ;  /* 0x0025c02405007988 */ /* 0x0001e80008000004 */
[----:B----4-:R-:W4:Y:S04]  /*7d580*/  LDL.LU R32, [R1+0x6b8] ;  /* 0x0006b80001207983 */ /* 0x010f280000300800 */
[----:B------:R-:W-:Y:S04]  /*7d590*/  STS.U8 [R5+UR4+0x26c0], R46 ;  /* 0x0026c02e05007988 */ /* 0x000fe80008000004 */
[----:B------:R-:W-:Y:S04]  /*7d5a0*/  STS.U8 [R5+UR4+0x26e0], R15 ;  /* 0x0026e00f05007988 */ /* 0x000fe80008000004 */
        /* <DEDUP_REMOVED lines=11> */
[----:B0-----:R-:W2:Y:S04]  /*7d660*/  LDL.LU R44, [R1+0x2cc] ;  /* 0x0002cc00012c7983 */ /* 0x001ea80000300800 */
[----:B------:R-:W2:Y:S04]  /*7d670*/  LDL.LU R17, [R1+0x6c8] ;  /* 0x0006c80001117983 */ /* 0x000ea80000300800 */
[----:B-1----:R-:W2:Y:S04]  /*7d680*/  LDL.LU R13, [R1+0x470] ;  /* 0x00047000010d7983 */ /* 0x002ea80000300800 */
[----:B------:R-:W2:Y:S04]  /*7d690*/  LDL.LU R48, [R1+0x2d4] ;  /* 0x0002d40001307983 */ /* 0x000ea80000300800 */
[----:B------:R0:W-:Y:S04]  /*7d6a0*/  STS.U8 [R5+UR4+0x28a0], R11 ;  /* 0x0028a00b05007988 */ /* 0x0001e80008000004 */
[----:B---3--:R1:W-:Y:S04]  /*7d6b0*/  STS.U8 [R5+UR4+0x28c0], R52 ;  /* 0x0028c03405007988 */ /* 0x0083e80008000004 */
[----:B------:R3:W-:Y:S04]  /*7d6c0*/  STS.U8 [R5+UR4+0x28e0], R58 ;  /* 0x0028e03a05007988 */ /* 0x0007e80008000004 */
[----:B------:R-:W-:Y:S04]  /*7d6d0*/  STS.U8 [R5+UR4+0x29a0], R34 ;  /* 0x0029a02205007988 */ /* 0x000fe80008000004 */
[----:B------:R3:W-:Y:S04]  /*7d6e0*/  STS.U8 [R5+UR4+0x2980], R9 ;  /* 0x0029800905007988 */ /* 0x0007e80008000004 */
[----:B0-----:R-:W2:Y:S04]  /*7d6f0*/  LDL.LU R11, [R1+0x6d0] ;  /* 0x0006d000010b7983 */ /* 0x001ea80000300800 */
[----:B-1----:R-:W2:Y:S04]  /*7d700*/  LDL.LU R52, [R1+0x478] ;  /* 0x0004780001347983 */ /* 0x002ea80000300800 */
[----:B---3--:R-:W3:Y:S04]  /*7d710*/  LDL.LU R58, [R1+0x2dc] ;  /* 0x0002dc00013a7983 */ /* 0x008ee80000300800 */
[----:B------:R0:W-:Y:S04]  /*7d720*/  STS.U8 [R5+UR4+0x29e0], R7 ;  /* 0x0029e00705007988 */ /* 0x0001e80008000004 */
[----:B------:R-:W3:Y:S04]  /*7d730*/  LDL.LU R9, [R1+0x6d8] ;  /* 0x0006d80001097983 */ /* 0x000ee80000300800 */
[----:B------:R1:W-:Y:S04]  /*7d740*/  STS.U8 [R5+UR4+0x29c0], R3 ;  /* 0x0029c00305007988 */ /* 0x0003e80008000004 */
[----:B------:R-:W3:Y:S04]  /*7d750*/  LDL.LU R15, [R1+0x480] ;  /* 0x00048000010f7983 */ /* 0x000ee80000300800 */
[----:B------:R-:W-:Y:S04]  /*7d760*/  STS.U8 [R5+UR4+0x2ac0], R2 ;  /* 0x002ac00205007988 */ /* 0x000fe80008000004 */
[----:B----4-:R4:W-:Y:S04]  /*7d770*/  STS.U8 [R5+UR4+0x2ae0], R32 ;  /* 0x002ae02005007988 */ /* 0x0109e80008000004 */
[----:B0-----:R-:W3:Y:S04]  /*7d780*/  LDL.LU R7, [R1+0x2e4] ;  /* 0x0002e40001077983 */ /* 0x001ee80000300800 */
[----:B-1----:R-:W3:Y:S04]  /*7d790*/  LDL.LU R3, [R1+0x6e0] ;  /* 0x0006e00001037983 */ /* 0x002ee80000300800 */
[----:B------:R0:W-:Y:S04]  /*7d7a0*/  STS.U8 [R5+UR4+0x2a80], R36 ;  /* 0x002a802405007988 */ /* 0x0001e80008000004 */
[----:B------:R-:W-:Y:S04]  /*7d7b0*/  STS.U8 [R5+UR4+0x2aa0], R19 ;  /* 0x002aa01305007988 */ /* 0x000fe80008000004 */
[----:B----4-:R-:W4:Y:S04]  /*7d7c0*/  LDL.LU R32, [R1+0x490] ;  /* 0x0004900001207983 */ /* 0x010f280000300800 */
[----:B------:R-:W-:Y:S04]  /*7d7d0*/  STS.U8 [R5+UR4+0x2be0], R4 ;  /* 0x002be00405007988 */ /* 0x000fe80008000004 */
[----:B0-----:R-:W4:Y:S04]  /*7d7e0*/  LDL.LU R36, [R1+0x2ec] ;  /* 0x0002ec0001247983 */ /* 0x001f280000300800 */
[----:B------:R-:W-:Y:S04]  /*7d7f0*/  STS.U8 [R5+UR4+0x2bc0], R40 ;  /* 0x002bc02805007988 */ /* 0x000fe80008000004 */
[----:B--2---:R0:W-:Y:S04]  /*7d800*/  STS.U8 [R5+UR4+0x2ba0], R60 ;  /* 0x002ba03c05007988 */ /* 0x0041e80008000004 */
[----:B0-----:R-:W2:Y:S04]  /*7d810*/  LDL.LU R60, [R1+0x6e8] ;  /* 0x0006e800013c7983 */ /* 0x001ea80000300800 */
[----:B------:R-:W2:Y:S04]  /*7d820*/  LDL.LU R40, [R1+0x498] ;  /* 0x0004980001287983 */ /* 0x000ea80000300800 */
[----:B------:R0:W-:Y:S04]  /*7d830*/  STS.U8 [R5+UR4+0x2b80], R44 ;  /* 0x002b802c05007988 */ /* 0x0001e80008000004 */
[----:B------:R-:W-:Y:S04]  /*7d840*/  STS.U8 [R5+UR4+0x2c80], R6 ;  /* 0x002c800605007988 */ /* 0x000fe80008000004 */
[----:B------:R-:W-:Y:S04]  /*7d850*/  STS.U8 [R5+UR4+0x2ca0], R17 ;  /* 0x002ca01105007988 */ /* 0x000fe80008000004 */
[----:B------:R-:W-:Y:S04]  /*7d860*/  STS.U8 [R5+UR4+0x2cc0], R13 ;  /* 0x002cc00d05007988 */ /* 0x000fe80008000004 */
[----:B------:R1:W-:Y:S04]  /*7d870*/  STS.U8 [R5+UR4+0x2ce0], R48 ;  /* 0x002ce03005007988 */ /* 0x0003e80008000004 */
[----:B------:R-:W-:Y:S04]  /*7d880*/  STS.U8 [R5+UR4+0x2da0], R8 ;  /* 0x002da00805007988 */ /* 0x000fe80008000004 */
[----:B0-----:R-:W2:Y:S04]  /*7d890*/  LDL.LU R44, [R1+0x2f4] ;  /* 0x0002f400012c7983 */ /* 0x001ea80000300800 */
[----:B-1----:R-:W2:Y:S04]  /*7d8a0*/  LDL.LU R48, [R1+0x6f0] ;  /* 0x0006f00001307983 */ /* 0x002ea80000300800 */
[----:B------:R-:W-:Y:S04]  /*7d8b0*/  STS.U8 [R5+UR4+0x2d80], R11 ;  /* 0x002d800b05007988 */ /* 0x000fe80008000004 */
[----:B------:R0:W-:Y:S04]  /*7d8c0*/  STS.U8 [R5+UR4+0x2de0], R52 ;  /* 0x002de03405007988 */ /* 0x0001e80008000004 */
[----:B------:R-:W2:Y:S04]  /*7d8d0*/  LDL.LU R13, [R1+0x4a0] ;  /* 0x0004a000010d7983 */ /* 0x000ea80000300800 */
[----:B---3--:R1:W-:Y:S04]  /*7d8e0*/  STS.U8 [R5+UR4+0x2dc0], R58 ;  /* 0x002dc03a05007988 */ /* 0x0083e80008000004 */
[----:B------:R-:W-:Y:S04]  /*7d8f0*/  STS.U8 [R5+UR4+0x2ec0], R10 ;  /* 0x002ec00a05007988 */ /* 0x000fe80008000004 */
[----:B------:R3:W-:Y:S04]  /*7d900*/  STS.U8 [R5+UR4+0x2ee0], R9 ;  /* 0x002ee00905007988 */ /* 0x0007e80008000004 */
[----:B------:R-:W-:Y:S04]  /*7d910*/  STS.U8 [R5+UR4+0x2e80], R15 ;  /* 0x002e800f05007988 */ /* 0x000fe80008000004 */
[----:B0-----:R-:W2:Y:S04]  /*7d920*/  LDL.LU R52, [R1+0x2fc] ;  /* 0x0002fc0001347983 */ /* 0x001ea80000300800 */
[----:B-1----:R-:W2:Y:S04]  /*7d930*/  LDL.LU R58, [R1+0x6f8] ;  /* 0x0006f800013a7983 */ /* 0x002ea80000300800 */
[----:B------:R-:W2:Y:S04]  /*7d940*/  LDL.LU R11, [R1+0x4b0] ;  /* 0x0004b000010b7983 */ /* 0x000ea80000300800 */
[----:B------:R0:W-:Y:S04]  /*7d950*/  STS.U8 [R5+UR4+0x2ea0], R7 ;  /* 0x002ea00705007988 */ /* 0x0001e80008000004 */
[----:B---3--:R-:W3:Y:S04]  /*7d960*/  LDL.LU R9, [R1+0x304] ;  /* 0x0003040001097983 */ /* 0x008ee80000300800 */
[----:B------:R-:W-:Y:S04]  /*7d970*/  STS.U8 [R5+UR4+0x2fe0], R12 ;  /* 0x002fe00c05007988 */ /* 0x000fe80008000004 */
[----:B------:R1:W-:Y:S04]  /*7d980*/  STS.U8 [R5+UR4+0x2fc0], R3 ;  /* 0x002fc00305007988 */ /* 0x0003e80008000004 */
[----:B----4-:R-:W-:Y:S04]  /*7d990*/  STS.U8 [R5+UR4+0x2fa0], R32 ;  /* 0x002fa02005007988 */ /* 0x010fe80008000004 */
[----:B0-----:R-:W4:Y:S04]  /*7d9a0*/  LDL.LU R7, [R1+0x700] ;  /* 0x0007000001077983 */ /* 0x001f280000300800 */
[----:B------:R-:W4:Y:S04]  /*7d9b0*/  LDL.LU R21, [R1+0x4c0] ;  /* 0x0004c00001157983 */ /* 0x000f280000300800 */
[----:B------:R-:W4:Y:S04]  /*7d9c0*/  LDL.LU R19, [R1+0x188] ;  /* 0x0001880001137983 */ /* 0x000f280000300800 */
[----:B------:R-:W-:Y:S04]  /*7d9d0*/  STS.U8 [R5+UR4+0x2f80], R36 ;  /* 0x002f802405007988 */ /* 0x000fe80008000004 */
[----:B-1----:R-:W4:Y:S04]  /*7d9e0*/  LDL.LU R3, [R1+0x708] ;  /* 0x0007080001037983 */ /* 0x002f280000300800 */
[----:B------:R-:W-:Y:S04]  /*7d9f0*/  STS.U8 [R5+UR4+0x3080], R14 ;  /* 0x0030800e05007988 */ /* 0x000fe80008000004 */
[----:B------:R-:W4:Y:S04]  /*7da00*/  LDL.LU R17, [R1+0x4c8] ;  /* 0x0004c80001117983 */ /* 0x000f280000300800 */
[----:B--2---:R0:W-:Y:S04]  /*7da10*/  STS.U8 [R5+UR4+0x30a0], R60 ;  /* 0x0030a03c05007988 */ /* 0x0041e80008000004 */
[----:B0-----:R-:W2:Y:S04]  /*7da20*/  LDL.LU R60, [R1+0x180] ;  /* 0x00018000013c7983 */ /* 0x001ea80000300800 */
[----:B------:R0:W-:Y:S04]  /*7da30*/  STS.U8 [R5+UR4+0x30c0], R40 ;  /* 0x0030c02805007988 */ /* 0x0001e80008000004 */
[----:B------:R-:W2:Y:S04]  /*7da40*/  LDL.LU R32, [R1+0x740] ;  /* 0x0007400001207983 */ /* 0x000ea80000300800 */
[----:B0-----:R-:W2:Y:S04]  /*7da50*/  LDL.LU R40, [R1+0x4d0] ;  /* 0x0004d00001287983 */ /* 0x001ea80000300800 */
[----:B------:R-:W2:Y:S04]  /*7da60*/  LDL.LU R36, [R1+0x178] ;  /* 0x0001780001247983 */ /* 0x000ea80000300800 */
[----:B------:R0:W-:Y:S04]  /*7da70*/  STS.U8 [R5+UR4+0x30e0], R44 ;  /* 0x0030e02c05007988 */ /* 0x0001e80008000004 */
[----:B------:R-:W-:Y:S04]  /*7da80*/  STS.U8 [R5+UR4+0x31a0], R16 ;  /* 0x0031a01005007988 */ /* 0x000fe80008000004 */
[----:B------:R1:W-:Y:S04]  /*7da90*/  STS.U8 [R5+UR4+0x3180], R48 ;  /* 0x0031803005007988 */ /* 0x0003e80008000004 */
[----:B------:R-:W-:Y:S04]  /*7daa0*/  STS.U8 [R5+UR4+0x31e0], R13 ;  /* 0x0031e00d05007988 */ /* 0x000fe80008000004 */
[----:B------:R0:W-:Y:S04]  /*7dab0*/  STS.U8 [R5+UR4+0x31c0], R52 ;  /* 0x0031c03405007988 */ /* 0x0001e80008000004 */
[----:B------:R-:W-:Y:S04]  /*7dac0*/  STS.U8 [R5+UR4+0x32c0], R18 ;  /* 0x0032c01205007988 */ /* 0x000fe80008000004 */
[----:B------:R3:W-:Y:S04]  /*7dad0*/  STS.U8 [R5+UR4+0x32e0], R58 ;  /* 0x0032e03a05007988 */ /* 0x0007e80008000004 */
[----:B0-----:R-:W2:Y:S04]  /*7dae0*/  LDL.LU R44, [R1+0x748] ;  /* 0x00074800012c7983 */ /* 0x001ea80000300800 */
[----:B-1----:R-:W2:Y:S04]  /*7daf0*/  LDL.LU R48, [R1+0x4d8] ;  /* 0x0004d80001307983 */ /* 0x002ea80000300800 */
[----:B------:R-:W2:Y:S04]  /*7db00*/  LDL.LU R52, [R1+0x170] ;  /* 0x0001700001347983 */ /* 0x000ea80000300800 */
[----:B---3--:R-:W3:Y:S04]  /*7db10*/  LDL.LU R58, [R1+0x750] ;  /* 0x00075000013a7983 */ /* 0x008ee80000300800 */
[----:B------:R0:W-:Y:S04]  /*7db20*/  STS.U8 [R5+UR4+0x3280], R11 ;  /* 0x0032800b05007988 */ /* 0x0001e80008000004 */
[----:B------:R1:W-:Y:S04]  /*7db30*/  STS.U8 [R5+UR4+0x32a0], R9 ;  /* 0x0032a00905007988 */ /* 0x0003e80008000004 */
[----:B------:R-:W3:Y:S04]  /*7db40*/  LDL.LU R15, [R1+0x4e0] ;  /* 0x0004e000010f7983 */ /* 0x000ee80000300800 */
[----:B------:R-:W-:Y:S04]  /*7db50*/  STS.U8 [R5+UR4+0x33e0], R20 ;  /* 0x0033e01405007988 */ /* 0x000fe80008000004 */
[----:B------:R-:W3:Y:S04]  /*7db60*/  LDL.LU R13, [R1+0x168] ;  /* 0x00016800010d7983 */ /* 0x000ee80000300800 */
[----:B----4-:R4:W-:Y:S04]  /*7db70*/  STS.U8 [R5+UR4+0x33c0], R7 ;  /* 0x0033c00705007988 */ /* 0x0109e80008000004 */
[----:B------:R-:W-:Y:S04]  /*7db80*/  STS.U8 [R5+UR4+0x33a0], R21 ;  /* 0x0033a01505007988 */ /* 0x000fe80008000004 */
[----:B------:R-:W-:Y:S04]  /*7db90*/  STS.U8 [R5+UR4+0x3380], R19 ;  /* 0x0033801305007988 */ /* 0x000fe80008000004 */
[----:B0-----:R-:W3:Y:S04]  /*7dba0*/  LDL.LU R11, [R1+0x758] ;  /* 0x00075800010b7983 */ /* 0x001ee80000300800 */
[----:B-1----:R-:W3:Y:S04]  /*7dbb0*/  LDL.LU R9, [R1+0x4e8] ;  /* 0x0004e80001097983 */ /* 0x002ee80000300800 */
[----:B------:R-:W-:Y:S04]  /*7dbc0*/  STS.U8 [R5+UR4+0x3480], R22 ;  /* 0x0034801605007988 */ /* 0x000fe80008000004 */
[----:B------:R0:W-:Y:S04]  /*7dbd0*/  STS.U8 [R5+UR4+0x34a0], R3 ;  /* 0x0034a00305007988 */ /* 0x0001e80008000004 */
[----:B------:R-:W-:Y:S04]  /*7dbe0*/  STS.U8 [R5+UR4+0x34c0], R17 ;  /* 0x0034c01105007988 */ /* 0x000fe80008000004 */
[----:B----4-:R-:W4:Y:S04]  /*7dbf0*/  LDL.LU R7, [R1+0x160] ;  /* 0x0001600001077983 */ /* 0x010f280000300800 */
[----:B0-----:R-:W4:Y:S04]  /*7dc00*/  LDL.LU R3, [R1+0x760] ;  /* 0x0007600001037983 */ /* 0x001f280000300800 */
[----:B--2---:R0:W-:Y:S04]  /*7dc10*/  STS.U8 [R5+UR4+0x34e0], R60 ;  /* 0x0034e03c05007988 */ /* 0x0041e80008000004 */
[----:B0-----:R-:W2:Y:S04]  /*7dc20*/  LDL.LU R60, [R1+0x4f0] ;  /* 0x0004f000013c7983 */ /* 0x001ea80000300800 */
[----:B------:R-:W-:Y:S04]  /*7dc30*/  STS.U8 [R5+UR4+0x35a0], R24 ;  /* 0x0035a01805007988 */ /* 0x000fe80008000004 */
[----:B------:R-:W-:Y:S04]  /*7dc40*/  STS.U8 [R5+UR4+0x3580], R32 ;  /* 0x0035802005007988 */ /* 0x000fe80008000004 */
[----:B------:R0:W-:Y:S04]  /*7dc50*/  STS.U8 [R5+UR4+0x35e0], R40 ;  /* 0x0035e02805007988 */ /* 0x0001e80008000004 */
[----:B------:R1:W-:Y:S04]  /*7dc60*/  STS.U8 [R5+UR4+0x35c0], R36 ;  /* 0x0035c02405007988 */ /* 0x0003e80008000004 */
[----:B0-----:R-:W2:Y:S04]  /*7dc70*/  LDL.LU R40, [R1+0x158] ;  /* 0x0001580001287983 */ /* 0x001ea80000300800 */
[----:B------:R-:W2:Y:S04]  /*7dc80*/  LDL.LU R32, [R1+0x768] ;  /* 0x0007680001207983 */ /* 0x000ea80000300800 */
[----:B-1----:R-:W2:Y:S04]  /*7dc90*/  LDL.LU R36, [R1+0x4f8] ;  /* 0x0004f80001247983 */ /* 0x002ea80000300800 */
[----:B------:R-:W-:Y:S04]  /*7dca0*/  STS.U8 [R5+UR4+0x36c0], R26 ;  /* 0x0036c01a05007988 */ /* 0x000fe80008000004 */
[----:B------:R0:W-:Y:S04]  /*7dcb0*/  STS.U8 [R5+UR4+0x36e0], R44 ;  /* 0x0036e02c05007988 */ /* 0x0001e80008000004 */
[----:B------:R1:W-:Y:S04]  /*7dcc0*/  STS.U8 [R5+UR4+0x3680], R48 ;  /* 0x0036803005007988 */ /* 0x0003e80008000004 */
[----:B------:R0:W-:Y:S04]  /*7dcd0*/  STS.U8 [R5+UR4+0x36a0], R52 ;  /* 0x0036a03405007988 */ /* 0x0001e80008000004 */
[----:B------:R-:W-:Y:S04]  /*7dce0*/  STS.U8 [R5+UR4+0x37e0], R28 ;  /* 0x0037e01c05007988 */ /* 0x000fe80008000004 */
[----:B---3--:R3:W-:Y:S04]  /*7dcf0*/  STS.U8 [R5+UR4+0x37c0], R58 ;  /* 0x0037c03a05007988 */ /* 0x0087e80008000004 */
[----:B0-----:R-:W2:Y:S04]  /*7dd00*/  LDL.LU R44, [R1+0x150] ;  /* 0x00015000012c7983 */ /* 0x001ea80000300800 */
[----:B-1----:R-:W2:Y:S04]  /*7dd10*/  LDL.LU R48, [R1+0x770] ;  /* 0x0007700001307983 */ /* 0x002ea80000300800 */
[----:B------:R-:W2:Y:S04]  /*7dd20*/  LDL.LU R52, [R1+0x500] ;  /* 0x0005000001347983 */ /* 0x000ea80000300800 */
[----:B---3--:R-:W3:Y:S04]  /*7dd30*/  LDL.LU R58, [R1+0x148] ;  /* 0x00014800013a7983 */ /* 0x008ee80000300800 */
[----:B------:R0:W-:Y:S04]  /*7dd40*/  STS.U8 [R5+UR4+0x37a0], R15 ;  /* 0x0037a00f05007988 */ /* 0x0001e80008000004 */
[----:B------:R-:W3:Y:S04]  /*7dd50*/  LDL.LU R25, [R1+0x778] ;  /* 0x0007780001197983 */ /* 0x000ee80000300800 */
[----:B------:R1:W-:Y:S04]  /*7dd60*/  STS.U8 [R5+UR4+0x3780], R13 ;  /* 0x0037800d05007988 */ /* 0x0003e80008000004 */
[----:B------:R-:W3:Y:S04]  /*7dd70*/  LDL.LU R23, [R1+0x508] ;  /* 0x0005080001177983 */ /* 0x000ee80000300800 */
[----:B------:R-:W-:Y:S04]  /*7dd80*/  STS.U8 [R5+UR4+0x3880], R33 ;  /* 0x0038802105007988 */ /* 0x000fe80008000004 */
[----:B------:R-:W3:Y:S04]  /*7dd90*/  LDL.LU R21, [R1+0x140] ;  /* 0x0001400001157983 */ /* 0x000ee80000300800 */
[----:B------:R-:W-:Y:S04]  /*7dda0*/  STS.U8 [R5+UR4+0x38a0], R11 ;  /* 0x0038a00b05007988 */ /* 0x000fe80008000004 */
[----:B------:R-:W-:Y:S04]  /*7ddb0*/  STS.U8 [R5+UR4+0x38c0], R9 ;  /* 0x0038c00905007988 */ /* 0x000fe80008000004 */
[----:B------:R-:W3:Y:S04]  /*7ddc0*/  LDL.LU R19, [R1+0x780] ;  /* 0x0007800001137983 */ /* 0x000ee80000300800 */
[----:B----4-:R-:W-:Y:S04]  /*7ddd0*/  STS.U8 [R5+UR4+0x38e0], R7 ;  /* 0x0038e00705007988 */ /* 0x010fe80008000004 */
[----:B------:R-:W4:Y:S04]  /*7dde0*/  LDL.LU R17, [R1+0x510] ;  /* 0x0005100001117983 */ /* 0x000f280000300800 */
[----:B------:R-:W-:Y:S04]  /*7ddf0*/  STS.U8 [R5+UR4+0x39a0], R37 ;  /* 0x0039a02505007988 */ /* 0x000fe80008000004 */
[----:B0-----:R-:W4:Y:S04]  /*7de00*/  LDL.LU R15, [R1+0x138] ;  /* 0x00013800010f7983 */ /* 0x001f280000300800 */
[----:B------:R-:W-:Y:S04]  /*7de10*/  STS.U8 [R5+UR4+0x3980], R3 ;  /* 0x0039800305007988 */ /* 0x000fe80008000004 */
[----:B-1----:R-:W4:Y:S04]  /*7de20*/  LDL.LU R13, [R1+0x788] ;  /* 0x00078800010d7983 */ /* 0x002f280000300800 */
[----:B--2---:R0:W-:Y:S04]  /*7de30*/  STS.U8 [R5+UR4+0x39e0], R60 ;  /* 0x0039e03c05007988 */ /* 0x0041e80008000004 */
[----:B0-----:R-:W2:Y:S04]  /*7de40*/  LDL.LU R60, [R1+0x518] ;  /* 0x00051800013c7983 */ /* 0x001ea80000300800 */
[----:B------:R0:W-:Y:S04]  /*7de50*/  STS.U8 [R5+UR4+0x39c0], R40 ;  /* 0x0039c02805007988 */ /* 0x0001e80008000004 */
[----:B------:R-:W2:Y:S04]  /*7de60*/  LDL.LU R11, [R1+0x130] ;  /* 0x00013000010b7983 */ /* 0x000ea80000300800 */
[----:B------:R-:W2:Y:S04]  /*7de70*/  LDL.LU R9, [R1+0x128] ;  /* 0x0001280001097983 */ /* 0x000ea80000300800 */
[----:B------:R-:W-:Y:S04]  /*7de80*/  STS.U8 [R5+UR4+0x3ac0], R41 ;  /* 0x003ac02905007988 */ /* 0x000fe80008000004 */
[----:B------:R-:W-:Y:S04]  /*7de90*/  STS.U8 [R5+UR4+0x3ae0], R32 ;  /* 0x003ae02005007988 */ /* 0x000fe80008000004 */
[----:B------:R1:W-:Y:S04]  /*7dea0*/  STS.U8 [R5+UR4+0x3a80], R36 ;  /* 0x003a802405007988 */ /* 0x0003e80008000004 */
[----:B0-----:R-:W2:Y:S04]  /*7deb0*/  LDL.LU R40, [R1+0x7a0] ;  /* 0x0007a00001287983 */ /* 0x001ea80000300800 */
[----:B------:R-:W2:Y:S04]  /*7dec0*/  LDL.LU R7, [R1+0x520] ;  /* 0x0005200001077983 */ /* 0x000ea80000300800 */
[----:B-1----:R-:W2:Y:S04]  /*7ded0*/  LDL.LU R36, [R1+0x124] ;  /* 0x0001240001247983 */ /* 0x002ea80000300800 */
[----:B------:R-:W2:Y:S04]  /*7dee0*/  LDL.LU R3, [R1+0x48c] ;  /* 0x00048c0001037983 */ /* 0x000ea80000300800 */
[----:B------:R-:W2:Y:S04]  /*7def0*/  LDL.LU R32, [R1+0x488] ;  /* 0x0004880001207983 */ /* 0x000ea80000300800 */
[----:B------:R0:W-:Y:S04]  /*7df00*/  STS.U8 [R5+UR4+0x3aa0], R44 ;  /* 0x003aa02c05007988 */ /* 0x0001e80008000004 */
[----:B------:R-:W-:Y:S04]  /*7df10*/  STS.U8 [R5+UR4+0x3be0], R45 ;  /* 0x003be02d05007988 */ /* 0x000fe80008000004 */
[----:B------:R1:W-:Y:S04]  /*7df20*/  STS.U8 [R5+UR4+0x3bc0], R48 ;  /* 0x003bc03005007988 */ /* 0x0003e80008000004 */
[----:B------:R0:W-:Y:S04]  /*7df30*/  STS.U8 [R5+UR4+0x3ba0], R52 ;  /* 0x003ba03405007988 */ /* 0x0001e80008000004 */
[----:B---3--:R3:W-:Y:S04]  /*7df40*/  STS.U8 [R5+UR4+0x3b80], R58 ;  /* 0x003b803a05007988 */ /* 0x0087e80008000004 */
[----:B------:R-:W-:Y:S04]  /*7df50*/  STS.U8 [R5+UR4+0x3c80], R49 ;  /* 0x003c803105007988 */ /* 0x000fe80008000004 */
[----:B------:R-:W-:Y:S04]  /*7df60*/  STS.U8 [R5+UR4+0x3ca0], R25 ;  /* 0x003ca01905007988 */ /* 0x000fe80008000004 */
[----:B------:R-:W-:Y:S04]  /*7df70*/  STS.U8 [R5+UR4+0x3cc0], R23 ;  /* 0x003cc01705007988 */ /* 0x000fe80008000004 */
[----:B------:R-:W-:Y:S04]  /*7df80*/  STS.U8 [R5+UR4+0x3ce0], R21 ;  /* 0x003ce01505007988 */ /* 0x000fe80008000004 */
[----:B------:R-:W-:Y:S04]  /*7df90*/  STS.U8 [R5+UR4+0x3da0], R53 ;  /* 0x003da03505007988 */ /* 0x000fe80008000004 */
[----:B------:R-:W-:Y:S04]  /*7dfa0*/  STS.U8 [R5+UR4+0x3d80], R19 ;  /* 0x003d801305007988 */ /* 0x000fe80008000004 */
[----:B0-----:R-:W2:Y:S04]  /*7dfb0*/  LDL.LU R44, [R1+0x4ac] ;  /* 0x0004ac00012c7983 */ /* 0x001ea80000300800 */
[----:B----4-:R-:W-:Y:S04]  /*7dfc0*/  STS.U8 [R5+UR4+0x3de0], R17 ;  /* 0x003de01105007988 */ /* 0x010fe80008000004 */
[----:B------:R-:W-:Y:S04]  /*7dfd0*/  STS.U8 [R5+UR4+0x3dc0], R15 ;  /* 0x003dc00f05007988 */ /* 0x000fe80008000004 */
[----:B------:R-:W-:Y:S04]  /*7dfe0*/  STS.U8 [R5+UR4+0x3ec0], R56 ;  /* 0x003ec03805007988 */ /* 0x000fe80008000004 */
[----:B-1----:R-:W4:Y:S04]  /*7dff0*/  LDL.LU R48, [R1+0x4a4] ;  /* 0x0004a40001307983 */ /* 0x002f280000300800 */
[----:B------:R-:W4:Y:S04]  /*7e000*/  LDL.LU R52, [R1+0x4b8] ;  /* 0x0004b80001347983 */ /* 0x000f280000300800 */
[----:B------:R-:W-:Y:S04]  /*7e010*/  STS.U8 [R5+UR4+0x3ee0], R13 ;  /* 0x003ee00d05007988 */ /* 0x000fe80008000004 */
[----:B---3--:R-:W3:Y:S04]  /*7e020*/  LDL.LU R58, [R1+0x4b4] ;  /* 0x0004b400013a7983 */ /* 0x008ee80000300800 */
[----:B--2---:R0:W-:Y:S02]  /*7e030*/  STS.U8 [R5+UR4+0x3e80], R60 ;  /* 0x003e803c05007988 */ /* 0x0041e40008000004 */
[----:B0-----:R-:W0:Y:S02]  /*7e040*/  S2R R60, SR_TID.X ;  /* 0x00000000003c7919 */ /* 0x001e240000002100 */
[----:B------:R-:W-:Y:S04]  /*7e050*/  STS.U8 [R5+UR4+0x3ea0], R11 ;  /* 0x003ea00b05007988 */ /* 0x000fe80008000004 */
[----:B------:R-:W-:Y:S04]  /*7e060*/  STS.U8 [R5+UR4+0x3fe0], R9 ;  /* 0x003fe00905007988 */ /* 0x000fe80008000004 */
[----:B------:R0:W-:Y:S04]  /*7e070*/  STS.U8 [R5+UR4+0x3fc0], R40 ;  /* 0x003fc02805007988 */ /* 0x0001e80008000004 */
[----:B------:R-:W-:Y:S04]  /*7e080*/  STS.U8 [R5+UR4+0x3fa0], R7 ;  /* 0x003fa00705007988 */ /* 0x000fe80008000004 */
[----:B------:R-:W-:Y:S01]  /*7e090*/  STS.U8 [R5+UR4+0x3f80], R36 ;  /* 0x003f802405007988 */ /* 0x000fe20008000004 */
[----:B------:R-:W-:Y:S01]  /*7e0a0*/  BAR.SYNC.DEFER_BLOCKING 0x0 ;  /* 0x0000000000007b1d */ /* 0x000fe20000010000 */
[C---:B0-----:R-:W-:Y:S01]  /*7e0b0*/  LOP3.LUT R40, R60.reuse, 0x7, RZ, 0xc0, !PT ;  /* 0x000000073c287812 */ /* 0x041fe200078ec0ff */
[----:B------:R-:W-:-:S04]  /*7e0c0*/  IMAD.SHL.U32 R41, R60, 0x2, RZ ;  /* 0x000000023c297824 */ /* 0x000fc800078e00ff */
[----:B------:R-:W-:-:S05]  /*7e0d0*/  IMAD R40, R40, 0x90, RZ ;  /* 0x0000009028287824 */ /* 0x000fca00078e02ff */
[----:B------:R-:W-:-:S05]  /*7e0e0*/  LOP3.LUT R40, R40, 0x30, R41, 0x78, !PT ;  /* 0x0000003028287812 */ /* 0x000fca00078e7829 */
[----:B------:R-:W0:Y:S04]  /*7e0f0*/  LDSM.16.M88.4 R4, [R40+UR4] ;  /* 0x000000042804783b */ /* 0x000e280008000200 */
[----:B------:R-:W1:Y:S01]  /*7e100*/  LDSM.16.M88.4 R8, [R40+UR4+0x400] ;  /* 0x000400042808783b */ /* 0x000e620008000200 */
[----:B0-----:R-:W-:-:S03]  /*7e110*/  IMAD.MOV.U32 R36, RZ, RZ, R4 ;  /* 0x000000ffff247224 */ /* 0x001fc600078e0004 */
[----:B------:R0:W-:Y:S01]  /*7e120*/  STL.64 [R1+0x1380], R4 ;  /* 0x0013800401007387 */ /* 0x0001e20000100a00 */
[----:B------:R-:W-:-:S03]  /*7e130*/  IMAD.MOV.U32 R37, RZ, RZ, R5 ;  /* 0x000000ffff257224 */ /* 0x000fc600078e0005 */
[----:B------:R-:W-:Y:S04]  /*7e140*/  STL.64 [R1+0x1388], R6 ;  /* 0x0013880601007387 */ /* 0x000fe80000100a00 */
[----:B-1----:R-:W-:Y:S01]  /*7e150*/  STL.64 [R1+0x1390], R8 ;  /* 0x0013900801007387 */ /* 0x002fe20000100a00 */
[----:B------:R-:W-:-:S03]  /*7e160*/  IMAD.MOV.U32 R34, RZ, RZ, R8 ;  /* 0x000000ffff227224 */ /* 0x000fc600078e0008 */
[----:B------:R-:W-:Y:S01]  /*7e170*/  STL.64 [R1+0x1398], R10 ;  /* 0x0013980a01007387 */ /* 0x000fe20000100a00 */
[----:B------:R-:W-:-:S03]  /*7e180*/  IMAD.MOV.U32 R35, RZ, RZ, R9 ;  /* 0x000000ffff237224 */ /* 0x000fc600078e0009 */
[----:B------:R-:W1:Y:S01]  /*7e190*/  LDSM.16.M88.4 R8, [R40+UR4+0x800] ;  /* 0x000800042808783b */ /* 0x000e620008000200 */
[----:B0-----:R-:W-:Y:S02]  /*7e1a0*/  IMAD R5, R30, 0x100, R31 ;  /* 0x000001001e057824 */ /* 0x001fe400078e021f */
[----:B------:R-:W-:-:S03]  /*7e1b0*/  IMAD R4, R32, 0x100, R3 ;  /* 0x0000010020047824 */ /* 0x000fc600078e0203 */
[----:B------:R-:W-:Y:S02]  /*7e1c0*/  F2FP.F16.E5M2.UNPACK_B R28, R5 ;  /* 0x00000005ff1c723e */ /* 0x000fe400020004ff */
[----:B------:R-:W-:Y:S02]  /*7e1d0*/  F2FP.F16.E5M2.UNPACK_B R29, R4 ;  /* 0x00000004ff1d723e */ /* 0x000fe400020004ff */
[----:B------:R-:W0:Y:S04]  /*7e1e0*/  LDSM.16.M88.4 R4, [R40+UR4+0xc00] ;  /* 0x000c00042804783b */ /* 0x000e280008000200 */
[----:B-1----:R-:W-:Y:S04]  /*7e1f0*/  STL.64 [R1+0x13a0], R8 ;  /* 0x0013a00801007387 */ /* 0x002fe80000100a00 */
[----:B------:R-:W-:Y:S04]  /*7e200*/  STL.64 [R1+0x13a8], R10 ;  /* 0x0013a80a01007387 */ /* 0x000fe80000100a00 */
[----:B0-----:R-:W-:Y:S01]  /*7e210*/  STL.64 [R1+0x13b0], R4 ;  /* 0x0013b00401007387 */ /* 0x001fe20000100a00 */
[----:B------:R-:W-:-:S03]  /*7e220*/  IMAD.MOV.U32 R26, RZ, RZ, R4 ;  /* 0x000000ffff1a7224 */ /* 0x000fc600078e0004 */
[----:B------:R-:W-:Y:S01]  /*7e230*/  STL.64 [R1+0x13b8], R6 ;  /* 0x0013b80601007387 */ /* 0x000fe20000100a00 */
[----:B------:R-:W-:-:S03]  /*7e240*/  IMAD.MOV.U32 R27, RZ, RZ, R5 ;  /* 0x000000ffff1b7224 */ /* 0x000fc600078e0005 */
[----:B------:R-:W0:Y:S04]  /*7e250*/  LDSM.16.M88.4 R4, [R40+UR4+0x1000] ;  /* 0x001000042804783b */ /* 0x000e280008000200 */
        /* <DEDUP_REMOVED lines=34> */
[----:B------:R-:W0:Y:S01]  /*7e480*/  LDSM.16.M88.4 R4, [R40+UR4+0x2c00] ;  /* 0x002c00042804783b */ /* 0x000e220008000200 */
[----:B----4-:R-:W-:-:S03]  /*7e490*/  IMAD R3, R48, 0x100, R44 ;  /* 0x0000010030037824 */ /* 0x010fc600078e022c */
[----:B------:R-:W-:Y:S04]  /*7e4a0*/  LDSM.16.M88.4 R44, [R40+UR4+0x3400] ;  /* 0x00340004282c783b */ /* 0x000fe80008000200 */
[----:B0-----:R-:W-:Y:S01]  /*7e4b0*/  STL.64 [R1+0x1430], R4 ;  /* 0x0014300401007387 */ /* 0x001fe20000100a00 */
[----:B------:R-:W-:-:S03]  /*7e4c0*/  IMAD.MOV.U32 R10, RZ, RZ, R4 ;  /* 0x000000ffff0a7224 */ /* 0x000fc600078e0004 */
[----:B------:R-:W-:Y:S01]  /*7e4d0*/  STL.64 [R1+0x1438], R6 ;  /* 0x0014380601007387 */ /* 0x000fe20000100a00 */
[----:B------:R-:W-:-:S03]  /*7e4e0*/  IMAD.MOV.U32 R11, RZ, RZ, R5 ;  /* 0x000000ffff0b7224 */ /* 0x000fc600078e0005 */
[----:B------:R-:W0:Y:S01]  /*7e4f0*/  LDSM.16.M88.4 R4, [R40+UR4+0x3000] ;  /* 0x003000042804783b */ /* 0x000e220008000200 */
[C---:B------:R-:W-:Y:S01]  /*7e500*/  LOP3.LUT R38, R60.reuse, 0x7, RZ, 0xc0, !PT ;  /* 0x000000073c267812 */ /* 0x040fe200078ec0ff */
[----:B------:R-:W-:-:S04]  /*7e510*/  IMAD.SHL.U32 R39, R60, 0x2, RZ ;  /* 0x000000023c277824 */ /* 0x000fc800078e00ff */
[----:B------:R-:W-:Y:S01]  /*7e520*/  IMAD R38, R38, 0x90, RZ ;  /* 0x0000009026267824 */ /* 0x000fe200078e02ff */
[----:B0-----:R-:W-:Y:S04]  /*7e530*/  STL.64 [R1+0x1440], R4 ;  /* 0x0014400401007387 */ /* 0x001fe80000100a00 */
[----:B------:R0:W-:Y:S04]  /*7e540*/  STL.64 [R1+0x1448], R6 ;  /* 0x0014480601007387 */ /* 0x0001e80000100a00 */
[----:B------:R-:W-:Y:S04]  /*7e550*/  STL.64 [R1+0x1450], R44 ;  /* 0x0014502c01007387 */ /* 0x000fe80000100a00 */
[----:B------:R-:W-:Y:S01]  /*7e560*/  STL.64 [R1+0x1458], R46 ;  /* 0x0014582e01007387 */ /* 0x000fe20000100a00 */
[----:B0-----:R-:W-:-:S02]  /*7e570*/  IMAD.MOV.U32 R6, RZ, RZ, R44 ;  /* 0x000000ffff067224 */ /* 0x001fc400078e002c */
[----:B------:R-:W-:Y:S02]  /*7e580*/  IMAD.MOV.U32 R7, RZ, RZ, R45 ;  /* 0x000000ffff077224 */ /* 0x000fe400078e002d */
[----:B------:R-:W0:Y:S04]  /*7e590*/  LDSM.16.M88.4 R44, [R40+UR4+0x3800] ;  /* 0x00380004282c783b */ /* 0x000e280008000200 */
[----:B------:R-:W1:Y:S01]  /*7e5a0*/  LDSM.16.M88.4 R40, [R40+UR4+0x3c00] ;  /* 0x003c00042828783b */ /* 0x000e620008000200 */
[----:B------:R-:W-:Y:S01]  /*7e5b0*/  LOP3.LUT R38, R38, 0x30, R39, 0x78, !PT ;  /* 0x0000003026267812 */ /* 0x000fe200078e7827 */
[----:B---3--:R-:W-:-:S03]  /*7e5c0*/  IMAD R2, R58, 0x100, R52 ;  /* 0x000001003a027824 */ /* 0x008fc600078e0234 */
[----:B------:R-:W-:Y:S01]  /*7e5d0*/  LOP3.LUT R38, R38, 0x40, RZ, 0x3c, !PT ;  /* 0x0000004026267812 */ /* 0x000fe200078e3cff */
[----:B------:R-:W-:Y:S02]  /*7e5e0*/  IMAD.MOV.U32 R32, RZ, RZ, R8 ;  /* 0x000000ffff207224 */ /* 0x000fe400078e0008 */
[----:B------:R-:W-:Y:S02]  /*7e5f0*/  IMAD.MOV.U32 R33, RZ, RZ, R9 ;  /* 0x000000ffff217224 */ /* 0x000fe400078e0009 */
[----:B------:R-:W-:Y:S02]  /*7e600*/  IMAD.MOV.U32 R8, RZ, RZ, R4 ;  /* 0x000000ffff087224 */ /* 0x000fe400078e0004 */
[----:B------:R-:W-:Y:S01]  /*7e610*/  IMAD.MOV.U32 R9, RZ, RZ, R5 ;  /* 0x000000ffff097224 */ /* 0x000fe200078e0005 */
[----:B------:R-:W2:Y:S01]  /*7e620*/  LDSM.16.M88.4 R48, [R38+UR4] ;  /* 0x000000042630783b */ /* 0x000ea20008000200 */
[----:B------:R-:W-:Y:S02]  /*7e630*/  F2FP.F16.E5M2.UNPACK_B R30, R3 ;  /* 0x00000003ff1e723e */ /* 0x000fe400020004ff */
[----:B------:R-:W-:Y:S01]  /*7e640*/  F2FP.F16.E5M2.UNPACK_B R31, R2 ;  /* 0x00000002ff1f723e */ /* 0x000fe200020004ff */
[----:B0-----:R-:W-:Y:S01]  /*7e650*/  STL.64 [R1+0x1460], R44 ;  /* 0x0014602c01007387 */ /* 0x001fe20000100a00 */
[----:B------:R-:W-:-:S03]  /*7e660*/  IMAD.MOV.U32 R4, RZ, RZ, R44 ;  /* 0x000000ffff047224 */ /* 0x000fc600078e002c */
[----:B------:R-:W-:Y:S01]  /*7e670*/  STL.64 [R1+0x1468], R46 ;  /* 0x0014682e01007387 */ /* 0x000fe20000100a00 */
[----:B------:R-:W-:-:S03]  /*7e680*/  IMAD.MOV.U32 R5, RZ, RZ, R45 ;  /* 0x000000ffff057224 */ /* 0x000fc600078e002d */
[----:B-1----:R-:W-:Y:S04]  /*7e690*/  STL.64 [R1+0x1470], R40 ;  /* 0x0014702801007387 */ /* 0x002fe80000100a00 */
[----:B------:R-:W0:Y:S01]  /*7e6a0*/  LDSM.16.M88.4 R44, [R38+UR4+0x400] ;  /* 0x00040004262c783b */ /* 0x000e220008000200 */
[----:B------:R-:W-:-:S03]  /*7e6b0*/  IMAD.MOV.U32 R2, RZ, RZ, R40 ;  /* 0x000000ffff027224 */ /* 0x000fc600078e0028 */
[----:B------:R-:W-:Y:S01]  /*7e6c0*/  STL.64 [R1+0x1478], R42 ;  /* 0x0014782a01007387 */ /* 0x000fe20000100a00 */
[----:B------:R-:W-:-:S03]  /*7e6d0*/  IMAD.MOV.U32 R3, RZ, RZ, R41 ;  /* 0x000000ffff037224 */ /* 0x000fc600078e0029 */
[----:B------:R-:W1:Y:S04]  /*7e6e0*/  LDSM.16.M88.4 R40, [R38+UR4+0x800] ;  /* 0x000800042628783b */ /* 0x000e680008000200 */
[----:B--2---:R-:W-:Y:S04]  /*7e6f0*/  STL.64 [R1+0x1b40], R48 ;  /* 0x001b403001007387 */ /* 0x004fe80000100a00 */
[----:B------:R-:W-:Y:S04]  /*7e700*/  STL.64 [R1+0x1b48], R50 ;  /* 0x001b483201007387 */ /* 0x000fe80000100a00 */
[----:B------:R-:W2:Y:S04]  /*7e710*/  LDSM.16.M88.4 R48, [R38+UR4+0xc00] ;  /* 0x000c00042630783b */ /* 0x000ea80008000200 */
[----:B0-----:R-:W-:Y:S04]  /*7e720*/  STL.64 [R1+0x1b50], R44 ;  /* 0x001b502c01007387 */ /* 0x001fe80000100a00 */
[----:B------:R-:W-:Y:S04]  /*7e730*/  STL.64 [R1+0x1b58], R46 ;  /* 0x001b582e01007387 */ /* 0x000fe80000100a00 */
[----:B------:R-:W0:Y:S04]  /*7e740*/  LDSM.16.M88.4 R44, [R38+UR4+0x1000] ;  /* 0x00100004262c783b */ /* 0x000e280008000200 */
[----:B-1----:R-:W-:Y:S04]  /*7e750*/  STL.64 [R1+0x1b60], R40 ;  /* 0x001b602801007387 */ /* 0x002fe80000100a00 */
[----:B------:R-:W-:Y:S04]  /*7e760*/  STL.64 [R1+0x1b68], R42 ;  /* 0x001b682a01007387 */ /* 0x000fe80000100a00 */
        /* <DEDUP_REMOVED lines=21> */
[----:B------:R-:W-:Y:S04]  /*7e8c0*/  LDSM.16.M88.4 R48, [R38+UR4+0x3400] ;  /* 0x003400042630783b */ /* 0x000fe80008000200 */
[----:B0-----:R-:W-:Y:S04]  /*7e8d0*/  STL.64 [R1+0x1be0], R44 ;  /* 0x001be02c01007387 */ /* 0x001fe80000100a00 */
[----:B------:R-:W-:Y:S04]  /*7e8e0*/  STL.64 [R1+0x1be8], R46 ;  /* 0x001be82e01007387 */ /* 0x000fe80000100a00 */
[----:B------:R-:W-:Y:S04]  /*7e8f0*/  LDSM.16.M88.4 R44, [R38+UR4+0x3800] ;  /* 0x00380004262c783b */ /* 0x000fe80008000200 */
[----:B-1----:R-:W-:Y:S04]  /*7e900*/  STL.64 [R1+0x1bf0], R40 ;  /* 0x001bf02801007387 */ /* 0x002fe80000100a00 */
[----:B------:R-:W-:Y:S04]  /*7e910*/  STL.64 [R1+0x1bf8], R42 ;  /* 0x001bf82a01007387 */ /* 0x000fe80000100a00 */
[----:B------:R-:W0:Y:S04]  /*7e920*/  LDSM.16.M88.4 R40, [R38+UR4+0x3000] ;  /* 0x003000042628783b */ /* 0x000e280008000200 */
[----:B0-----:R-:W-:Y:S04]  /*7e930*/  STL.64 [R1+0x1c00], R40 ;  /* 0x001c002801007387 */ /* 0x001fe80000100a00 */
[----:B------:R-:W-:Y:S04]  /*7e940*/  STL.64 [R1+0x1c08], R42 ;  /* 0x001c082a01007387 */ /* 0x000fe80000100a00 */
[----:B------:R-:W0:Y:S04]  /*7e950*/  LDSM.16.M88.4 R40, [R38+UR4+0x3c00] ;  /* 0x003c00042628783b */ /* 0x000e280008000200 */
[----:B------:R-:W-:Y:S04]  /*7e960*/  STL.64 [R1+0x1c10], R48 ;  /* 0x001c103001007387 */ /* 0x000fe80000100a00 */
[----:B------:R-:W-:Y:S01]  /*7e970*/  STL.64 [R1+0x1c18], R50 ;  /* 0x001c183201007387 */ /* 0x000fe20000100a00 */
[----:B------:R-:W-:-:S02]  /*7e980*/  F2FP.F16.E5M2.UNPACK_B R36, R36 ;  /* 0x00000024ff24723e */ /* 0x000fc400020004ff */
[----:B------:R-:W-:Y:S01]  /*7e990*/  F2FP.F16.E5M2.UNPACK_B R37, R37 ;  /* 0x00000025ff25723e */ /* 0x000fe200020004ff */
[----:B0-----:R0:W-:Y:S04]  /*7e9a0*/  STL.64 [R1+0x1c30], R40 ;  /* 0x001c302801007387 */ /* 0x0011e80000100a00 */
[----:B------:R-:W-:Y:S04]  /*7e9b0*/  STL.64 [R1+0x1c20], R44 ;  /* 0x001c202c01007387 */ /* 0x000fe80000100a00 */
[----:B------:R-:W-:Y:S04]  /*7e9c0*/  STL.64 [R1+0x1c28], R46 ;  /* 0x001c282e01007387 */ /* 0x000fe80000100a00 */
[----:B------:R1:W-:Y:S04]  /*7e9d0*/  STL.64 [R1+0x1c38], R42 ;  /* 0x001c382a01007387 */ /* 0x0003e80000100a00 */
[----:B0-----:R-:W2:Y:S04]  /*7e9e0*/  LDL.LU.64 R40, [R1+0xf90] ;  /* 0x000f900001287983 */ /* 0x001ea80000300a00 */
[----:B-1----:R-:W2:Y:S04]  /*7e9f0*/  LDL.LU.64 R42, [R1+0xf98] ;  /* 0x000f9800012a7983 */ /* 0x002ea80000300a00 */
[----:B------:R-:W3:Y:S04]  /*7ea00*/  LDL.LU.64 R44, [R1+0xf80] ;  /* 0x000f8000012c7983 */ /* 0x000ee80000300a00 */
[----:B------:R-:W3:Y:S01]  /*7ea10*/  LDL.LU.64 R46, [R1+0xf88] ;  /* 0x000f8800012e7983 */ /* 0x000ee20000300a00 */
[----:B------:R-:W-:-:S03]  /*7ea20*/  F2FP.F16.E5M2.UNPACK_B R34, R34 ;  /* 0x00000022ff22723e */ /* 0x000fc600020004ff */
[----:B------:R-:W-:Y:S04]  /*7ea30*/  STL [R1+0x5970], R0 ;  /* 0x0059700001007387 */ /* 0x000fe80000100800 */
[----:B------:R-:W4:Y:S04]  /*7ea40*/  LDL.LU.64 R48, [R1+0xf70] ;  /* 0x000f700001307983 */ /* 0x000f280000300a00 */
[----:B------:R-:W4:Y:S01]  /*7ea50*/  LDL.LU.64 R50, [R1+0xf78] ;  /* 0x000f780001327983 */ /* 0x000f220000300a00 */
[----:B------:R-:W-:Y:S01]  /*7ea60*/  F2FP.F16.E5M2.UNPACK_B R35, R35 ;  /* 0x00000023ff23723e */ /* 0x000fe200020004ff */
[C---:B--2---:R-:W-:Y:S08]  /*7ea70*/  HMMA.16816.F32 R40, R28.reuse, R36, R40 ;  /* 0x000000241c28723c */ /* 0x044ff00000001828 */
[----:B---3--:R-:W-:Y:S11]  /*7ea80*/  HMMA.16816.F32 R44, R28, R34, R44 ;  /* 0x000000221c2c723c */ /* 0x008ff6000000182c */
[----:B------:R-:W-:Y:S04]  /*7ea90*/  STL [R1+0x8c04], R40 ;  /* 0x008c042801007387 */ /* 0x000fe80000100800 */
[----:B------:R0:W-:Y:S04]  /*7eaa0*/  STL [R1+0x8c00], R41 ;  /* 0x008c002901007387 */ /* 0x0001e80000100800 */
[----:B------:R-:W-:Y:S04]  /*7eab0*/  STL [R1+0x8bfc], R42 ;  /* 0x008bfc2a01007387 */ /* 0x000fe80000100800 */
[----:B------:R1:W-:Y:S04]  /*7eac0*/  STL [R1+0x8bf8], R43 ;  /* 0x008bf82b01007387 */ /* 0x0003e80000100800 */
[----:B------:R-:W2:Y:S04]  /*7ead0*/  LDL.LU.64 R52, [R1+0xf60] ;  /* 0x000f600001347983 */ /* 0x000ea80000300a00 */
[----:B------:R-:W2:Y:S04]  /*7eae0*/  LDL.LU.64 R54, [R1+0xf68] ;  /* 0x000f680001367983 */ /* 0x000ea80000300a00 */
[----:B------:R-:W3:Y:S04]  /*7eaf0*/  LDL.LU.64 R56, [R1+0xf50] ;  /* 0x000f500001387983 */ /* 0x000ee80000300a00 */
[----:B------:R-:W3:Y:S04]  /*7eb00*/  LDL.LU.64 R58, [R1+0xf58] ;  /* 0x000f5800013a7983 */ /* 0x000ee80000300a00 */
[----:B------:R-:W-:Y:S04]  /*7eb10*/  STL [R1+0x8c14], R44 ;  /* 0x008c142c01007387 */ /* 0x000fe80000100800 */
[----:B------:R0:W-:Y:S04]  /*7eb20*/  STL [R1+0x8c10], R45 ;  /* 0x008c102d01007387 */ /* 0x0001e80000100800 */
[----:B------:R-:W-:Y:S04]  /*7eb30*/  STL [R1+0x8c0c], R46 ;  /* 0x008c0c2e01007387 */ /* 0x000fe80000100800 */
[----:B------:R2:W-:Y:S04]  /*7eb40*/  STL [R1+0x8c08], R47 ;  /* 0x008c082f01007387 */ /* 0x0005e80000100800 */
[----:B0-----:R-:W3:Y:S04]  /*7eb50*/  LDL.LU.64 R40, [R1+0xf40] ;  /* 0x000f400001287983 */ /* 0x001ee80000300a00 */
[----:B-1----:R-:W3:Y:S01]  /*7eb60*/  LDL.LU.64 R42, [R1+0xf48] ;  /* 0x000f4800012a7983 */ /* 0x002ee20000300a00 */
[----:B------:R-:W-:-:S02]  /*7eb70*/  F2FP.F16.E5M2.UNPACK_B R32, R32 ;  /* 0x00000020ff20723e */ /* 0x000fc400020004ff */
[----:B------:R-:W-:Y:S02]  /*7eb80*/  F2FP.F16.E5M2.UNPACK_B R33, R33 ;  /* 0x00000021ff21723e */ /* 0x000fe400020004ff */
[----:B------:R-:W-:Y:S02]  /*7eb90*/  F2FP.F16.E5M2.UNPACK_B R26, R26 ;  /* 0x0000001aff1a723e */ /* 0x000fe400020004ff */
[----:B------:R-:W-:-:S03]  /*7eba0*/  F2FP.F16.E5M2.UNPACK_B R27, R27 ;  /* 0x0000001bff1b723e */ /* 0x000fc600020004ff */
[----:B----4-:R-:W-:Y:S01]  /*7ebb0*/  HMMA.16816.F32 R48, R28, R32, R48 ;  /* 0x000000201c30723c */ /* 0x010fe20000001830 */
[----:B------:R-:W-:Y:S02]  /*7ebc0*/  F2FP.F16.E5M2.UNPACK_B R24, R24 ;  /* 0x00000018ff18723e */ /* 0x000fe400020004ff */
[----:B------:R-:W-:Y:S01]  /*7ebd0*/  F2FP.F16.E5M2.UNPACK_B R25, R25 ;  /* 0x00000019ff19723e */ /* 0x000fe200020004ff */
[----:B------:R-:W-:Y:S04]  /*7ebe0*/  STL.64 [R1+0x9090], R34 ;  /* 0x0090902201007387 */ /* 0x000fe80000100a00 */
[----:B------:R0:W-:Y:S01]  /*7ebf0*/  STL.64 [R1+0x9088], R32 ;  /* 0x0090882001007387 */ /* 0x0001e20000100a00 */
[----:B------:R-:W-:Y:S02]  /*7ec00*/  F2FP.F16.E5M2.UNPACK_B R22, R22 ;  /* 0x00000016ff16723e */ /* 0x000fe400020004ff */
[----:B------:R-:W-:-:S08]  /*7ec10*/  F2FP.F16.E5M2.UNPACK_B R23, R23 ;  /* 0x00000017ff17723e */ /* 0x000fd000020004ff */
[----:B------:R-:W-:Y:S04]  /*7ec20*/  STL.64 [R1+0x8c20], R50 ;  /* 0x008c203201007387 */ /* 0x000fe80000100a00 */
[----:B------:R-:W-:Y:S01]  /*7ec30*/  STL.64 [R1+0x8c18], R48 ;  /* 0x008c183001007387 */ /* 0x000fe20000100a00 */
[C---:B--2---:R-:W-:Y:S08]  /*7ec40*/  HMMA.16816.F32 R52, R28.reuse, R26, R52 ;  /* 0x0000001a1c34723c */ /* 0x044ff00000001834 */
[C---:B---3--:R-:W-:Y:S11]  /*7ec50*/  HMMA.16816.F32 R56, R28.reuse, R24, R56 ;  /* 0x000000181c38723c */ /* 0x048ff60000001838 */
[----:B------:R-:W-:Y:S04]  /*7ec60*/  STL.64 [R1+0x8c30], R54 ;  /* 0x008c303601007387 */ /* 0x000fe80000100a00 */
[----:B------:R-:W-:Y:S04]  /*7ec70*/  STL.64 [R1+0x8c28], R52 ;  /* 0x008c283401007387 */ /* 0x000fe80000100a00 */
[----:B------:R-:W2:Y:S04]  /*7ec80*/  LDL.LU.64 R44, [R1+0xf30] ;  /* 0x000f3000012c7983 */ /* 0x000ea80000300a00 */
[----:B------:R-:W2:Y:S04]  /*7ec90*/  LDL.LU.64 R46, [R1+0xf38] ;  /* 0x000f3800012e7983 */ /* 0x000ea80000300a00 */
[----:B------:R-:W-:Y:S04]  /*7eca0*/  STL.64 [R1+0x9080], R26 ;  /* 0x0090801a01007387 */ /* 0x000fe80000100a00 */
[----:B------:R1:W-:Y:S04]  /*7ecb0*/  STL.64 [R1+0x9078], R24 ;  /* 0x0090781801007387 */ /* 0x0003e80000100a00 */
[----:B------:R-:W-:Y:S04]  /*7ecc0*/  STL.64 [R1+0x8c40], R58 ;  /* 0x008c403a01007387 */ /* 0x000fe80000100a00 */
[----:B------:R-:W-:Y:S04]  /*7ecd0*/  STL.64 [R1+0x8c38], R56 ;  /* 0x008c383801007387 */ /* 0x000fe80000100a00 */
[----:B0-----:R-:W3:Y:S01]  /*7ece0*/  LDL.LU.64 R32, [R1+0xf20] ;  /* 0x000f200001207983 */ /* 0x001ee20000300a00 */
[----:B-1----:R-:W-:Y:S03]  /*7ecf0*/  HMMA.16816.F32 R24, R28, R22, R40 ;  /* 0x000000161c18723c */ /* 0x002fe60000001828 */
[----:B------:R-:W3:-:S15]  /*7ed00*/  LDL.LU.64 R34, [R1+0xf28] ;  /* 0x000f280001227983 */ /* 0x000ede0000300a00 */
[----:B------:R-:W-:Y:S01]  /*7ed10*/  NOP ;  /* 0x0000000000007918 */ /* 0x000fe20000000000 */
[----:B------:R-:W-:Y:S02]  /*7ed20*/  IMAD.MOV.U32 R40, RZ, RZ, R24 ;  /* 0x000000ffff287224 */ /* 0x000fe400078e0018 */
[----:B------:R-:W-:Y:S02]  /*7ed30*/  IMAD.MOV.U32 R41, RZ, RZ, R25 ;  /* 0x000000ffff297224 */ /* 0x000fe400078e0019 */
[----:B------:R-:W-:Y:S01]  /*7ed40*/  IMAD.MOV.U32 R42, RZ, RZ, R26 ;  /* 0x000000ffff2a7224 */ /* 0x000fe200078e001a */
[----:B------:R-:W4:Y:S01]  /*7ed50*/  LDL.LU.64 R24, [R1+0xf10] ;  /* 0x000f100001187983 */ /* 0x000f220000300a00 */
[----:B------:R-:W-:-:S03]  /*7ed60*/  IMAD.MOV.U32 R43, RZ, RZ, R27 ;  /* 0x000000ffff2b7224 */ /* 0x000fc600078e001b */
[----:B------:R-:W4:Y:S01]  /*7ed70*/  LDL.LU.64 R26, [R1+0xf18] ;  /* 0x000f1800011a7983 */ /* 0x000f220000300a00 */
[----:B------:R-:W-:Y:S02]  /*7ed80*/  F2FP.F16.E5M2.UNPACK_B R20, R20 ;  /* 0x00000014ff14723e */ /* 0x000fe400020004ff */
[----:B------:R-:W-:Y:S01]  /*7ed90*/  F2FP.F16.E5M2.UNPACK_B R21, R21 ;  /* 0x00000015ff15723e */ /* 0x000fe200020004ff */
[----:B------:R-:W-:Y:S01]  /*7eda0*/  STL.64 [R1+0x8c50], R42 ;  /* 0x008c502a01007387 */ /* 0x000fe20000100a00 */
[----:B------:R-:W-:Y:S02]  /*7edb0*/  F2FP.F16.E5M2.UNPACK_B R18, R18 ;  /* 0x00000012ff12723e */ /* 0x000fe400020004ff */
[----:B------:R-:W-:Y:S01]  /*7edc0*/  F2FP.F16.E5M2.UNPACK_B R19, R19 ;  /* 0x00000013ff13723e */ /* 0x000fe200020004ff */
[----:B------:R2:W-:Y:S01]  /*7edd0*/  STL.64 [R1+0x8c48], R40 ;  /* 0x008c482801007387 */ /* 0x0005e20000100a00 */
[----:B------:R-:W-:Y:S02]  /*7ede0*/  F2FP.F16.E5M2.UNPACK_B R16, R16 ;  /* 0x00000010ff10723e */ /* 0x000fe400020004ff */
[----:B------:R-:W-:Y:S01]  /*7edf0*/  F2FP.F16.E5M2.UNPACK_B R17, R17 ;  /* 0x00000011ff11723e */ /* 0x000fe200020004ff */
[C---:B--2---:R-:W-:Y:S08]  /*7ee00*/  HMMA.16816.F32 R40, R28.reuse, R20, R44 ;  /* 0x000000141c28723c */ /* 0x044ff0000000182c */
[----:B---3--:R-:W-:Y:S11]  /*7ee10*/  HMMA.16816.F32 R32, R28, R18, R32 ;  /* 0x000000121c20723c */ /* 0x008ff60000001820 */
[----:B------:R-:W-:-:S02]  /*7ee20*/  IMAD.MOV.U32 R46, RZ, RZ, R42 ;  /* 0x000000ffff2e7224 */ /* 0x000fc400078e002a */
[----:B------:R-:W-:Y:S02]  /*7ee30*/  IMAD.MOV.U32 R47, RZ, RZ, R43 ;  /* 0x000000ffff2f7224 */ /* 0x000fe400078e002b */
[----:B------:R-:W-:Y:S02]  /*7ee40*/  IMAD.MOV.U32 R44, RZ, RZ, R40 ;  /* 0x000000ffff2c7224 */ /* 0x000fe400078e0028 */
[----:B------:R-:W-:Y:S01]  /*7ee50*/  IMAD.MOV.U32 R45, RZ, RZ, R41 ;  /* 0x000000ffff2d7224 */ /* 0x000fe200078e0029 */
[----:B------:R-:W-:Y:S04]  /*7ee60*/  STL.64 [R1+0x8c60], R46 ;  /* 0x008c602e01007387 */ /* 0x000fe80000100a00 */
[----:B------:R-:W-:Y:S04]  /*7ee70*/  STL.64 [R1+0x8c58], R44 ;  /* 0x008c582c01007387 */ /* 0x000fe80000100a00 */
[----:B------:R-:W-:Y:S04]  /*7ee80*/  STL.64 [R1+0x20], R32 ;  /* 0x0000202001007387 */ /* 0x000fe80000100a00 */
[----:B------:R-:W-:Y:S01]  /*7ee90*/  STL.64 [R1+0x28], R34 ;  /* 0x0000282201007387 */ /* 0x000fe20000100a00 */
[----:B----4-:R-:W-:Y:S03]  /*7eea0*/  HMMA.16816.F32 R24, R28, R16, R24 ;  /* 0x000000101c18723c */ /* 0x010fe60000001818 */
[----:B------:R-:W2:Y:S04]  /*7eeb0*/  LDL.LU.64 R40, [R1+0xf00] ;  /* 0x000f000001287983 */ /* 0x000ea80000300a00 */
[----:B------:R-:W2:-:S12]  /*7eec0*/  LDL.LU.64 R42, [R1+0xf08] ;  /* 0x000f0800012a7983 */ /* 0x000e980000300a00 */
[----:B------:R0:W-:Y:S04]  /*7eed0*/  STL.64 [R1+0x30], R24 ;  /* 0x0000301801007387 */ /* 0x0001e80000100a00 */
[----:B------:R1:W-:Y:S04]  /*7eee0*/  STL.64 [R1+0x38], R26 ;  /* 0x0000381a01007387 */ /* 0x0003e80000100a00 */
[----:B0-----:R-:W3:Y:S04]  /*7eef0*/  LDL.LU.64 R24, [R1+0xef0] ;  /* 0x000ef00001187983 */ /* 0x001ee80000300a00 */
[----:B-1----:R-:W3:Y:S04]  /*7ef00*/  LDL.LU.64 R26, [R1+0xef8] ;  /* 0x000ef800011a7983 */ /* 0x002ee80000300a00 */
[----:B------:R-:W4:Y:S04]  /*7ef10*/  LDL.LU.64 R44, [R1+0xee0] ;  /* 0x000ee000012c7983 */ /* 0x000f280000300a00 */
[----:B------:R-:W4:Y:S01]  /*7ef20*/  LDL.LU.64 R46, [R1+0xee8] ;  /* 0x000ee800012e7983 */ /* 0x000f220000300a00 */
[----:B------:R-:W-:-:S03]  /*7ef30*/  F2FP.F16.E5M2.UNPACK_B R14, R14 ;  /* 0x0000000eff0e723e */ /* 0x000fc600020004ff */
[----:B------:R-:W4:Y:S01]  /*7ef40*/  LDL.LU R33, [R1+0x7b4] ;  /* 0x0007b40001217983 */ /* 0x000f220000300800 */
[----:B------:R-:W-:-:S03]  /*7ef50*/  F2FP.F16.E5M2.UNPACK_B R15, R15 ;  /* 0x0000000fff0f723e */ /* 0x000fc600020004ff */
[----:B------:R-:W4:Y:S04]  /*7ef60*/  LDL.LU R38, [R1+0x7b0] ;  /* 0x0007b00001267983 */ /* 0x000f280000300800 */
[----:B------:R-:W4:Y:S04]  /*7ef70*/  LDL.LU R34, [R1+0x7bc] ;  /* 0x0007bc0001227983 */ /* 0x000f280000300800 */
[----:B------:R-:W4:Y:S04]  /*7ef80*/  LDL.LU R39, [R1+0x7b8] ;  /* 0x0007b80001277983 */ /* 0x000f280000300800 */
[----:B------:R-:W4:Y:S04]  /*7ef90*/  LDL.LU R35, [R1+0x7c4] ;  /* 0x0007c40001237983 */ /* 0x000f280000300800 */
[----:B------:R-:W4:Y:S04]  /*7efa0*/  LDL.LU R60, [R1+0x7c0] ;  /* 0x0007c000013c7983 */ /* 0x000f280000300800 */
[----:B------:R-:W4:Y:S04]  /*7efb0*/  LDL.LU R0, [R1+0x7cc] ;  /* 0x0007cc0001007983 */ /* 0x000f280000300800 */
[----:B------:R-:W4:Y:S04]  /*7efc0*/  LDL.LU R61, [R1+0x7c8] ;  /* 0x0007c800013d7983 */ /* 0x000f280000300800 */
[----:B------:R-:W-:Y:S04]  /*7efd0*/  STL.64 [R1+0x9070], R18 ;  /* 0x0090701201007387 */ /* 0x000fe80000100a00 */
[----:B------:R2:W-:Y:S01]  /*7efe0*/  STL.64 [R1+0x9068], R16 ;  /* 0x0090681001007387 */ /* 0x0005e20000100a00 */
[----:B------:R-:W-:-:S02]  /*7eff0*/  F2FP.F16.E5M2.UNPACK_B R12, R12 ;  /* 0x0000000cff0c723e */ /* 0x000fc400020004ff */
[----:B------:R-:W-:Y:S01]  /*7f000*/  F2FP.F16.E5M2.UNPACK_B R13, R13 ;  /* 0x0000000dff0d723e */ /* 0x000fe200020004ff */
[----:B--2---:R-:W-:Y:S01]  /*7f010*/  HMMA.16816.F32 R16, R28, R14, R40 ;  /* 0x0000000e1c10723c */ /* 0x004fe20000001828 */
[----:B------:R-:W2:Y:S04]  /*7f020*/  LDL.LU.64 R40, [R1+0xed0] ;  /* 0x000ed00001287983 */ /* 0x000ea80000300a00 */
[----:B------:R-:W2:-:S14]  /*7f030*/  LDL.LU.64 R42, [R1+0xed8] ;  /* 0x000ed800012a7983 */ /* 0x000e9c0000300a00 */
[----:B------:R-:W-:Y:S04]  /*7f040*/  STL.64 [R1+0x40], R16 ;  /* 0x0000401001007387 */ /* 0x000fe80000100a00 */
[----:B------:R3:W-:Y:S02]  /*7f050*/  STL.64 [R1+0x48], R18 ;  /* 0x0000481201007387 */ /* 0x0007e40000100a00 */
[----:B---3--:R-:W-:Y:S02]  /*7f060*/  HMMA.16816.F32 R16, R28, R12, R24 ;  /* 0x0000000c1c10723c */ /* 0x008fe40000001818 */
[----:B------:R-:W3:Y:S04]  /*7f070*/  LDL.LU.64 R24, [R1+0xec0] ;  /* 0x000ec00001187983 */ /* 0x000ee80000300a00 */
[----:B------:R-:W3:-:S13]  /*7f080*/  LDL.LU.64 R26, [R1+0xec8] ;  /* 0x000ec800011a7983 */ /* 0x000eda0000300a00 */
[----:B------:R0:W-:Y:S04]  /*7f090*/  STL.64 [R1+0x50], R16 ;  /* 0x0000501001007387 */ /* 0x0001e80000100a00 */
[----:B------:R1:W-:Y:S04]  /*7f0a0*/  STL.64 [R1+0x58], R18 ;  /* 0x0000581201007387 */ /* 0x0003e80000100a00 */
[----:B0-----:R-:W3:Y:S04]  /*7f0b0*/  LDL.LU.64 R16, [R1+0xfa0] ;  /* 0x000fa00001107983 */ /* 0x001ee80000300a00 */
[----:B-1----:R-:W3:Y:S01]  /*7f0c0*/  LDL.LU.64 R18, [R1+0xfa8] ;  /* 0x000fa80001127983 */ /* 0x002ee20000300a00 */
[----:B------:R-:W-:-:S02]  /*7f0d0*/  F2FP.F16.E5M2.UNPACK_B R10, R10 ;  /* 0x0000000aff0a723e */ /* 0x000fc400020004ff */
[----:B------:R-:W-:-:S07]  /*7f0e0*/  F2FP.F16.E5M2.UNPACK_B R11, R11 ;  /* 0x0000000bff0b723e */ /* 0x000fce00020004ff */
[----:B----4-:R-:W-:Y:S01]  /*7f0f0*/  HMMA.16816.F32 R44, R28, R10, R44 ;  /* 0x0000000a1c2c723c */ /* 0x010fe2000000182c */
[----:B------:R-:W-:Y:S01]  /*7f100*/  F2FP.F16.E5M2.UNPACK_B R8, R8 ;  /* 0x00000008ff08723e */ /* 0x000fe200020004ff */
[----:B------:R-:W-:Y:S01]  /*7f110*/  STL.64 [R1+0x9050], R14 ;  /* 0x0090500e01007387 */ /* 0x000fe20000100a00 */
[----:B------:R-:W-:Y:S02]  /*7f120*/  F2FP.F16.E5M2.UNPACK_B R9, R9 ;  /* 0x00000009ff09723e */ /* 0x000fe400020004ff */
[----:B------:R-:W-:Y:S01]  /*7f130*/  F2FP.F16.E5M2.UNPACK_B R6, R6 ;  /* 0x00000006ff06723e */ /* 0x000fe200020004ff */
[----:B------:R0:W-:Y:S01]  /*7f140*/  STL.64 [R1+0x9048], R12 ;  /* 0x0090480c01007387 */ /* 0x0001e20000100a00 */
[----:B------:R-:W-:-:S03]  /*7f150*/  F2FP.F16.E5M2.UNPACK_B R7, R7 ;  /* 0x00000007ff07723e */ /* 0x000fc600020004ff */
[----:B0-----:R-:W4:Y:S04]  /*7f160*/  LDL.LU.64 R12, [R1+0xfb0] ;  /* 0x000fb000010c7983 */ /* 0x001f280000300a00 */
[----:B------:R-:W4:Y:S05]  /*7f170*/  LDL.LU.64 R14, [R1+0xfb8] ;  /* 0x000fb800010e7983 */ /* 0x000f2a0000300a00 */
[----:B------:R-:W-:Y:S04]  /*7f180*/  STL.64 [R1+0x60], R44 ;  /* 0x0000602c01007387 */ /* 0x000fe80000100a00 */
[----:B------:R-:W-:Y:S04]  /*7f190*/  STL.64 [R1+0x68], R46 ;  /* 0x0000682e01007387 */ /* 0x000fe80000100a00 */
[----:B------:R-:W-:Y:S04]  /*7f1a0*/  STL.64 [R1+0x9040], R10 ;  /* 0x0090400a01007387 */ /* 0x000fe80000100a00 */
[----:B------:R3:W-:Y:S01]  /*7f1b0*/  STL.64 [R1+0x9038], R8 ;  /* 0x0090380801007387 */ /* 0x0007e20000100a00 */
[----:B------:R-:W-:-:S02]  /*7f1c0*/  F2FP.F16.E5M2.UNPACK_B R4, R4 ;  /* 0x00000004ff04723e */ /* 0x000fc400020004ff */
[----:B------:R-:W-:Y:S01]  /*7f1d0*/  F2FP.F16.E5M2.UNPACK_B R5, R5 ;  /* 0x00000005ff05723e */ /* 0x000fe200020004ff */
[----:B------:R-:W-:Y:S02]  /*7f1e0*/  IMAD R38, R38, 0x100, R33 ;  /* 0x0000010026267824 */ /* 0x000fe400078e0221 */
[----:B------:R-:W-:Y:S02]  /*7f1f0*/  IMAD R39, R39, 0x100, R34 ;  /* 0x0000010027277824 */ /* 0x000fe400078e0222 */
[----:B------:R-:W-:Y:S01]  /*7f200*/  IMAD R60, R60, 0x100, R35 ;  /* 0x000001003c3c7824 */ /* 0x000fe200078e0223 */
[C---:B--2---:R-:W-:Y:S08]  /*7f210*/  HMMA.16816.F32 R40, R28.reuse, R8, R40 ;  /* 0x000000081c28723c */ /* 0x044ff00000001828 */
[C---:B---3--:R-:W-:Y:S11]  /*7f220*/  HMMA.16816.F32 R8, R28.reuse, R6, R24 ;  /* 0x000000061c08723c */ /* 0x048ff60000001818 */
[----:B------:R-:W-:Y:S04]  /*7f230*/  STL.64 [R1+0x70], R40 ;  /* 0x0000702801007387 */ /* 0x000fe80000100a00 */
[----:B------:R-:W-:Y:S04]  /*7f240*/  STL.64 [R1+0x78], R42 ;  /* 0x0000782a01007387 */ /* 0x000fe80000100a00 */
[----:B------:R-:W-:Y:S04]  /*7f250*/  STL.64 [R1+0xb0], R8 ;  /* 0x0000b00801007387 */ /* 0x000fe80000100a00 */
[----:B------:R0:W-:Y:S02]  /*7f260*/  STL.64 [R1+0xb8], R10 ;  /* 0x0000b80a01007387 */ /* 0x0001e40000100a00 */
[----:B0-----:R-:W-:Y:S02]  /*7f270*/  HMMA.16816.F32 R8, R28, R4, R16 ;  /* 0x000000041c08723c */ /* 0x001fe40000001810 */
[----:B------:R-:W-:Y:S04]  /*7f280*/  STL.64 [R1+0x9060], R6 ;  /* 0x0090600601007387 */ /* 0x000fe80000100a00 */
[----:B------:R4:W-:-:S13]  /*7f290*/  STL.64 [R1+0x9058], R4 ;  /* 0x0090580401007387 */ /* 0x0009da0000100a00 */
[----:B------:R0:W-:Y:S04]  /*7f2a0*/  STL.64 [R1+0x320], R8 ;  /* 0x0003200801007387 */ /* 0x0001e80000100a00 */
[----:B------:R1:W-:Y:S04]  /*7f2b0*/  STL.64 [R1+0x328], R10 ;  /* 0x0003280a01007387 */ /* 0x0003e80000100a00 */
[----:B------:R-:W2:Y:S04]  /*7f2c0*/  LDL.LU.64 R32, [R1+0xeb0] ;  /* 0x000eb00001207983 */ /* 0x000ea80000300a00 */
[----:B------:R-:W2:Y:S01]  /*7f2d0*/  LDL.LU.64 R34, [R1+0xeb8] ;  /* 0x000eb80001227983 */ /* 0x000ea20000300a00 */
[----:B------:R-:W-:-:S02]  /*7f2e0*/  F2FP.F16.E5M2.UNPACK_B R2, R2 ;  /* 0x00000002ff02723e */ /* 0x000fc400020004ff */
[----:B------:R-:W-:-:S07]  /*7f2f0*/  F2FP.F16.E5M2.UNPACK_B R3, R3 ;  /* 0x00000003ff03723e */ /* 0x000fce00020004ff */
[----:B----4-:R-:W-:Y:S01]  /*7f300*/  HMMA.16816.F32 R4, R28, R2, R12 ;  /* 0x000000021c04723c */ /* 0x010fe2000000180c */
[----:B------:R-:W-:Y:S01]  /*7f310*/  IMAD R61, R61, 0x100, R0 ;  /* 0x000001003d3d7824 */ /* 0x000fe200078e0200 */
[----:B------:R-:W-:Y:S02]  /*7f320*/  F2FP.F16.E5M2.UNPACK_B R28, R38 ;  /* 0x00000026ff1c723e */ /* 0x000fe400020004ff */
[----:B------:R-:W-:Y:S02]  /*7f330*/  F2FP.F16.E5M2.UNPACK_B R29, R39 ;  /* 0x00000027ff1d723e */ /* 0x000fe400020004ff */
[----:B------:R-:W-:Y:S02]  /*7f340*/  F2FP.F16.E5M2.UNPACK_B R30, R60 ;  /* 0x0000003cff1e723e */ /* 0x000fe400020004ff */
[----:B------:R-:W-:-:S11]  /*7f350*/  F2FP.F16.E5M2.UNPACK_B R31, R61 ;  /* 0x0000003dff1f723e */ /* 0x000fd600020004ff */
[----:B------:R3:W-:Y:S04]  /*7f360*/  STL.64 [R1+0xa0], R4 ;  /* 0x0000a00401007387 */ /* 0x0007e80000100a00 */
[----:B------:R4:W-:Y:S04]  /*7f370*/  STL.64 [R1+0xa8], R6 ;  /* 0x0000a80601007387 */ /* 0x0009e80000100a00 */
[----:B------:R-:W2:Y:S04]  /*7f380*/  LDL.LU.64 R24, [R1+0xdc0] ;  /* 0x000dc00001187983 */ /* 0x000ea80000300a00 */
[----:B------:R-:W2:Y:S04]  /*7f390*/  LDL.LU.64 R26, [R1+0xdc8] ;  /* 0x000dc800011a7983 */ /* 0x000ea80000300a00 */
[----:B0-----:R-:W2:Y:S04]  /*7f3a0*/  LDL.LU.64 R8, [R1+0xe90] ;  /* 0x000e900001087983 */ /* 0x001ea80000300a00 */
[----:B-1----:R-:W2:Y:S04]  /*7f3b0*/  LDL.LU.64 R10, [R1+0xe98] ;  /* 0x000e9800010a7983 */ /* 0x002ea80000300a00 */
[----:B------:R-:W2:Y:S04]  /*7f3c0*/  LDL.LU.64 R56, [R1+0xe80] ;  /* 0x000e800001387983 */ /* 0x000ea80000300a00 */
[----:B------:R-:W2:Y:S04]  /*7f3d0*/  LDL.LU.64 R58, [R1+0xe88] ;  /* 0x000e8800013a7983 */ /* 0x000ea80000300a00 */
[----:B------:R-:W2:Y:S04]  /*7f3e0*/  LDL.LU.64 R44, [R1+0xe70] ;  /* 0x000e7000012c7983 */ /* 0x000ea80000300a00 */
[----:B------:R-:W2:Y:S04]  /*7f3f0*/  LDL.LU.64 R46, [R1+0xe78] ;  /* 0x000e7800012e7983 */ /* 0x000ea80000300a00 */
[----:B------:R-:W2:Y:S04]  /*7f400*/  LDL.LU.64 R40, [R1+0x1250] ;  /* 0x0012500001287983 */ /* 0x000ea80000300a00 */
[----:B------:R-:W2:Y:S04]  /*7f410*/  LDL.LU.64 R42, [R1+0x1258] ;  /* 0x00125800012a7983 */ /* 0x000ea80000300a00 */
[----:B------:R-:W2:Y:S04]  /*7f420*/  LDL.LU.64 R16, [R1+0x1240] ;  /* 0x0012400001107983 */ /* 0x000ea80000300a00 */
[----:B------:R-:W2:Y:S04]  /*7f430*/  LDL.LU.64 R18, [R1+0x1248] ;  /* 0x0012480001127983 */ /* 0x000ea80000300a00 */
[----:B---3--:R-:W3:Y:S04]  /*7f440*/  LDL.LU.64 R4, [R1+0x1230] ;  /* 0x0012300001047983 */ /* 0x008ee80000300a00 */
[----:B----4-:R-:W3:Y:S04]  /*7f450*/  LDL.LU.64 R6, [R1+0x1238] ;  /* 0x0012380001067983 */ /* 0x010ee80000300a00 */
[----:B------:R-:W4:Y:S04]  /*7f460*/  LDL.LU.64 R12, [R1+0x1220] ;  /* 0x00122000010c7983 */ /* 0x000f280000300a00 */
[----:B------:R-:W4:Y:S04]  /*7f470*/  LDL.LU.64 R14, [R1+0x1228] ;  /* 0x00122800010e7983 */ /* 0x000f280000300a00 */
[----:B------:R-:W3:Y:S04]  /*7f480*/  LDL.LU R53, [R1+0x7e4] ;  /* 0x0007e40001357983 */ /* 0x000ee80000300800 */
[----:B------:R-:W3:Y:S04]  /*7f490*/  LDL.LU R54, [R1+0x7e0] ;  /* 0x0007e00001367983 */ /* 0x000ee80000300800 */
[----:B------:R-:W3:Y:S04]  /*7f4a0*/  LDL.LU R55, [R1+0x7ec] ;  /* 0x0007ec0001377983 */ /* 0x000ee80000300800 */
[----:B------:R-:W3:Y:S04]  /*7f4b0*/  LDL.LU R48, [R1+0x7e8] ;  /* 0x0007e80001307983 */ /* 0x000ee80000300800 */
[----:B------:R-:W3:Y:S04]  /*7f4c0*/  LDL.LU R49, [R1+0x9a4] ;  /* 0x0009a40001317983 */ /* 0x000ee80000300800 */
[----:B------:R-:W3:Y:S04]  /*7f4d0*/  LDL.LU R50, [R1+0x9a0] ;  /* 0x0009a00001327983 */ /* 0x000ee80000300800 */
[----:B------:R-:W3:Y:S04]  /*7f4e0*/  LDL.LU R51, [R1+0x9ac] ;  /* 0x0009ac0001337983 */ /* 0x000ee80000300800 */
[----:B------:R-:W3:Y:S01]  /*7f4f0*/  LDL.LU R0, [R1+0x9a8] ;  /* 0x0009a80001007983 */ /* 0x000ee20000300800 */
[----:B--2---:R-:W-:-:S15]  /*7f500*/  HMMA.16816.F32 R32, R28, R36, R32 ;  /* 0x000000241c20723c */ /* 0x004fde0000001820 */
[----:B------:R-:W-:-:S04]  /*7f510*/  NOP ;  /* 0x0000000000007918 */ /* 0x000fc80000000000 */
[----:B------:R-:W-:Y:S04]  /*7f520*/  STL.64 [R1+0x310], R32 ;  /* 0x0003102001007387 */ /* 0x000fe80000100a00 */
[----:B------:R0:W-:Y:S04]  /*7f530*/  STL.64 [R1+0x318], R34 ;  /* 0x0003182201007387 */ /* 0x0001e80000100a00 */
[----:B0-----:R-:W2:Y:S04]  /*7f540*/  LDL.LU.64 R34, [R1+0x9090] ;  /* 0x0090900001227983 */ /* 0x001ea80000300a00 */
[----:B------:R-:W3:Y:S01]  /*7f550*/  LDL.LU.64 R32, [R1+0x9088] ;  /* 0x0090880001207983 */ /* 0x000ee20000300a00 */
[----:B--2---:R-:W-:-:S15]  /*7f560*/  HMMA.16816.F32 R24, R28, R34, R24 ;  /* 0x000000221c18723c */ /* 0x004fde0000001818 */
[----:B------:R-:W-:-:S04]  /*7f570*/  NOP ;  /* 0x0000000000007918 */ /* 0x000fc80000000000 */
[----:B------:R-:W-:Y:S04]  /*7f580*/  STL.64 [R1+0x300], R24 ;  /* 0x0003001801007387 */ /* 0x000fe80000100a00 */
[----:B------:R0:W-:Y:S04]  /*7f590*/  STL.64 [R1+0x308], R26 ;  /* 0x0003081a01007387 */ /* 0x0001e80000100a00 */
[----:B0-----:R-:W2:Y:S04]  /*7f5a0*/  LDL.LU.64 R26, [R1+0x9080] ;  /* 0x00908000011a7983 */ /* 0x001ea80000300a00 */
[----:B------:R-:W4:Y:S01]  /*7f5b0*/  LDL.LU.64 R24, [R1+0x9078] ;  /* 0x0090780001187983 */ /* 0x000f220000300a00 */
[C---:B---3--:R-:W-:Y:S08]  /*7f5c0*/  HMMA.16816.F32 R8, R28.reuse, R32, R8 ;  /* 0x000000201c08723c */ /* 0x048ff00000001808 */
[C---:B------:R-:W-:Y:S08]  /*7f5d0*/  HMMA.16816.F32 R40, R28.reuse, R22, R40 ;  /* 0x000000161c28723c */ /* 0x040ff00000001828 */
[C---:B------:R-:W-:Y:S03]  /*7f5e0*/  HMMA.16816.F32 R16, R28.reuse, R20, R16 ;  /* 0x000000141c10723c */ /* 0x040fe60000001810 */
[----:B------:R0:W-:Y:S04]  /*7f5f0*/  STL.64 [R1+0x2f0], R8 ;  /* 0x0002f00801007387 */ /* 0x0001e80000100a00 */
[----:B------:R1:W-:Y:S04]  /*7f600*/  STL.64 [R1+0x2f8], R10 ;  /* 0x0002f80a01007387 */ /* 0x0003e80000100a00 */
[----:B0-----:R-:W3:Y:S04]  /*7f610*/  LDL.LU.64 R8, [R1+0x1210] ;  /* 0x0012100001087983 */ /* 0x001ee80000300a00 */
[----:B-1----:R-:W3:Y:S01]  /*7f620*/  LDL.LU.64 R10, [R1+0x1218] ;  /* 0x00121800010a7983 */ /* 0x002ee20000300a00 */
[C---:B--2---:R-:W-:Y:S08]  /*7f630*/  HMMA.16816.F32 R56, R28.reuse, R26, R56 ;  /* 0x0000001a1c38723c */ /* 0x044ff00000001838 */
[C---:B----4-:R-:W-:Y:S11]  /*7f640*/  HMMA.16816.F32 R44, R28.reuse, R24, R44 ;  /* 0x000000181c2c723c */ /* 0x050ff6000000182c */
[----:B------:R0:W-:Y:S04]  /*7f650*/  STL.64 [R1+0x2e0], R56 ;  /* 0x0002e03801007387 */ /* 0x0001e80000100a00 */
[----:B------:R1:W-:Y:S04]  /*7f660*/  STL.64 [R1+0x2e8], R58 ;  /* 0x0002e83a01007387 */ /* 0x0003e80000100a00 */
[----:B0-----:R-:W2:Y:S04]  /*7f670*/  LDL.LU.64 R56, [R1+0x11e0] ;  /* 0x0011e00001387983 */ /* 0x001ea80000300a00 */
[----:B------:R0:W-:Y:S04]  /*7f680*/  STL.64 [R1+0x2d0], R44 ;  /* 0x0002d02c01007387 */ /* 0x0001e80000100a00 */
[----:B------:R4:W-:Y:S04]  /*7f690*/  STL.64 [R1+0x2d8], R46 ;  /* 0x0002d82e01007387 */ /* 0x0009e80000100a00 */
[----:B-1----:R-:W2:Y:S04]  /*7f6a0*/  LDL.LU.64 R58, [R1+0x11e8] ;  /* 0x0011e800013a7983 */ /* 0x002ea80000300a00 */
[----:B------:R1:W-:Y:S04]  /*7f6b0*/  STL.64 [R1+0x2c0], R40 ;  /* 0x0002c02801007387 */ /* 0x0003e80000100a00 */
[----:B------:R1:W-:Y:S04]  /*7f6c0*/  STL.64 [R1+0x2c8], R42 ;  /* 0x0002c82a01007387 */ /* 0x0003e80000100a00 */
[----:B0-----:R-:W2:Y:S04]  /*7f6d0*/  LDL.LU.64 R44, [R1+0x11d0] ;  /* 0x0011d000012c7983 */ /* 0x001ea80000300a00 */
[----:B----4-:R-:W4:Y:S04]  /*7f6e0*/  LDL.LU.64 R46, [R1+0x11d8] ;  /* 0x0011d800012e7983 */ /* 0x010f280000300a00 */
[----:B-1----:R-:W2:Y:S04]  /*7f6f0*/  LDL.LU.64 R40, [R1+0x11c0] ;  /* 0x0011c00001287983 */ /* 0x002ea80000300a00 */
[----:B------:R-:W2:Y:S04]  /*7f700*/  LDL.LU.64 R42, [R1+0x11c8] ;  /* 0x0011c800012a7983 */ /* 0x000ea80000300a00 */
[----:B------:R-:W-:Y:S04]  /*7f710*/  STL.64 [R1+0x2b0], R16 ;  /* 0x0002b01001007387 */ /* 0x000fe80000100a00 */
[----:B------:R0:W-:Y:S04]  /*7f720*/  STL.64 [R1+0x2b8], R18 ;  /* 0x0002b81201007387 */ /* 0x0001e80000100a00 */
[----:B0-----:R-:W2:Y:S04]  /*7f730*/  LDL.LU.64 R18, [R1+0x9070] ;  /* 0x0090700001127983 */ /* 0x001ea80000300a00 */
[----:B------:R-:W3:Y:S01]  /*7f740*/  LDL.LU.64 R16, [R1+0x9068] ;  /* 0x0090680001107983 */ /* 0x000ee20000300a00 */
[C---:B--2---:R-:W-:Y:S08]  /*7f750*/  HMMA.16816.F32 R4, R28.reuse, R18, R4 ;  /* 0x000000121c04723c */ /* 0x044ff00000001804 */
[C---:B---3--:R-:W-:Y:S11]  /*7f760*/  HMMA.16816.F32 R12, R28.reuse, R16, R12 ;  /* 0x000000101c0c723c */ /* 0x048ff6000000180c */
[----:B------:R-:W-:Y:S04]  /*7f770*/  STL.64 [R1+0x2a0], R4 ;  /* 0x0002a00401007387 */ /* 0x000fe80000100a00 */
[----:B------:R0:W-:Y:S04]  /*7f780*/  STL.64 [R1+0x2a8], R6 ;  /* 0x0002a80601007387 */ /* 0x0001e80000100a00 */
[----:B0-----:R-:W4:Y:S04]  /*7f790*/  LDL.LU.64 R6, [R1+0x9060] ;  /* 0x0090600001067983 */ /* 0x001f280000300a00 */
[----:B------:R-:W2:Y:S04]  /*7f7a0*/  LDL.LU.64 R4, [R1+0x9058] ;  /* 0x0090580001047983 */ /* 0x000ea80000300a00 */
[----:B------:R-:W-:Y:S04]  /*7f7b0*/  STL.64 [R1+0x290], R12 ;  /* 0x0002900c01007387 */ /* 0x000fe80000100a00 */
[----:B------:R0:W-:Y:S04]  /*7f7c0*/  STL.64 [R1+0x298], R14 ;  /* 0x0002980e01007387 */ /* 0x0001e80000100a00 */
[----:B0-----:R-:W3:Y:S04]  /*7f7d0*/  LDL.LU.64 R14, [R1+0x9050] ;  /* 0x00905000010e7983 */ /* 0x001ee80000300a00 */
[----:B------:R-:W2:Y:S04]  /*7f7e0*/  LDL.LU.64 R12, [R1+0x9048] ;  /* 0x00904800010c7983 */ /* 0x000ea80000300a00 */
[----:B------:R-:W-:Y:S04]  /*7f7f0*/  STL.64 [R1+0x9030], R18 ;  /* 0x0090301201007387 */ /* 0x000fe80000100a00 */
[----:B------:R0:W-:Y:S04]  /*7f800*/  STL.64 [R1+0x9028], R16 ;  /* 0x0090281001007387 */ /* 0x0001e80000100a00 */
[----:B0-----:R-:W2:Y:S04]  /*7f810*/  LDL.LU.64 R16, [R1+0x1200] ;  /* 0x0012000001107983 */ /* 0x001ea80000300a00 */
[----:B------:R-:W2:Y:S01]  /*7f820*/  LDL.LU.64 R18, [R1+0x1208] ;  /* 0x0012080001127983 */ /* 0x000ea20000300a00 */
[C---:B---3--:R-:W-:Y:S08]  /*7f830*/  HMMA.16816.F32 R8, R28.reuse, R14, R8 ;  /* 0x0000000e1c08723c */ /* 0x048ff00000001808 */
[C---:B--2---:R-:W-:Y:S11]  /*7f840*/  HMMA.16816.F32 R16, R28.reuse, R12, R16 ;  /* 0x0000000c1c10723c */ /* 0x044ff60000001810 */
[----:B------:R-:W-:Y:S04]  /*7f850*/  STL.64 [R1+0x280], R8 ;  /* 0x0002800801007387 */ /* 0x000fe80000100a00 */
[----:B------:R0:W-:Y:S04]  /*7f860*/  STL.64 [R1+0x288], R10 ;  /* 0x0002880a01007387 */ /* 0x0001e80000100a00 */
[----:B0-----:R-:W2:Y:S04]  /*7f870*/  LDL.LU.64 R10, [R1+0x9040] ;  /* 0x00904000010a7983 */ /* 0x001ea80000300a00 */
[----:B------:R-:W3:Y:S04]  /*7f880*/  LDL.LU.64 R8, [R1+0x9038] ;  /* 0x0090380001087983 */ /* 0x000ee80000300a00 */
[----:B------:R0:W-:Y:S04]  /*7f890*/  STL.64 [R1+0x270], R16 ;  /* 0x0002701001007387 */ /* 0x0001e80000100a00 */
[----:B------:R1:W-:Y:S04]  /*7f8a0*/  STL.64 [R1+0x278], R18 ;  /* 0x0002781201007387 */ /* 0x0003e80000100a00 */
[----:B0-----:R-:W2:Y:S04]  /*7f8b0*/  LDL.LU.64 R16, [R1+0x1560] ;  /* 0x0015600001107983 */ /* 0x001ea80000300a00 */
[----:B-1----:R-:W2:Y:S04]  /*7f8c0*/  LDL.LU.64 R18, [R1+0x1568] ;  /* 0x0015680001127983 */ /* 0x002ea80000300a00 */
[----:B------:R-:W-:Y:S04]  /*7f8d0*/  STL.64 [R1+0x9020], R14 ;  /* 0x0090200e01007387 */ /* 0x000fe80000100a00 */
[----:B------:R0:W-:Y:S04]  /*7f8e0*/  STL.64 [R1+0x9018], R12 ;  /* 0x0090180c01007387 */ /* 0x0001e80000100a00 */
[----:B0-----:R-:W2:Y:S04]  /*7f8f0*/  LDL.LU.64 R12, [R1+0x11f0] ;  /* 0x0011f000010c7983 */ /* 0x001ea80000300a00 */
[----:B------:R-:W2:Y:S02]  /*7f900*/  LDL.LU.64 R14, [R1+0x11f8] ;  /* 0x0011f800010e7983 */ /* 0x000ea40000300a00 */
[----:B--2---:R-:W-:-:S15]  /*7f910*/  HMMA.16816.F32 R12, R28, R10, R12 ;  /* 0x0000000a1c0c723c */ /* 0x004fde000000180c */
[----:B------:R-:W-:-:S04]  /*7f920*/  NOP ;  /* 0x0000000000007918 */ /* 0x000fc80000000000 */
[----:B------:R-:W-:Y:S04]  /*7f930*/  STL.64 [R1+0x260], R12 ;  /* 0x0002600c01007387 */ /* 0x000fe80000100a00 */
[----:B------:R3:W-:Y:S02]  /*7f940*/  STL.64 [R1+0x268], R14 ;  /* 0x0002680e01007387 */ /* 0x0007e40000100a00 */
[----:B---3--:R-:W-:Y:S02]  /*7f950*/  HMMA.16816.F32 R12, R28, R8, R56 ;  /* 0x000000081c0c723c */ /* 0x008fe40000001838 */
[----:B------:R-:W-:Y:S04]  /*7f960*/  STL.64 [R1+0x9010], R10 ;  /* 0x0090100a01007387 */ /* 0x000fe80000100a00 */
[----:B------:R0:W-:-:S13]  /*7f970*/  STL.64 [R1+0x9008], R8 ;  /* 0x0090080801007387 */ /* 0x0001da0000100a00 */
[----:B------:R-:W-:Y:S04]  /*7f980*/  STL.64 [R1+0x250], R12 ;  /* 0x0002500c01007387 */ /* 0x000fe80000100a00 */
[----:B------:R4:W-:Y:S01]  /*7f990*/  STL.64 [R1+0x258], R14 ;  /* 0x0002580e01007387 */ /* 0x0009e20000100a00 */
[C---:B0-----:R-:W-:Y:S08]  /*7f9a0*/  HMMA.16816.F32 R8, R28.reuse, R4, R40 ;  /* 0x000000041c08723c */ /* 0x041ff00000001828 */
[----:B----4-:R-:W-:Y:S01]  /*7f9b0*/  HMMA.16816.F32 R12, R28, R6, R44 ;  /* 0x000000061c0c723c */ /* 0x010fe2000000182c */
[----:B------:R-:W2:-:S15]  /*7f9c0*/  LDL.LU.64 R44, [R1+0xcc0] ;  /* 0x000cc000012c7983 */ /* 0x000e9e0000300a00 */
[----:B------:R-:W-:-:S03]  /*7f9d0*/  NOP ;  /* 0x0000000000007918 */ /* 0x000fc60000000000 */
[----:B------:R-:W-:Y:S04]  /*7f9e0*/  STL.64 [R1+0x240], R12 ;  /* 0x0002400c01007387 */ /* 0x000fe80000100a00 */
[----:B------:R-:W-:Y:S04]  /*7f9f0*/  STL.64 [R1+0x248], R14 ;  /* 0x0002480e01007387 */ /* 0x000fe80000100a00 */
[----:B------:R-:W2:Y:S04]  /*7fa00*/  LDL.LU.64 R46, [R1+0xcc8] ;  /* 0x000cc800012e7983 */ /* 0x000ea80000300a00 */
[----:B------:R0:W-:Y:S04]  /*7fa10*/  STL.64 [R1+0x230], R8 ;  /* 0x0002300801007387 */ /* 0x0001e80000100a00 */
[----:B------:R1:W-:Y:S04]  /*7fa20*/  STL.64 [R1+0x238], R10 ;  /* 0x0002380a01007387 */ /* 0x0003e80000100a00 */
[----:B0-----:R-:W3:Y:S04]  /*7fa30*/  LDL.LU.64 R8, [R1+0x11b0] ;  /* 0x0011b00001087983 */ /* 0x001ee80000300a00 */
[----:B-1----:R-:W3:Y:S01]  /*7fa40*/  LDL.LU.64 R10, [R1+0x11b8] ;  /* 0x0011b800010a7983 */ /* 0x002ee20000300a00 */
[----:B------:R-:W-:Y:S03]  /*7fa50*/  HMMA.16816.F32 R12, R28, R2, R16 ;  /* 0x000000021c0c723c */ /* 0x000fe60000001810 */
[----:B------:R-:W4:Y:S04]  /*7fa60*/  LDL.LU.64 R40, [R1+0x11a0] ;  /* 0x0011a00001287983 */ /* 0x000f280000300a00 */
[----:B------:R-:W4:-:S12]  /*7fa70*/  LDL.LU.64 R42, [R1+0x11a8] ;  /* 0x0011a800012a7983 */ /* 0x000f180000300a00 */
[----:B------:R0:W-:Y:S04]  /*7fa80*/  STL.64 [R1+0x90], R12 ;  /* 0x0000900c01007387 */ /* 0x0001e80000100a00 */
[----:B------:R1:W-:Y:S04]  /*7fa90*/  STL.64 [R1+0x98], R14 ;  /* 0x0000980e01007387 */ /* 0x0003e80000100a00 */
[----:B------:R-:W4:Y:S04]  /*7faa0*/  LDL.LU.64 R16, [R1+0x1190] ;  /* 0x0011900001107983 */ /* 0x000f280000300a00 */
[----:B------:R-:W4:Y:S01]  /*7fab0*/  LDL.LU.64 R18, [R1+0x1198] ;  /* 0x0011980001127983 */ /* 0x000f220000300a00 */
[----:B------:R-:W-:-:S02]  /*7fac0*/  IMAD R38, R54, 0x100, R53 ;  /* 0x0000010036267824 */ /* 0x000fc400078e0235 */
[----:B------:R-:W-:Y:S01]  /*7fad0*/  IMAD R39, R48, 0x100, R55 ;  /* 0x0000010030277824 */ /* 0x000fe200078e0237 */
[----:B0-----:R-:W4:Y:S01]  /*7fae0*/  LDL.LU.64 R12, [R1+0x1180] ;  /* 0x00118000010c7983 */ /* 0x001f220000300a00 */
[----:B------:R-:W-:Y:S02]  /*7faf0*/  IMAD R60, R50, 0x100, R49 ;  /* 0x00000100323c7824 */ /* 0x000fe400078e0231 */
[----:B------:R-:W-:Y:S01]  /*7fb00*/  IMAD R61, R0, 0x100, R51 ;  /* 0x00000100003d7824 */ /* 0x000fe200078e0233 */
[----:B------:R-:W-:Y:S01]  /*7fb10*/  F2FP.F16.E5M2.UNPACK_B R28, R38 ;  /* 0x00000026ff1c723e */ /* 0x000fe200020004ff */
[----:B-1----:R-:W4:Y:S01]  /*7fb20*/  LDL.LU.64 R14, [R1+0x1188] ;  /* 0x00118800010e7983 */ /* 0x002f220000300a00 */
[----:B------:R-:W-:Y:S02]  /*7fb30*/  F2FP.F16.E5M2.UNPACK_B R29, R39 ;  /* 0x00000027ff1d723e */ /* 0x000fe400020004ff */
[----:B------:R-:W-:Y:S02]  /*7fb40*/  F2FP.F16.E5M2.UNPACK_B R30, R60 ;  /* 0x0000003cff1e723e */ /* 0x000fe400020004ff */
[----:B------:R-:W-:-:S07]  /*7fb50*/  F2FP.F16.E5M2.UNPACK_B R31, R61 ;  /* 0x0000003dff1f723e */ /* 0x000fce00020004ff */
[C---:B--2---:R-:W-:Y:S08]  /*7fb60*/  HMMA.16816.F32 R48, R28.reuse, R36, R44 ;  /* 0x000000241c30723c */ /* 0x044ff0000000182c */
[C---:B---3--:R-:W-:Y:S01]  /*7fb70*/  HMMA.16816.F32 R44, R28.reuse, R34, R8 ;  /* 0x000000221c2c723c */ /* 0x048fe20000001808 */
[----:B------:R-:W2:Y:S10]  /*7fb80*/  LDL.LU.64 R8, [R1+0x1170] ;  /* 0x0011700001087983 */ /* 0x000eb40000300a00 */
[----:B------:R0:W-:Y:S04]  /*7fb90*/  STL.64 [R1+0x220], R48 ;  /* 0x0002203001007387 */ /* 0x0001e80000100a00 */
[----:B------:R1:W-:Y:S04]  /*7fba0*/  STL.64 [R1+0x228], R50 ;  /* 0x0002283201007387 */ /* 0x0003e80000100a00 */
[----:B------:R-:W2:Y:S04]  /*7fbb0*/  LDL.LU.64 R10, [R1+0x1178] ;  /* 0x00117800010a7983 */ /* 0x000ea80000300a00 */
[----:B------:R-:W-:Y:S04]  /*7fbc0*/  STL.64 [R1+0x210], R44 ;  /* 0x0002102c01007387 */ /* 0x000fe80000100a00 */
[----:B------:R-:W-:Y:S04]  /*7fbd0*/  STL.64 [R1+0x218], R46 ;  /* 0x0002182e01007387 */ /* 0x000fe80000100a00 */
[----:B------:R-:W3:Y:S04]  /*7fbe0*/  LDL.LU R53, [R1+0xab4] ;  /* 0x000ab40001357983 */ /* 0x000ee80000300800 */
[----:B------:R-:W3:Y:S04]  /*7fbf0*/  LDL.LU R54, [R1+0xab0] ;  /* 0x000ab00001367983 */ /* 0x000ee80000300800 */
[----:B------:R-:W3:Y:S04]  /*7fc00*/  LDL.LU R55, [R1+0xabc] ;  /* 0x000abc0001377983 */ /* 0x000ee80000300800 */
[----:B0-----:R-:W3:Y:S01]  /*7fc10*/  LDL.LU R48, [R1+0xab8] ;  /* 0x000ab80001307983 */ /* 0x001ee20000300800 */
[C---:B----4-:R-:W-:Y:S03]  /*7fc20*/  HMMA.16816.F32 R40, R28.reuse, R32, R40 ;  /* 0x000000201c28723c */ /* 0x050fe60000001828 */
[----:B------:R-:W4:Y:S04]  /*7fc30*/  LDL.LU R49, [R1+0x1884] ;  /* 0x0018840001317983 */ /* 0x000f280000300800 */
[----:B-1----:R-:W4:Y:S04]  /*7fc40*/  LDL.LU R50, [R1+0x1880] ;  /* 0x0018800001327983 */ /* 0x002f280000300800 */
[----:B------:R-:W3:Y:S04]  /*7fc50*/  LDL.LU R51, [R1+0x188c] ;  /* 0x00188c0001337983 */ /* 0x000ee80000300800 */
[----:B------:R-:W3:Y:S04]  /*7fc60*/  LDL.LU R0, [R1+0x1888] ;  /* 0x0018880001007983 */ /* 0x000ee80000300800 */
[----:B------:R-:W-:Y:S04]  /*7fc70*/  STL.64 [R1+0x9000], R34 ;  /* 0x0090002201007387 */ /* 0x000fe80000100a00 */
[----:B------:R0:W-:Y:S02]  /*7fc80*/  STL.64 [R1+0x8ff8], R32 ;  /* 0x008ff82001007387 */ /* 0x0001e40000100a00 */
[C---:B0-----:R-:W-:Y:S02]  /*7fc90*/  HMMA.16816.F32 R32, R28.reuse, R26, R16 ;  /* 0x0000001a1c20723c */ /* 0x041fe40000001810 */
[----:B------:R-:W-:Y:S04]  /*7fca0*/  STL.64 [R1+0x200], R40 ;  /* 0x0002002801007387 */ /* 0x000fe80000100a00 */
[----:B------:R-:W-:Y:S04]  /*7fcb0*/  STL.64 [R1+0x208], R42 ;  /* 0x0002082a01007387 */ /* 0x000fe80000100a00 */
[----:B------:R-:W3:Y:S09]  /*7fcc0*/  LDL.LU.64 R16, [R1+0x1160] ;  /* 0x0011600001107983 */ /* 0x000ef20000300a00 */
[----:B------:R-:W-:Y:S04]  /*7fcd0*/  STL.64 [R1+0x1f0], R32 ;  /* 0x0001f02001007387 */ /* 0x000fe80000100a00 */
[----:B------:R-:W-:Y:S04]  /*7fce0*/  STL.64 [R1+0x1f8], R34 ;  /* 0x0001f82201007387 */ /* 0x000fe80000100a00 */
[----:B------:R-:W3:Y:S01]  /*7fcf0*/  LDL.LU.64 R18, [R1+0x1168] ;  /* 0x0011680001127983 */ /* 0x000ee20000300a00 */
[----:B------:R-:W-:-:S15]  /*7fd00*/  HMMA.16816.F32 R12, R28, R24, R12 ;  /* 0x000000181c0c723c */ /* 0x000fde000000180c */
[----:B------:R-:W-:-:S04]  /*7fd10*/  NOP ;  /* 0x0000000000007918 */ /* 0x000fc80000000000 */
[----:B------:R0:W-:Y:S04]  /*7fd20*/  STL.64 [R1+0x1e0], R12 ;  /* 0x0001e00c01007387 */ /* 0x0001e80000100a00 */
[----:B------:R1:W-:Y:S04]  /*7fd30*/  STL.64 [R1+0x1e8], R14 ;  /* 0x0001e80e01007387 */ /* 0x0003e80000100a00 */
[----:B0-----:R-:W4:Y:S04]  /*7fd40*/  LDL.LU.64 R12, [R1+0x1150] ;  /* 0x00115000010c7983 */ /* 0x001f280000300a00 */
[----:B-1----:R-:W4:Y:S04]  /*7fd50*/  LDL.LU.64 R14, [R1+0x1158] ;  /* 0x00115800010e7983 */ /* 0x002f280000300a00 */
[----:B------:R-:W-:Y:S04]  /*7fd60*/  STL.64 [R1+0x8ff0], R26 ;  /* 0x008ff01a01007387 */ /* 0x000fe80000100a00 */
[----:B------:R0:W-:Y:S04]  /*7fd70*/  STL.64 [R1+0x8fe8], R24 ;  /* 0x008fe81801007387 */ /* 0x0001e80000100a00 */
[----:B0-----:R-:W4:Y:S04]  /*7fd80*/  LDL.LU.64 R24, [R1+0x1140] ;  /* 0x0011400001187983 */ /* 0x001f280000300a00 */
[----:B------:R-:W4:Y:S01]  /*7fd90*/  LDL.LU.64 R26, [R1+0x1148] ;  /* 0x00114800011a7983 */ /* 0x000f220000300a00 */
[----:B--2---:R-:W-:Y:S03]  /*7fda0*/  HMMA.16816.F32 R32, R28, R22, R8 ;  /* 0x000000161c20723c */ /* 0x004fe60000001808 */
[----:B------:R-:W2:Y:S04]  /*7fdb0*/  LDL.LU.64 R8, [R1+0x1130] ;  /* 0x0011300001087983 */ /* 0x000ea80000300a00 */
[----:B------:R-:W2:-:S12]  /*7fdc0*/  LDL.LU.64 R10, [R1+0x1138] ;  /* 0x00113800010a7983 */ /* 0x000e980000300a00 */
[----:B------:R0:W-:Y:S04]  /*7fdd0*/  STL.64 [R1+0x1d0], R32 ;  /* 0x0001d02001007387 */ /* 0x0001e80000100a00 */
[----:B------:R1:W-:Y:S04]  /*7fde0*/  STL.64 [R1+0x1d8], R34 ;  /* 0x0001d82201007387 */ /* 0x0003e80000100a00 */
[----:B------:R-:W2:Y:S04]  /*7fdf0*/  LDL.LU.64 R56, [R1+0x1110] ;  /* 0x0011100001387983 */ /* 0x000ea80000300a00 */
[----:B------:R-:W2:Y:S04]  /*7fe00*/  LDL.LU.64 R58, [R1+0x1118] ;  /* 0x00111800013a7983 */ /* 0x000ea80000300a00 */
[----:B------:R-:W2:Y:S04]  /*7fe10*/  LDL.LU.64 R44, [R1+0x1100] ;  /* 0x00110000012c7983 */ /* 0x000ea80000300a00 */
[----:B------:R-:W2:Y:S04]  /*7fe20*/  LDL.LU.64 R46, [R1+0x1108] ;  /* 0x00110800012e7983 */ /* 0x000ea80000300a00 */
[----:B------:R-:W2:Y:S04]  /*7fe30*/  LDL.LU.64 R40, [R1+0x10f0] ;  /* 0x0010f00001287983 */ /* 0x000ea80000300a00 */
[----:B------:R-:W2:Y:S04]  /*7fe40*/  LDL.LU.64 R42, [R1+0x10f8] ;  /* 0x0010f800012a7983 */ /* 0x000ea80000300a00 */
[----:B0-----:R-:W2:Y:S04]  /*7fe50*/  LDL.LU.64 R32, [R1+0x10e0] ;  /* 0x0010e00001207983 */ /* 0x001ea80000300a00 */
[----:B-1----:R-:W2:Y:S01]  /*7fe60*/  LDL.LU.64 R34, [R1+0x10e8] ;  /* 0x0010e80001227983 */ /* 0x002ea20000300a00 */
[----:B---3--:R-:W-:-:S15]  /*7fe70*/  HMMA.16816.F32 R16, R28, R20, R16 ;  /* 0x000000141c10723c */ /* 0x008fde0000001810 */
[----:B------:R-:W-:-:S04]  /*7fe80*/  NOP ;  /* 0x0000000000007918 */ /* 0x000fc80000000000 */
[----:B------:R-:W-:Y:S04]  /*7fe90*/  STL.64 [R1+0x1c0], R16 ;  /* 0x0001c01001007387 */ /* 0x000fe80000100a00 */
[----:B------:R0:W-:Y:S04]  /*7fea0*/  STL.64 [R1+0x1c8], R18 ;  /* 0x0001c81201007387 */ /* 0x0001e80000100a00 */
[----:B0-----:R-:W4:Y:S04]  /*7feb0*/  LDL.LU.64 R18, [R1+0x9030] ;  /* 0x0090300001127983 */ /* 0x001f280000300a00 */
[----:B------:R-:W3:Y:S01]  /*7fec0*/  LDL.LU.64 R16, [R1+0x9028] ;  /* 0x0090280001107983 */ /* 0x000ee20000300a00 */
[----:B----4-:R-:W-:-:S15]  /*7fed0*/  HMMA.16816.F32 R12, R28, R18, R12 ;  /* 0x000000121c0c723c */ /* 0x010fde000000180c */
[----:B------:R-:W-:-:S04]  /*7fee0*/  NOP ;  /* 0x0000000000007918 */ /* 0x000fc80000000000 */
[----:B------:R-:W-:Y:S04]  /*7fef0*/  STL.64 [R1+0x1b0], R12 ;  /* 0x0001b00c01007387 */ /* 0x000fe80000100a00 */
[----:B------:R0:W-:Y:S04]  /*7ff00*/  STL.64 [R1+0x1b8], R14 ;  /* 0x0001b80e01007387 */ /* 0x0001e80000100a00 */
[----:B0-----:R-:W2:Y:S01]  /*7ff10*/  LDL.LU.64 R14, [R1+0x9020] ;  /* 0x00902000010e7983 */ /* 0x001ea20000300a00 */
[----:B---3--:R-:W-:Y:S03]  /*7ff20*/  HMMA.16816.F32 R24, R28, R16, R24 ;  /* 0x000000101c18723c */ /* 0x008fe60000001818 */
[----:B------:R-:W3:-:S15]  /*7ff30*/  LDL.LU.64 R12, [R1+0x9018] ;  /* 0x00901800010c7983 */ /* 0x000ede0000300a00 */
[----:B------:R-:W-:Y:S01]  /*7ff40*/  NOP ;  /* 0x0000000000007918 */ /* 0x000fe20000000000 */
[----:B------:R0:W-:Y:S04]  /*7ff50*/  STL.64 [R1+0x1a0], R24 ;  /* 0x0001a01801007387 */ /* 0x0001e80000100a00 */
[----:B------:R1:W-:Y:S04]  /*7ff60*/  STL.64 [R1+0x1a8], R26 ;  /* 0x0001a81a01007387 */ /* 0x0003e80000100a00 */
[----:B0-----:R-:W4:Y:S04]  /*7ff70*/  LDL.LU.64 R24, [R1+0x1550] ;  /* 0x0015500001187983 */ /* 0x001f280000300a00 */
[----:B-1----:R-:W4:Y:S04]  /*7ff80*/  LDL.LU.64 R26, [R1+0x1558] ;  /* 0x00155800011a7983 */ /* 0x002f280000300a00 */
[----:B------:R-:W-:Y:S04]  /*7ff90*/  STL.64 [R1+0x8fe0], R18 ;  /* 0x008fe01201007387 */ /* 0x000fe80000100a00 */
[----:B------:R0:W-:Y:S04]  /*7ffa0*/  STL.64 [R1+0x8fd8], R16 ;  /* 0x008fd81001007387 */ /* 0x0001e80000100a00 */
[----:B0-----:R-:W3:Y:S04]  /*7ffb0*/  LDL.LU.64 R16, [R1+0x1120] ;  /* 0x0011200001107983 */ /* 0x001ee80000300a00 */
[----:B------:R-:W3:Y:S01]  /*7ffc0*/  LDL.LU.64 R18, [R1+0x1128] ;  /* 0x0011280001127983 */ /* 0x000ee20000300a00 */
[----:B--2---:R-:W-:-:S15]  /*7ffd0*/  HMMA.16816.F32 R8, R28, R14, R8 ;  /* 0x0000000e1c08723c */ /* 0x004fde0000001808 */
[----:B------:R-:W-:-:S04]  /*7ffe0*/  NOP ;  /* 0x0000000000007918 */ /* 0x000fc80000000000 */
[----:B------:R-:W-:Y:S04]  /*7fff0*/  STL.64 [R1+0x190], R8 ;  /* 0x0001900801007387 */ /* 0x000fe80000100a00 */
[----:B------:R0:W-:Y:S04]  /*80000*/  STL.64 [R1+0x198], R10 ;  /* 0x0001980a01007387 */ /* 0x0001e80000100a00 */
[----:B0-----:R-:W2:Y:S04]  /*80010*/  LDL.LU.64 R10, [R1+0x9010] ;  /* 0x00901000010a7983 */ /* 0x001ea80000300a00 */
[----:B------:R-:W4:Y:S04]  /*80020*/  LDL.LU.64 R8, [R1+0x9008] ;  /* 0x0090080001087983 */ /* 0x000f280000300a00 */
[----:B------:R-:W-:Y:S01]  /*80030*/  STL.64 [R1+0x8fc0], R14 ;  /* 0x008fc00e01007387 */ /* 0x000fe20000100a00 */
[----:B---3--:R-:W-:Y:S03]  /*80040*/  HMMA.16816.F32 R16, R28, R12, R16 ;  /* 0x0000000c1c10723c */ /* 0x008fe60000001810 */
[----:B------:R-:W-:-:S15]  /*80050*/  STL.64 [R1+0x8fb8], R12 ;  /* 0x008fb80c01007387 */ /* 0x000fde0000100a00 */
[----:B------:R-:W-:Y:S01]  /*80060*/  NOP ;  /* 0x0000000000007918 */ /* 0x000fe20000000000 */
[----:B------:R-:W-:Y:S04]  /*80070*/  STL.64 [R1+0x180], R16 ;  /* 0x0001801001007387 */ /* 0x000fe80000100a00 */
[----:B------:R2:W-:Y:S02]  /*80080*/  STL.64 [R1+0x188], R18 ;  /* 0x0001881201007387 */ /* 0x0005e40000100a00 */
[C---:B--2---:R-:W-:Y:S08]  /*80090*/  HMMA.16816.F32 R16, R28.reuse, R10, R56 ;  /* 0x0000000a1c10723c */ /* 0x044ff00000001838 */
[C---:B----4-:R-:W-:Y:S01]  /*800a0*/  HMMA.16816.F32 R12, R28.reuse, R8, R44 ;  /* 0x000000081c0c723c */ /* 0x050fe2000000182c */
[----:B------:R-:W-:Y:S10]  /*800b0*/  STL.64 [R1+0x8fb0], R10 ;  /* 0x008fb00a01007387 */ /* 0x000ff40000100a00 */
[----:B------:R-:W-:Y:S04]  /*800c0*/  STL.64 [R1+0x170], R16 ;  /* 0x0001701001007387 */ /* 0x000fe80000100a00 */
[----:B------:R-:W-:Y:S04]  /*800d0*/  STL.64 [R1+0x178], R18 ;  /* 0x0001781201007387 */ /* 0x000fe80000100a00 */
[----:B------:R0:W-:Y:S04]  /*800e0*/  STL.64 [R1+0x8fa8], R8 ;  /* 0x008fa80801007387 */ /* 0x0001e80000100a00 */
[----:B------:R-:W-:Y:S04]  /*800f0*/  STL.64 [R1+0x160], R12 ;  /* 0x0001600c01007387 */ /* 0x000fe80000100a00 */
[----:B------:R1:W-:Y:S01]  /*80100*/  STL.64 [R1+0x168], R14 ;  /* 0x0001680e01007387 */ /* 0x0003e20000100a00 */
[C---:B0-----:R-:W-:Y:S08]  /*80110*/  HMMA.16816.F32 R8, R28.reuse, R4, R32 ;  /* 0x000000041c08723c */ /* 0x041ff00000001820 */
[----:B-1----:R-:W-:Y:S01]  /*80120*/  HMMA.16816.F32 R12, R28, R6, R40 ;  /* 0x000000061c0c723c */ /* 0x002fe20000001828 */
[----:B------:R-:W-:-:S15]  /*80130*/  STL.64 [R1+0x8fd0], R6 ;  /* 0x008fd00601007387 */ /* 0x000fde0000100a00 */
[----:B------:R-:W-:-:S03]  /*80140*/  NOP ;  /* 0x0000000000007918 */ /* 0x000fc60000000000 */
[----:B------:R-:W-:Y:S04]  /*80150*/  STL.64 [R1+0x150], R12 ;  /* 0x0001500c01007387 */ /* 0x000fe80000100a00 */
[----:B------:R-:W-:Y:S04]  /*80160*/  STL.64 [R1+0x158], R14 ;  /* 0x0001580e01007387 */ /* 0x000fe80000100a00 */
[----:B------:R0:W-:Y:S04]  /*80170*/  STL.64 [R1+0x8fc8], R4 ;  /* 0x008fc80401007387 */ /* 0x0001e80000100a00 */
[----:B------:R1:W-:Y:S04]  /*80180*/  STL.64 [R1+0x140], R8 ;  /* 0x0001400801007387 */ /* 0x0003e80000100a00 */
[----:B------:R2:W-:Y:S04]  /*80190*/  STL.64 [R1+0x148], R10 ;  /* 0x0001480a01007387 */ /* 0x0005e80000100a00 */
[----:B------:R-:W3:Y:S04]  /*801a0*/  LDL.LU.64 R32, [R1+0xbc0] ;  /* 0x000bc00001207983 */ /* 0x000ee80000300a00 */
[----:B------:R-:W3:Y:S01]  /*801b0*/  LDL.LU.64 R34, [R1+0xbc8] ;  /* 0x000bc80001227983 */ /* 0x000ee20000300a00 */
[----:B0-----:R-:W-:Y:S01]  /*801c0*/  HMMA.16816.F32 R4, R28, R2, R24 ;  /* 0x000000021c04723c */ /* 0x001fe20000001818 */
[----:B------:R-:W-:-:S02]  /*801d0*/  IMAD R38, R54, 0x100, R53 ;  /* 0x0000010036267824 */ /* 0x000fc400078e0235 */
[----:B------:R-:W-:Y:S02]  /*801e0*/  IMAD R39, R48, 0x100, R55 ;  /* 0x0000010030277824 */ /* 0x000fe400078e0237 */
[----:B------:R-:W-:Y:S02]  /*801f0*/  IMAD R60, R50, 0x100, R49 ;  /* 0x00000100323c7824 */ /* 0x000fe400078e0231 */
[----:B------:R-:W-:Y:S01]  /*80200*/  IMAD R61, R0, 0x100, R51 ;  /* 0x00000100003d7824 */ /* 0x000fe200078e0233 */
[----:B------:R-:W-:Y:S02]  /*80210*/  F2FP.F16.E5M2.UNPACK_B R28, R38 ;  /* 0x00000026ff1c723e */ /* 0x000fe400020004ff */
[----:B------:R-:W-:Y:S02]  /*80220*/  F2FP.F16.E5M2.UNPACK_B R29, R39 ;  /* 0x00000027ff1d723e */ /* 0x000fe400020004ff */
[----:B------:R-:W-:Y:S02]  /*80230*/  F2FP.F16.E5M2.UNPACK_B R30, R60 ;  /* 0x0000003cff1e723e */ /* 0x000fe400020004ff */
[----:B------:R-:W-:-:S05]  /*80240*/  F2FP.F16.E5M2.UNPACK_B R31, R61 ;  /* 0x0000003dff1f723e */ /* 0x000fca00020004ff */
[----:B------:R0:W-:Y:S04]  /*80250*/  STL.64 [R1+0x80], R4 ;  /* 0x0000800401007387 */ /* 0x0001e80000100a00 */
[----:B------:R4:W-:Y:S04]  /*80260*/  STL.64 [R1+0x88], R6 ;  /* 0x0000880601007387 */ /* 0x0009e80000100a00 */
[----:B------:R-:W3:Y:S04]  /*80270*/  LDL.LU.64 R24, [R1+0x10d0] ;  /* 0x0010d00001187983 */ /* 0x000ee80000300a00 */
[----:B------:R-:W3:Y:S04]  /*80280*/  LDL.LU.64 R26, [R1+0x10d8] ;  /* 0x0010d800011a7983 */ /* 0x000ee80000300a00 */
[----:B-1----:R-:W3:Y:S04]  /*80290*/  LDL.LU.64 R8, [R1+0x10c0] ;  /* 0x0010c00001087983 */ /* 0x002ee80000300a00 */
[----:B--2---:R-:W2:Y:S04]  /*802a0*/  LDL.LU.64 R10, [R1+0x10c8] ;  /* 0x0010c800010a7983 */ /* 0x004ea80000300a00 */
        /* <DEDUP_REMOVED lines=8> */
[----:B0-----:R-:W2:Y:S04]  /*80330*/  LDL.LU.64 R4, [R1+0x1070] ;  /* 0x0010700001047983 */ /* 0x001ea80000300a00 */
[----:B----4-:R-:W4:Y:S04]  /*80340*/  LDL.LU.64 R6, [R1+0x1078] ;  /* 0x0010780001067983 */ /* 0x010f280000300a00 */
[----:B------:R-:W2:Y:S04]  /*80350*/  LDL.LU.64 R12, [R1+0x1060] ;  /* 0x00106000010c7983 */ /* 0x000ea80000300a00 */
[----:B------:R-:W2:Y:S04]  /*80360*/  LDL.LU.64 R14, [R1+0x1068] ;  /* 0x00106800010e7983 */ /* 0x000ea80000300a00 */
[----:B------:R-:W2:Y:S04]  /*80370*/  LDL.LU R53, [R1+0x1894] ;  /* 0x0018940001357983 */ /* 0x000ea80000300800 */
[----:B------:R-:W2:Y:S04]  /*80380*/  LDL.LU R54, [R1+0x1890] ;  /* 0x0018900001367983 */ /* 0x000ea80000300800 */
[----:B------:R-:W2:Y:S04]  /*80390*/  LDL.LU R55, [R1+0x189c] ;  /* 0x00189c0001377983 */ /* 0x000ea80000300800 */
[----:B------:R-:W2:Y:S04]  /*803a0*/  LDL.LU R48, [R1+0x1898] ;  /* 0x0018980001307983 */ /* 0x000ea80000300800 */
[----:B------:R-:W2:Y:S04]  /*803b0*/  LDL.LU R49, [R1+0x18a4] ;  /* 0x0018a40001317983 */ /* 0x000ea80000300800 */
[----:B------:R-:W2:Y:S04]  /*803c0*/  LDL.LU R50, [R1+0x18a0] ;  /* 0x0018a00001327983 */ /* 0x000ea80000300800 */
[----:B------:R-:W2:Y:S04]  /*803d0*/  LDL.LU R51, [R1+0x18ac] ;  /* 0x0018ac0001337983 */ /* 0x000ea80000300800 */
[----:B------:R-:W2:Y:S01]  /*803e0*/  LDL.LU R0, [R1+0x18a8] ;  /* 0x0018a80001007983 */ /* 0x000ea20000300800 */
[----:B---3--:R-:W-:-:S15]  /*803f0*/  HMMA.16816.F32 R32, R28, R36, R32 ;  /* 0x000000241c20723c */ /* 0x008fde0000001820 */
[----:B------:R-:W-:-:S04]  /*80400*/  NOP ;  /* 0x0000000000007918 */ /* 0x000fc80000000000 */
[----:B------:R-:W-:Y:S04]  /*80410*/  STL.64 [R1+0x130], R32 ;  /* 0x0001302001007387 */ /* 0x000fe80000100a00 */
[----:B------:R0:W-:Y:S04]  /*80420*/  STL.64 [R1+0x138], R34 ;  /* 0x0001382201007387 */ /* 0x0001e80000100a00 */
[----:B0-----:R-:W3:Y:S04]  /*80430*/  LDL.LU.64 R34, [R1+0x9000] ;  /* 0x0090000001227983 */ /* 0x001ee80000300a00 */
[----:B------:R-:W2:Y:S01]  /*80440*/  LDL.LU.64 R32, [R1+0x8ff8] ;  /* 0x008ff80001207983 */ /* 0x000ea20000300a00 */
[----:B---3--:R-:W-:-:S15]  /*80450*/  HMMA.16816.F32 R24, R28, R34, R24 ;  /* 0x000000221c18723c */ /* 0x008fde0000001818 */
[----:B------:R-:W-:-:S04]  /*80460*/  NOP ;  /* 0x0000000000007918 */ /* 0x000fc80000000000 */
[----:B------:R-:W-:Y:S04]  /*80470*/  STL.64 [R1+0x120], R24 ;  /* 0x0001201801007387 */ /* 0x000fe80000100a00 */
[----:B------:R0:W-:Y:S04]  /*80480*/  STL.64 [R1+0x128], R26 ;  /* 0x0001281a01007387 */ /* 0x0001e80000100a00 */
[----:B0-----:R-:W3:Y:S04]  /*80490*/  LDL.LU.64 R26, [R1+0x8ff0] ;  /* 0x008ff000011a7983 */ /* 0x001ee80000300a00 */
[----:B------:R-:W4:Y:S01]  /*804a0*/  LDL.LU.64 R24, [R1+0x8fe8] ;  /* 0x008fe80001187983 */ /* 0x000f220000300a00 */
[C---:B--2---:R-:W-:Y:S08]  /*804b0*/  HMMA.16816.F32 R8, R28.reuse, R32, R8 ;  /* 0x000000201c08723c */ /* 0x044ff00000001808 */
[C---:B------:R-:W-:Y:S08]  /*804c0*/  HMMA.16816.F32 R40, R28.reuse, R22, R40 ;  /* 0x000000161c28723c */ /* 0x040ff00000001828 */
[C---:B------:R-:W-:Y:S03]  /*804d0*/  HMMA.16816.F32 R16, R28.reuse, R20, R16 ;  /* 0x000000141c10723c */ /* 0x040fe60000001810 */
[----:B------:R0:W-:Y:S04]  /*804e0*/  STL.64 [R1+0x110], R8 ;  /* 0x0001100801007387 */ /* 0x0001e80000100a00 */
[----:B------:R1:W-:Y:S04]  /*804f0*/  STL.64 [R1+0x118], R10 ;  /* 0x0001180a01007387 */ /* 0x0003e80000100a00 */
[----:B0-----:R-:W2:Y:S04]  /*80500*/  LDL.LU.64 R8, [R1+0x1050] ;  /* 0x0010500001087983 */ /* 0x001ea80000300a00 */
[----:B-1----:R-:W2:Y:S01]  /*80510*/  LDL.LU.64 R10, [R1+0x1058] ;  /* 0x00105800010a7983 */ /* 0x002ea20000300a00 */
[C---:B---3--:R-:W-:Y:S08]  /*80520*/  HMMA.16816.F32 R56, R28.reuse, R26, R56 ;  /* 0x0000001a1c38723c */ /* 0x048ff00000001838 */
[C---:B----4-:R-:W-:Y:S11]  /*80530*/  HMMA.16816.F32 R44, R28.reuse, R24, R44 ;  /* 0x000000181c2c723c */ /* 0x050ff6000000182c */
[----:B------:R0:W-:Y:S04]  /*80540*/  STL.64 [R1+0x100], R56 ;  /* 0x0001003801007387 */ /* 0x0001e80000100a00 */
[----:B------:R1:W-:Y:S04]  /*80550*/  STL.64 [R1+0x108], R58 ;  /* 0x0001083a01007387 */ /* 0x0003e80000100a00 */
[----:B0-----:R-:W3:Y:S04]  /*80560*/  LDL.LU.64 R56, [R1+0x1020] ;  /* 0x0010200001387983 */ /* 0x001ee80000300a00 */
[----:B------:R0:W-:Y:S04]  /*80570*/  STL.64 [R1+0xf0], R44 ;  /* 0x0000f02c01007387 */ /* 0x0001e80000100a00 */
[----:B------:R4:W-:Y:S04]  /*80580*/  STL.64 [R1+0xf8], R46 ;  /* 0x0000f82e01007387 */ /* 0x0009e80000100a00 */
[----:B-1----:R-:W3:Y:S04]  /*80590*/  LDL.LU.64 R58, [R1+0x1028] ;  /* 0x00102800013a7983 */ /* 0x002ee80000300a00 */
        /* <DEDUP_REMOVED lines=1148> */
[----:B0-----:R-:W2:Y:S04]  /*84d60*/  LDL.LU.64 R4, [R1+0x1620] ;  /* 0x0016200001047983 */ /* 0x001ea80000300a00 */
[----:B----4-:R-:W4:Y:S04]  /*84d70*/  LDL.LU.64 R6, [R1+0x1628] ;  /* 0x0016280001067983 */ /* 0x010f280000300a00 */
        /* <DEDUP_REMOVED lines=28> */
[----:B0-----:R-:W4:Y:S04]  /*84f40*/  LDL.LU.64 R26, [R1+0x8d20] ;  /* 0x008d2000011a7983 */ /* 0x001f280000300a00 */
[----:B------:R-:W3:Y:S01]  /*84f50*/  LDL.LU.64 R24, [R1+0x8d18] ;  /* 0x008d180001187983 */ /* 0x000ee20000300a00 */
[C---:B--2---:R-:W-:Y:S08]  /*84f60*/  HMMA.16816.F32 R8, R28.reuse, R32, R8 ;  /* 0x000000201c08723c */ /* 0x044ff00000001808 */
[C---:B------:R-:W-:Y:S11]  /*84f70*/  HMMA.16816.F32 R44, R28.reuse, R22, R44 ;  /* 0x000000161c2c723c */ /* 0x040ff6000000182c */
[----:B------:R-:W-:Y:S04]  /*84f80*/  STL.64 [R1+0xda0], R8 ;  /* 0x000da00801007387 */ /* 0x000fe80000100a00 */
[----:B------:R4:W-:Y:S01]  /*84f90*/  STL.64 [R1+0xda8], R10 ;  /* 0x000da80a01007387 */ /* 0x0009e20000100a00 */
[C---:B------:R-:W-:Y:S08]  /*84fa0*/  HMMA.16816.F32 R16, R28.reuse, R20, R16 ;  /* 0x000000141c10723c */ /* 0x040ff00000001810 */
[C---:B----4-:R-:W-:Y:S01]  /*84fb0*/  HMMA.16816.F32 R8, R28.reuse, R26, R4 ;  /* 0x0000001a1c08723c */ /* 0x050fe20000001804 */
[----:B------:R-:W2:Y:S04]  /*84fc0*/  LDL.LU.64 R4, [R1+0x16c0] ;  /* 0x0016c00001047983 */ /* 0x000ea80000300a00 */
[----:B------:R-:W2:Y:S03]  /*84fd0*/  LDL.LU.64 R6, [R1+0x16c8] ;  /* 0x0016c80001067983 */ /* 0x000ea60000300a00 */
[C---:B---3--:R-:W-:Y:S11]  /*84fe0*/  HMMA.16816.F32 R56, R28.reuse, R24, R56 ;  /* 0x000000181c38723c */ /* 0x048ff60000001838 */
[----:B------:R0:W-:Y:S04]  /*84ff0*/  STL.64 [R1+0xdb0], R8 ;  /* 0x000db00801007387 */ /* 0x0001e80000100a00 */
[----:B------:R1:W-:Y:S04]  /*85000*/  STL.64 [R1+0xdb8], R10 ;  /* 0x000db80a01007387 */ /* 0x0003e80000100a00 */
[----:B0-----:R-:W3:Y:S04]  /*85010*/  LDL.LU.64 R8, [R1+0x16b0] ;  /* 0x0016b00001087983 */ /* 0x001ee80000300a00 */
[----:B-1----:R-:W3:Y:S04]  /*85020*/  LDL.LU.64 R10, [R1+0x16b8] ;  /* 0x0016b800010a7983 */ /* 0x002ee80000300a00 */
[----:B------:R0:W-:Y:S04]  /*85030*/  STL.64 [R1+0xdc0], R56 ;  /* 0x000dc03801007387 */ /* 0x0001e80000100a00 */
[----:B------:R1:W-:Y:S04]  /*85040*/  STL.64 [R1+0xdc8], R58 ;  /* 0x000dc83a01007387 */ /* 0x0003e80000100a00 */
[----:B0-----:R-:W4:Y:S04]  /*85050*/  LDL.LU.64 R56, [R1+0x1780] ;  /* 0x0017800001387983 */ /* 0x001f280000300a00 */
[----:B-1----:R-:W4:Y:S04]  /*85060*/  LDL.LU.64 R58, [R1+0x1788] ;  /* 0x00178800013a7983 */ /* 0x002f280000300a00 */
[----:B------:R0:W-:Y:S04]  /*85070*/  STL.64 [R1+0xdd0], R44 ;  /* 0x000dd02c01007387 */ /* 0x0001e80000100a00 */
[----:B------:R1:W-:Y:S04]  /*85080*/  STL.64 [R1+0xdd8], R46 ;  /* 0x000dd82e01007387 */ /* 0x0003e80000100a00 */
[----:B0-----:R-:W2:Y:S04]  /*85090*/  LDL.LU.64 R44, [R1+0x1770] ;  /* 0x00177000012c7983 */ /* 0x001ea80000300a00 */
[----:B-1----:R-:W2:Y:S04]  /*850a0*/  LDL.LU.64 R46, [R1+0x1778] ;  /* 0x00177800012e7983 */ /* 0x002ea80000300a00 */
        /* <DEDUP_REMOVED lines=10> */
[----:B---3--:R-:W-:-:S15]  /*85150*/  HMMA.16816.F32 R40, R28, R16, R40 ;  /* 0x000000101c28723c */ /* 0x008fde0000001828 */
[----:B------:R-:W-:-:S04]  /*85160*/  NOP ;  /* 0x0000000000007918 */ /* 0x000fc80000000000 */
[----:B------:R0:W-:Y:S04]  /*85170*/  STL.64 [R1+0xe00], R40 ;  /* 0x000e002801007387 */ /* 0x0001e80000100a00 */
[----:B------:R1:W-:Y:S04]  /*85180*/  STL.64 [R1+0xe08], R42 ;  /* 0x000e082a01007387 */ /* 0x0003e80000100a00 */
[----:B0-----:R-:W3:Y:S04]  /*85190*/  LDL.LU.64 R40, [R1+0x1860] ;  /* 0x0018600001287983 */ /* 0x001ee80000300a00 */
[----:B-1----:R-:W3:Y:S04]  /*851a0*/  LDL.LU.64 R42, [R1+0x1868] ;  /* 0x00186800012a7983 */ /* 0x002ee80000300a00 */
[----:B------:R-:W-:Y:S04]  /*851b0*/  STL.64 [R1+0x8cd0], R18 ;  /* 0x008cd01201007387 */ /* 0x000fe80000100a00 */
[----:B------:R0:W-:Y:S04]  /*851c0*/  STL.64 [R1+0x8cc8], R16 ;  /* 0x008cc81001007387 */ /* 0x0001e80000100a00 */
[----:B0-----:R-:W3:Y:S04]  /*851d0*/  LDL.LU.64 R16, [R1+0x1690] ;  /* 0x0016900001107983 */ /* 0x001ee80000300a00 */
[----:B------:R-:W3:Y:S01]  /*851e0*/  LDL.LU.64 R18, [R1+0x1698] ;  /* 0x0016980001127983 */ /* 0x000ee20000300a00 */
[C---:B--2---:R-:W-:Y:S08]  /*851f0*/  HMMA.16816.F32 R4, R28.reuse, R14, R4 ;  /* 0x0000000e1c04723c */ /* 0x044ff00000001804 */
[----:B----4-:R-:W-:Y:S11]  /*85200*/  HMMA.16816.F32 R8, R28, R12, R8 ;  /* 0x0000000c1c08723c */ /* 0x010ff60000001808 */
[----:B------:R-:W-:Y:S04]  /*85210*/  STL.64 [R1+0xe10], R4 ;  /* 0x000e100401007387 */ /* 0x000fe80000100a00 */
[----:B------:R0:W-:Y:S04]  /*85220*/  STL.64 [R1+0xe18], R6 ;  /* 0x000e180601007387 */ /* 0x0001e80000100a00 */
[----:B0-----:R-:W2:Y:S04]  /*85230*/  LDL.LU.64 R6, [R1+0x8cf0] ;  /* 0x008cf00001067983 */ /* 0x001ea80000300a00 */
[----:B------:R-:W4:Y:S04]  /*85240*/  LDL.LU.64 R4, [R1+0x8ce8] ;  /* 0x008ce80001047983 */ /* 0x000f280000300a00 */
[----:B------:R-:W-:Y:S04]  /*85250*/  STL.64 [R1+0xe20], R8 ;  /* 0x000e200801007387 */ /* 0x000fe80000100a00 */
[----:B------:R0:W-:Y:S04]  /*85260*/  STL.64 [R1+0xe28], R10 ;  /* 0x000e280a01007387 */ /* 0x0001e80000100a00 */
[----:B0-----:R-:W2:Y:S04]  /*85270*/  LDL.LU.64 R10, [R1+0x8ce0] ;  /* 0x008ce000010a7983 */ /* 0x001ea80000300a00 */
[----:B------:R-:W3:Y:S04]  /*85280*/  LDL.LU.64 R8, [R1+0x8cd8] ;  /* 0x008cd80001087983 */ /* 0x000ee80000300a00 */
[----:B------:R-:W-:Y:S04]  /*85290*/  STL.64 [R1+0x8cb0], R14 ;  /* 0x008cb00e01007387 */ /* 0x000fe80000100a00 */
[----:B------:R0:W-:Y:S04]  /*852a0*/  STL.64 [R1+0x8ca8], R12 ;  /* 0x008ca80c01007387 */ /* 0x0001e80000100a00 */
[----:B0-----:R-:W2:Y:S04]  /*852b0*/  LDL.LU.64 R12, [R1+0x16a0] ;  /* 0x0016a000010c7983 */ /* 0x001ea80000300a00 */
[----:B------:R-:W2:Y:S01]  /*852c0*/  LDL.LU.64 R14, [R1+0x16a8] ;  /* 0x0016a800010e7983 */ /* 0x000ea20000300a00 */
[----:B------:R-:W-:-:S02]  /*852d0*/  IMAD R38, R54, 0x100, R53 ;  /* 0x0000010036267824 */ /* 0x000fc400078e0235 */
[----:B------:R-:W-:Y:S01]  /*852e0*/  IMAD R39, R48, 0x100, R55 ;  /* 0x0000010030277824 */ /* 0x000fe200078e0237 */
[----:B--2---:R-:W-:-:S15]  /*852f0*/  HMMA.16816.F32 R12, R28, R10, R12 ;  /* 0x0000000a1c0c723c */ /* 0x004fde000000180c */
[----:B------:R-:W-:-:S04]  /*85300*/  NOP ;  /* 0x0000000000007918 */ /* 0x000fc80000000000 */
[----:B------:R-:W-:Y:S04]  /*85310*/  STL.64 [R1+0xe30], R12 ;  /* 0x000e300c01007387 */ /* 0x000fe80000100a00 */
[----:B------:R3:W-:Y:S02]  /*85320*/  STL.64 [R1+0xe38], R14 ;  /* 0x000e380e01007387 */ /* 0x0007e40000100a00 */
[----:B---3--:R-:W-:Y:S02]  /*85330*/  HMMA.16816.F32 R12, R28, R8, R16 ;  /* 0x000000081c0c723c */ /* 0x008fe40000001810 */
[----:B------:R-:W-:Y:S04]  /*85340*/  STL.64 [R1+0x8c90], R10 ;  /* 0x008c900a01007387 */ /* 0x000fe80000100a00 */
[----:B------:R-:W-:-:S13]  /*85350*/  STL.64 [R1+0x8c88], R8 ;  /* 0x008c880801007387 */ /* 0x000fda0000100a00 */
[----:B------:R-:W-:Y:S04]  /*85360*/  STL.64 [R1+0xe40], R12 ;  /* 0x000e400c01007387 */ /* 0x000fe80000100a00 */
[----:B------:R0:W-:Y:S02]  /*85370*/  STL.64 [R1+0xe48], R14 ;  /* 0x000e480e01007387 */ /* 0x0001e40000100a00 */
[C---:B0-----:R-:W-:Y:S02]  /*85380*/  HMMA.16816.F32 R12, R28.reuse, R6, R56 ;  /* 0x000000061c0c723c */ /* 0x041fe40000001838 */
[----:B------:R-:W-:Y:S06]  /*85390*/  STL.64 [R1+0x8ca0], R6 ;  /* 0x008ca00601007387 */ /* 0x000fec0000100a00 */
[C---:B----4-:R-:W-:Y:S11]  /*853a0*/  HMMA.16816.F32 R8, R28.reuse, R4, R44 ;  /* 0x000000041c08723c */ /* 0x050ff6000000182c */
[----:B------:R-:W-:Y:S04]  /*853b0*/  STL.64 [R1+0xe50], R12 ;  /* 0x000e500c01007387 */ /* 0x000fe80000100a00 */
[----:B------:R-:W-:Y:S04]  /*853c0*/  STL.64 [R1+0xe58], R14 ;  /* 0x000e580e01007387 */ /* 0x000fe80000100a00 */
[----:B------:R0:W-:Y:S02]  /*853d0*/  STL.64 [R1+0x8c98], R4 ;  /* 0x008c980401007387 */ /* 0x0001e40000100a00 */
[----:B0-----:R-:W-:Y:S02]  /*853e0*/  HMMA.16816.F32 R4, R28, R2, R40 ;  /* 0x000000021c04723c */ /* 0x001fe40000001828 */
[----:B------:R0:W-:Y:S04]  /*853f0*/  STL.64 [R1+0xe70], R8 ;  /* 0x000e700801007387 */ /* 0x0001e80000100a00 */
[----:B------:R1:W-:Y:S04]  /*85400*/  STL.64 [R1+0xe78], R10 ;  /* 0x000e780a01007387 */ /* 0x0003e80000100a00 */
[----:B------:R-:W2:Y:S04]  /*85410*/  LDL.LU.64 R40, [R1+0x1760] ;  /* 0x0017600001287983 */ /* 0x000ea80000300a00 */
[----:B------:R-:W2:Y:S05]  /*85420*/  LDL.LU.64 R42, [R1+0x1768] ;  /* 0x00176800012a7983 */ /* 0x000eaa0000300a00 */
[----:B------:R3:W-:Y:S04]  /*85430*/  STL.64 [R1+0xe60], R4 ;  /* 0x000e600401007387 */ /* 0x0007e80000100a00 */
[----:B------:R4:W-:Y:S04]  /*85440*/  STL.64 [R1+0xe68], R6 ;  /* 0x000e680601007387 */ /* 0x0009e80000100a00 */
[----:B------:R-:W2:Y:S04]  /*85450*/  LDL.LU.64 R16, [R1+0x1750] ;  /* 0x0017500001107983 */ /* 0x000ea80000300a00 */
[----:B------:R-:W2:Y:S04]  /*85460*/  LDL.LU.64 R18, [R1+0x1758] ;  /* 0x0017580001127983 */ /* 0x000ea80000300a00 */
[----:B------:R-:W2:Y:S04]  /*85470*/  LDL.LU.64 R12, [R1+0x1740] ;  /* 0x00174000010c7983 */ /* 0x000ea80000300a00 */
[----:B------:R-:W2:Y:S04]  /*85480*/  LDL.LU.64 R14, [R1+0x1748] ;  /* 0x00174800010e7983 */ /* 0x000ea80000300a00 */
[----:B0-----:R-:W2:Y:S04]  /*85490*/  LDL.LU.64 R8, [R1+0x1730] ;  /* 0x0017300001087983 */ /* 0x001ea80000300a00 */
[----:B-1----:R-:W2:Y:S04]  /*854a0*/  LDL.LU.64 R10, [R1+0x1738] ;  /* 0x00173800010a7983 */ /* 0x002ea80000300a00 */
[----:B---3--:R-:W3:Y:S04]  /*854b0*/  LDL.LU.64 R4, [R1+0x1810] ;  /* 0x0018100001047983 */ /* 0x008ee80000300a00 */
[----:B----4-:R-:W3:Y:S04]  /*854c0*/  LDL.LU.64 R6, [R1+0x1818] ;  /* 0x0018180001067983 */ /* 0x010ee80000300a00 */
[----:B------:R-:W4:Y:S04]  /*854d0*/  LDL.LU R53, [R1+0x19f4] ;  /* 0x0019f40001357983 */ /* 0x000f280000300800 */
[----:B------:R-:W3:Y:S04]  /*854e0*/  LDL.LU R54, [R1+0x19f0] ;  /* 0x0019f00001367983 */ /* 0x000ee80000300800 */
[----:B------:R-:W3:Y:S01]  /*854f0*/  LDL.LU R55, [R1+0x19fc] ;  /* 0x0019fc0001377983 */ /* 0x000ee20000300800 */
[----:B------:R-:W-:-:S02]  /*85500*/  IMAD R60, R50, 0x100, R49 ;  /* 0x00000100323c7824 */ /* 0x000fc400078e0231 */
[----:B------:R-:W-:Y:S01]  /*85510*/  IMAD R61, R0, 0x100, R51 ;  /* 0x00000100003d7824 */ /* 0x000fe200078e0233 */
[----:B------:R-:W-:Y:S02]  /*85520*/  F2FP.F16.E5M2.UNPACK_B R28, R38 ;  /* 0x00000026ff1c723e */ /* 0x000fe400020004ff */
[----:B------:R-:W-:Y:S02]  /*85530*/  F2FP.F16.E5M2.UNPACK_B R29, R39 ;  /* 0x00000027ff1d723e */ /* 0x000fe400020004ff */
[----:B------:R-:W-:Y:S02]  /*85540*/  F2FP.F16.E5M2.UNPACK_B R30, R60 ;  /* 0x0000003cff1e723e */ /* 0x000fe400020004ff */
[----:B------:R-:W-:-:S07]  /*85550*/  F2FP.F16.E5M2.UNPACK_B R31, R61 ;  /* 0x0000003dff1f723e */ /* 0x000fce00020004ff */
[C---:B--2---:R-:W-:Y:S08]  /*85560*/  HMMA.16816.F32 R40, R28.reuse, R36, R40 ;  /* 0x000000241c28723c */ /* 0x044ff00000001828 */
[C---:B------:R-:W-:Y:S08]  /*85570*/  HMMA.16816.F32 R16, R28.reuse, R34, R16 ;  /* 0x000000221c10723c */ /* 0x040ff00000001810 */
[C---:B------:R-:W-:Y:S08]  /*85580*/  HMMA.16816.F32 R12, R28.reuse, R32, R12 ;  /* 0x000000201c0c723c */ /* 0x040ff0000000180c */
[C---:B------:R-:W-:Y:S01]  /*85590*/  HMMA.16816.F32 R8, R28.reuse, R26, R8 ;  /* 0x0000001a1c08723c */ /* 0x040fe20000001808 */
[----:B---3--:R-:W-:Y:S04]  /*855a0*/  STL.64 [R1+0x8cc0], R54 ;  /* 0x008cc03601007387 */ /* 0x008fe80000100a00 */
[----:B----4-:R-:W-:Y:S04]  /*855b0*/  STL [R1+0x8cb8], R53 ;  /* 0x008cb83501007387 */ /* 0x010fe80000100800 */
[----:B------:R-:W2:Y:S04]  /*855c0*/  LDL.LU R48, [R1+0x19f8] ;  /* 0x0019f80001307983 */ /* 0x000ea80000300800 */
[----:B------:R-:W3:Y:S04]  /*855d0*/  LDL.LU R49, [R1+0x1a04] ;  /* 0x001a040001317983 */ /* 0x000ee80000300800 */
[----:B------:R-:W3:Y:S04]  /*855e0*/  LDL.LU R50, [R1+0x1a00] ;  /* 0x001a000001327983 */ /* 0x000ee80000300800 */
[----:B------:R-:W4:Y:S04]  /*855f0*/  LDL.LU R51, [R1+0x1a0c] ;  /* 0x001a0c0001337983 */ /* 0x000f280000300800 */
[----:B------:R-:W4:Y:S04]  /*85600*/  LDL.LU R0, [R1+0x1a08] ;  /* 0x001a080001007983 */ /* 0x000f280000300800 */
[----:B------:R-:W-:Y:S04]  /*85610*/  STL.64 [R1+0xe80], R40 ;  /* 0x000e802801007387 */ /* 0x000fe80000100a00 */
[----:B------:R-:W-:Y:S04]  /*85620*/  STL.64 [R1+0xe88], R42 ;  /* 0x000e882a01007387 */ /* 0x000fe80000100a00 */
[----:B------:R0:W-:Y:S04]  /*85630*/  STL.64 [R1+0xe90], R16 ;  /* 0x000e901001007387 */ /* 0x0001e80000100a00 */
[----:B------:R1:W-:Y:S04]  /*85640*/  STL.64 [R1+0xe98], R18 ;  /* 0x000e981201007387 */ /* 0x0003e80000100a00 */
[----:B------:R1:W-:Y:S04]  /*85650*/  STL.64 [R1+0xea0], R12 ;  /* 0x000ea00c01007387 */ /* 0x0003e80000100a00 */
[----:B------:R1:W-:Y:S04]  /*85660*/  STL.64 [R1+0xea8], R14 ;  /* 0x000ea80e01007387 */ /* 0x0003e80000100a00 */
[----:B0-----:R-:W2:Y:S04]  /*85670*/  LDL.LU.64 R16, [R1+0x1800] ;  /* 0x0018000001107983 */ /* 0x001ea80000300a00 */
[----:B------:R-:W-:Y:S04]  /*85680*/  STL.64 [R1+0xeb0], R8 ;  /* 0x000eb00801007387 */ /* 0x000fe80000100a00 */
[----:B------:R-:W-:Y:S04]  /*85690*/  STL.64 [R1+0xeb8], R10 ;  /* 0x000eb80a01007387 */ /* 0x000fe80000100a00 */
[----:B-1----:R-:W2:Y:S01]  /*856a0*/  LDL.LU.64 R18, [R1+0x1808] ;  /* 0x0018080001127983 */ /* 0x002ea20000300a00 */
[----:B------:R-:W-:-:S15]  /*856b0*/  HMMA.16816.F32 R4, R28, R24, R4 ;  /* 0x000000181c04723c */ /* 0x000fde0000001804 */
[----:B------:R-:W-:-:S04]  /*856c0*/  NOP ;  /* 0x0000000000007918 */ /* 0x000fc80000000000 */
[----:B------:R0:W-:Y:S04]  /*856d0*/  STL.64 [R1+0xec0], R4 ;  /* 0x000ec00401007387 */ /* 0x0001e80000100a00 */
[----:B------:R1:W-:Y:S04]  /*856e0*/  STL.64 [R1+0xec8], R6 ;  /* 0x000ec80601007387 */ /* 0x0003e80000100a00 */
[----:B------:R-:W3:Y:S04]  /*856f0*/  LDL.LU.64 R40, [R1+0x17f0] ;  /* 0x0017f00001287983 */ /* 0x000ee80000300a00 */
[----:B------:R-:W3:Y:S04]  /*85700*/  LDL.LU.64 R42, [R1+0x17f8] ;  /* 0x0017f800012a7983 */ /* 0x000ee80000300a00 */
[----:B------:R-:W3:Y:S04]  /*85710*/  LDL.LU.64 R52, [R1+0x17e0] ;  /* 0x0017e00001347983 */ /* 0x000ee80000300a00 */
[----:B------:R-:W3:Y:S04]  /*85720*/  LDL.LU.64 R54, [R1+0x17e8] ;  /* 0x0017e80001367983 */ /* 0x000ee80000300a00 */
[----:B------:R-:W4:Y:S04]  /*85730*/  LDL.LU.64 R12, [R1+0x17d0] ;  /* 0x0017d000010c7983 */ /* 0x000f280000300a00 */
[----:B------:R-:W4:Y:S04]  /*85740*/  LDL.LU.64 R14, [R1+0x17d8] ;  /* 0x0017d800010e7983 */ /* 0x000f280000300a00 */
[----:B0-----:R-:W4:Y:S04]  /*85750*/  LDL.LU.64 R4, [R1+0x17c0] ;  /* 0x0017c00001047983 */ /* 0x001f280000300a00 */
[----:B-1----:R-:W4:Y:S04]  /*85760*/  LDL.LU.64 R6, [R1+0x17c8] ;  /* 0x0017c80001067983 */ /* 0x002f280000300a00 */
[----:B------:R-:W4:Y:S04]  /*85770*/  LDL.LU.64 R8, [R1+0x17b0] ;  /* 0x0017b00001087983 */ /* 0x000f280000300a00 */
[----:B------:R-:W4:Y:S04]  /*85780*/  LDL.LU.64 R10, [R1+0x17b8] ;  /* 0x0017b800010a7983 */ /* 0x000f280000300a00 */
[----:B------:R-:W4:Y:S04]  /*85790*/  LDL.LU.64 R56, [R1+0x1840] ;  /* 0x0018400001387983 */ /* 0x000f280000300a00 */
[----:B------:R-:W4:Y:S04]  /*857a0*/  LDL.LU.64 R58, [R1+0x1848] ;  /* 0x00184800013a7983 */ /* 0x000f280000300a00 */
[----:B------:R-:W4:Y:S04]  /*857b0*/  LDL.LU.64 R44, [R1+0x1830] ;  /* 0x00183000012c7983 */ /* 0x000f280000300a00 */
[----:B------:R-:W4:Y:S04]  /*857c0*/  LDL.LU.64 R46, [R1+0x1838] ;  /* 0x00183800012e7983 */ /* 0x000f280000300a00 */
[----:B------:R-:W-:Y:S04]  /*857d0*/  STL.64 [R1+0x8c80], R26 ;  /* 0x008c801a01007387 */ /* 0x000fe80000100a00 */
[----:B------:R0:W-:Y:S04]  /*857e0*/  STL.64 [R1+0x8c78], R24 ;  /* 0x008c781801007387 */ /* 0x0001e80000100a00 */
[----:B0-----:R-:W4:Y:S04]  /*857f0*/  LDL.LU.64 R24, [R1+0x1850] ;  /* 0x0018500001187983 */ /* 0x001f280000300a00 */
[----:B------:R-:W4:Y:S01]  /*85800*/  LDL.LU.64 R26, [R1+0x1858] ;  /* 0x00185800011a7983 */ /* 0x000f220000300a00 */
        /* <DEDUP_REMOVED lines=11> */
[----:B-1----:R-:W3:Y:S01]  /*858c0*/  LDL.LU.64 R42, [R1+0x1878] ;  /* 0x00187800012a7983 */ /* 0x002ee20000300a00 */
[C---:B--2---:R-:W-:Y:S08]  /*858d0*/  HMMA.16816.F32 R52, R28.reuse, R18, R52 ;  /* 0x000000121c34723c */ /* 0x044ff00000001834 */
[C---:B----4-:R-:W-:Y:S11]  /*858e0*/  HMMA.16816.F32 R12, R28.reuse, R16, R12 ;  /* 0x000000101c0c723c */ /* 0x050ff6000000180c */
[----:B------:R-:W-:Y:S04]  /*858f0*/  STL.64 [R1+0xef0], R52 ;  /* 0x000ef03401007387 */ /* 0x000fe80000100a00 */
[----:B------:R0:W-:Y:S04]  /*85900*/  STL.64 [R1+0xef8], R54 ;  /* 0x000ef83601007387 */ /* 0x0001e80000100a00 */
[----:B0-----:R-:W2:Y:S04]  /*85910*/  LDL.LU.64 R54, [R1+0x8cc0] ;  /* 0x008cc00001367983 */ /* 0x001ea80000300a00 */
[----:B------:R-:W2:Y:S04]  /*85920*/  LDL.LU R53, [R1+0x8cb8] ;  /* 0x008cb80001357983 */ /* 0x000ea80000300800 */
[----:B------:R-:W-:Y:S04]  /*85930*/  STL.64 [R1+0xf50], R12 ;  /* 0x000f500c01007387 */ /* 0x000fe80000100a00 */
[----:B------:R0:W-:Y:S04]  /*85940*/  STL.64 [R1+0xf58], R14 ;  /* 0x000f580e01007387 */ /* 0x0001e80000100a00 */
[----:B0-----:R-:W4:Y:S04]  /*85950*/  LDL.LU.64 R14, [R1+0x8cb0] ;  /* 0x008cb000010e7983 */ /* 0x001f280000300a00 */
[----:B------:R-:W2:Y:S04]  /*85960*/  LDL.LU.64 R12, [R1+0x8ca8] ;  /* 0x008ca800010c7983 */ /* 0x000ea80000300a00 */
[----:B------:R-:W-:Y:S04]  /*85970*/  STL.64 [R1+0x8c70], R18 ;  /* 0x008c701201007387 */ /* 0x000fe80000100a00 */
[----:B------:R0:W-:Y:S04]  /*85980*/  STL.64 [R1+0x8c68], R16 ;  /* 0x008c681001007387 */ /* 0x0001e80000100a00 */
[----:B0-----:R-:W3:Y:S04]  /*85990*/  LDL.LU.64 R16, [R1+0x17a0] ;  /* 0x0017a00001107983 */ /* 0x001ee80000300a00 */
[----:B------:R-:W3:Y:S01]  /*859a0*/  LDL.LU.64 R18, [R1+0x17a8] ;  /* 0x0017a80001127983 */ /* 0x000ee20000300a00 */
[C---:B----4-:R-:W-:Y:S08]  /*859b0*/  HMMA.16816.F32 R4, R28.reuse, R14, R4 ;  /* 0x0000000e1c04723c */ /* 0x050ff00000001804 */
[C---:B--2---:R-:W-:Y:S11]  /*859c0*/  HMMA.16816.F32 R8, R28.reuse, R12, R8 ;  /* 0x0000000c1c08723c */ /* 0x044ff60000001808 */
[----:B------:R-:W-:Y:S04]  /*859d0*/  STL.64 [R1+0x1000], R4 ;  /* 0x0010000401007387 */ /* 0x000fe80000100a00 */
[----:B------:R0:W-:Y:S04]  /*859e0*/  STL.64 [R1+0x1008], R6 ;  /* 0x0010080601007387 */ /* 0x0001e80000100a00 */
[----:B0-----:R-:W2:Y:S04]  /*859f0*/  LDL.LU.64 R6, [R1+0x8ca0] ;  /* 0x008ca00001067983 */ /* 0x001ea80000300a00 */
[----:B------:R-:W4:Y:S04]  /*85a00*/  LDL.LU.64 R4, [R1+0x8c98] ;  /* 0x008c980001047983 */ /* 0x000f280000300a00 */
[----:B------:R-:W-:Y:S04]  /*85a10*/  STL.64 [R1+0x1030], R8 ;  /* 0x0010300801007387 */ /* 0x000fe80000100a00 */
[----:B------:R0:W-:Y:S04]  /*85a20*/  STL.64 [R1+0x1038], R10 ;  /* 0x0010380a01007387 */ /* 0x0001e80000100a00 */
[----:B0-----:R-:W3:Y:S04]  /*85a30*/  LDL.LU.64 R10, [R1+0x8c90] ;  /* 0x008c9000010a7983 */ /* 0x001ee80000300a00 */
[----:B------:R-:W2:Y:S01]  /*85a40*/  LDL.LU.64 R8, [R1+0x8c88] ;  /* 0x008c880001087983 */ /* 0x000ea20000300a00 */
[C---:B---3--:R-:W-:Y:S08]  /*85a50*/  HMMA.16816.F32 R16, R28.reuse, R10, R16 ;  /* 0x0000000a1c10723c */ /* 0x048ff00000001810 */
[C---:B--2---:R-:W-:Y:S11]  /*85a60*/  HMMA.16816.F32 R24, R28.reuse, R8, R24 ;  /* 0x000000081c18723c */ /* 0x044ff60000001818 */
[----:B------:R-:W-:Y:S04]  /*85a70*/  STL.64 [R1+0x1040], R16 ;  /* 0x0010401001007387 */ /* 0x000fe80000100a00 */
[----:B------:R-:W-:Y:S04]  /*85a80*/  STL.64 [R1+0x1048], R18 ;  /* 0x0010481201007387 */ /* 0x000fe80000100a00 */
[----:B------:R0:W-:Y:S04]  /*85a90*/  STL.64 [R1+0x1050], R24 ;  /* 0x0010501801007387 */ /* 0x0001e80000100a00 */
[----:B------:R1:W-:Y:S04]  /*85aa0*/  STL.64 [R1+0x1058], R26 ;  /* 0x0010581a01007387 */ /* 0x0003e80000100a00 */
[----:B0-----:R-:W2:Y:S04]  /*85ab0*/  LDL.LU.64 R24, [R1+0x1790] ;  /* 0x0017900001187983 */ /* 0x001ea80000300a00 */
[----:B-1----:R-:W2:Y:S01]  /*85ac0*/  LDL.LU.64 R26, [R1+0x1798] ;  /* 0x00179800011a7983 */ /* 0x002ea20000300a00 */
[----:B------:R-:W-:-:S15]  /*85ad0*/  HMMA.16816.F32 R16, R28, R6, R56 ;  /* 0x000000061c10723c */ /* 0x000fde0000001838 */
[----:B------:R-:W-:-:S04]  /*85ae0*/  NOP ;  /* 0x0000000000007918 */ /* 0x000fc80000000000 */
[----:B------:R-:W-:Y:S04]  /*85af0*/  STL.64 [R1+0x1060], R16 ;  /* 0x0010601001007387 */ /* 0x000fe80000100a00 */
[----:B------:R4:W-:Y:S02]  /*85b00*/  STL.64 [R1+0x1068], R18 ;  /* 0x0010681201007387 */ /* 0x0009e40000100a00 */
[C---:B----4-:R-:W-:Y:S08]  /*85b10*/  HMMA.16816.F32 R16, R28.reuse, R4, R44 ;  /* 0x000000041c10723c */ /* 0x050ff0000000182c */
[----:B------:R-:W-:Y:S01]  /*85b20*/  HMMA.16816.F32 R28, R28, R2, R40 ;  /* 0x000000021c1c723c */ /* 0x000fe20000001828 */
[----:B------:R-:W-:-:S02]  /*85b30*/  IMAD R38, R54, 0x100, R53 ;  /* 0x0000010036267824 */ /* 0x000fc400078e0235 */
[----:B------:R-:W-:Y:S02]  /*85b40*/  IMAD R39, R48, 0x100, R55 ;  /* 0x0000010030277824 */ /* 0x000fe400078e0237 */
[----:B------:R-:W-:Y:S02]  /*85b50*/  IMAD R60, R50, 0x100, R49 ;  /* 0x00000100323c7824 */ /* 0x000fe400078e0231 */
[----:B------:R-:W-:-:S04]  /*85b60*/  IMAD R61, R0, 0x100, R51 ;  /* 0x00000100003d7824 */ /* 0x000fc800078e0233 */
[----:B------:R0:W-:Y:S04]  /*85b70*/  STL.64 [R1+0x1090], R16 ;  /* 0x0010901001007387 */ /* 0x0001e80000100a00 */
[----:B------:R1:W-:Y:S04]  /*85b80*/  STL.64 [R1+0x1098], R18 ;  /* 0x0010981201007387 */ /* 0x0003e80000100a00 */
[----:B0-----:R-:W3:Y:S04]  /*85b90*/  LDL.LU.64 R16, [R1+0x1720] ;  /* 0x0017200001107983 */ /* 0x001ee80000300a00 */
[----:B-1----:R-:W3:Y:S04]  /*85ba0*/  LDL.LU.64 R18, [R1+0x1728] ;  /* 0x0017280001127983 */ /* 0x002ee80000300a00 */
[----:B------:R0:W-:Y:S04]  /*85bb0*/  STL.64 [R1+0x1080], R28 ;  /* 0x0010801c01007387 */ /* 0x0001e80000100a00 */
[----:B------:R1:W-:Y:S01]  /*85bc0*/  STL.64 [R1+0x1088], R30 ;  /* 0x0010881e01007387 */ /* 0x0003e20000100a00 */
[----:B0-----:R-:W-:-:S02]  /*85bd0*/  F2FP.F16.E5M2.UNPACK_B R28, R38 ;  /* 0x00000026ff1c723e */ /* 0x001fc400020004ff */
[----:B------:R-:W-:Y:S01]  /*85be0*/  F2FP.F16.E5M2.UNPACK_B R29, R39 ;  /* 0x00000027ff1d723e */ /* 0x000fe200020004ff */
[----:B------:R-:W4:Y:S01]  /*85bf0*/  LDL.LU R38, [R1+0x1a28] ;  /* 0x001a280001267983 */ /* 0x000f220000300800 */
[----:B-1----:R-:W-:Y:S02]  /*85c00*/  F2FP.F16.E5M2.UNPACK_B R30, R60 ;  /* 0x0000003cff1e723e */ /* 0x002fe400020004ff */
[----:B------:R-:W-:Y:S01]  /*85c10*/  F2FP.F16.E5M2.UNPACK_B R31, R61 ;  /* 0x0000003dff1f723e */ /* 0x000fe200020004ff */
[----:B------:R-:W4:Y:S04]  /*85c20*/  LDL.LU R39, [R1+0x1a2c] ;  /* 0x001a2c0001277983 */ /* 0x000f280000300800 */
[----:B------:R-:W4:Y:S04]  /*85c30*/  LDL.LU R60, [R1+0x1a20] ;  /* 0x001a2000013c7983 */ /* 0x000f280000300800 */
[----:B------:R-:W4:Y:S01]  /*85c40*/  LDL.LU R61, [R1+0x1a24] ;  /* 0x001a2400013d7983 */ /* 0x000f220000300800 */
[----:B--2---:R-:W-:Y:S03]  /*85c50*/  HMMA.16816.F32 R40, R28, R36, R24 ;  /* 0x000000241c28723c */ /* 0x004fe60000001818 */
[----:B------:R-:W2:Y:S04]  /*85c60*/  LDL.LU.64 R24, [R1+0x1680] ;  /* 0x0016800001187983 */ /* 0x000ea80000300a00 */
[----:B------:R-:W2:-:S12]  /*85c70*/  LDL.LU.64 R26, [R1+0x1688] ;  /* 0x00168800011a7983 */ /* 0x000e980000300a00 */
[----:B------:R-:W-:Y:S04]  /*85c80*/  STL.64 [R1+0x1180], R40 ;  /* 0x0011802801007387 */ /* 0x000fe80000100a00 */
[----:B------:R3:W-:Y:S04]  /*85c90*/  STL.64 [R1+0x1188], R42 ;  /* 0x0011882a01007387 */ /* 0x0007e80000100a00 */
[----:B------:R-:W4:Y:S04]  /*85ca0*/  LDL.LU.64 R52, [R1+0x1670] ;  /* 0x0016700001347983 */ /* 0x000f280000300a00 */
[----:B------:R-:W4:Y:S04]  /*85cb0*/  LDL.LU.64 R54, [R1+0x1678] ;  /* 0x0016780001367983 */ /* 0x000f280000300a00 */
[----:B------:R-:W4:Y:S04]  /*85cc0*/  LDL.LU.64 R48, [R1+0x1600] ;  /* 0x0016000001307983 */ /* 0x000f280000300a00 */
[----:B------:R-:W4:Y:S04]  /*85cd0*/  LDL.LU.64 R50, [R1+0x1608] ;  /* 0x0016080001327983 */ /* 0x000f280000300a00 */
[----:B------:R-:W4:Y:S04]  /*85ce0*/  LDL.LU R36, [R1+0x1a1c] ;  /* 0x001a1c0001247983 */ /* 0x000f280000300800 */
[----:B------:R-:W4:Y:S01]  /*85cf0*/  LDL.LU R37, [R1+0x1a18] ;  /* 0x001a180001257983 */ /* 0x000f220000300800 */
[----:B---3--:R-:W-:Y:S03]  /*85d00*/  HMMA.16816.F32 R40, R28, R34, R16 ;  /* 0x000000221c28723c */ /* 0x008fe60000001810 */
[----:B------:R-:W3:Y:S04]  /*85d10*/  LDL.LU.64 R16, [R1+0x1570] ;  /* 0x0015700001107983 */ /* 0x000ee80000300a00 */
[----:B------:R-:W3:-:S12]  /*85d20*/  LDL.LU.64 R18, [R1+0x1578] ;  /* 0x0015780001127983 */ /* 0x000ed80000300a00 */
[----:B------:R0:W-:Y:S04]  /*85d30*/  STL.64 [R1+0x1170], R40 ;  /* 0x0011702801007387 */ /* 0x0001e80000100a00 */
[----:B------:R1:W-:Y:S04]  /*85d40*/  STL.64 [R1+0x1178], R42 ;  /* 0x0011782a01007387 */ /* 0x0003e80000100a00 */
[----:B------:R-:W4:Y:S04]  /*85d50*/  LDL.LU.64 R44, [R1+0x1360] ;  /* 0x00136000012c7983 */ /* 0x000f280000300a00 */
[----:B------:R-:W4:Y:S04]  /*85d60*/  LDL.LU.64 R46, [R1+0x1368] ;  /* 0x00136800012e7983 */ /* 0x000f280000300a00 */
[----:B0-----:R-:W4:Y:S04]  /*85d70*/  LDL.LU.64 R40, [R1+0x12d0] ;  /* 0x0012d00001287983 */ /* 0x001f280000300a00 */
[----:B-1----:R-:W4:Y:S04]  /*85d80*/  LDL.LU.64 R42, [R1+0x12d8] ;  /* 0x0012d800012a7983 */ /* 0x002f280000300a00 */
[----:B------:R-:W4:Y:S04]  /*85d90*/  LDL.LU.64 R56, [R1+0xac0] ;  /* 0x000ac00001387983 */ /* 0x000f280000300a00 */
[----:B------:R-:W4:Y:S04]  /*85da0*/  LDL.LU.64 R58, [R1+0xac8] ;  /* 0x000ac800013a7983 */ /* 0x000f280000300a00 */
[----:B------:R-:W4:Y:S04]  /*85db0*/  LDL.LU R34, [R1+0x1a14] ;  /* 0x001a140001227983 */ /* 0x000f280000300800 */
[----:B------:R-:W4:Y:S01]  /*85dc0*/  LDL.LU R35, [R1+0x1a10] ;  /* 0x001a100001237983 */ /* 0x000f220000300800 */
[----:B--2---:R-:W-:-:S15]  /*85dd0*/  HMMA.16816.F32 R24, R28, R32, R24 ;  /* 0x000000201c18723c */ /* 0x004fde0000001818 */
[----:B------:R-:W-:-:S04]  /*85de0*/  NOP ;  /* 0x0000000000007918 */ /* 0x000fc80000000000 */
[----:B------:R-:W-:Y:S04]  /*85df0*/  STL.64 [R1+0x1160], R24 ;  /* 0x0011601801007387 */ /* 0x000fe80000100a00 */
[----:B------:R0:W-:Y:S04]  /*85e00*/  STL.64 [R1+0x1168], R26 ;  /* 0x0011681a01007387 */ /* 0x0001e80000100a00 */
[----:B0-----:R-:W4:Y:S04]  /*85e10*/  LDL.LU.64 R26, [R1+0x8c80] ;  /* 0x008c8000011a7983 */ /* 0x001f280000300a00 */
[----:B------:R-:W2:Y:S01]  /*85e20*/  LDL.LU.64 R24, [R1+0x8c78] ;  /* 0x008c780001187983 */ /* 0x000ea20000300a00 */
[C---:B---3--:R-:W-:Y:S08]  /*85e30*/  HMMA.16816.F32 R16, R28.reuse, R22, R16 ;  /* 0x000000161c10723c */ /* 0x048ff00000001810 */
[C---:B----4-:R-:W-:Y:S08]  /*85e40*/  HMMA.16816.F32 R52, R28.reuse, R26, R52 ;  /* 0x0000001a1c34723c */ /* 0x050ff00000001834 */
[C---:B--2---:R-:W-:Y:S11]  /*85e50*/  HMMA.16816.F32 R24, R28.reuse, R24, R48 ;  /* 0x000000181c18723c */ /* 0x044ff60000001830 */
[----:B------:R0:W-:Y:S04]  /*85e60*/  STL.64 [R1+0x1150], R52 ;  /* 0x0011503401007387 */ /* 0x0001e80000100a00 */
[----:B------:R1:W-:Y:S04]  /*85e70*/  STL.64 [R1+0x1158], R54 ;  /* 0x0011583601007387 */ /* 0x0003e80000100a00 */
[----:B0-----:R-:W2:Y:S04]  /*85e80*/  LDL.LU.64 R52, [R1+0x720] ;  /* 0x0007200001347983 */ /* 0x001ea80000300a00 */
[----:B-1----:R-:W2:Y:S04]  /*85e90*/  LDL.LU.64 R54, [R1+0x728] ;  /* 0x0007280001367983 */ /* 0x002ea80000300a00 */
[----:B------:R-:W3:Y:S04]  /*85ea0*/  LDL.LU.64 R48, [R1+0x710] ;  /* 0x0007100001307983 */ /* 0x000ee80000300a00 */
[----:B------:R-:W3:Y:S04]  /*85eb0*/  LDL.LU.64 R50, [R1+0x718] ;  /* 0x0007180001327983 */ /* 0x000ee80000300a00 */
[----:B------:R0:W-:Y:S04]  /*85ec0*/  STL.64 [R1+0x1140], R24 ;  /* 0x0011401801007387 */ /* 0x0001e80000100a00 */
[----:B------:R1:W-:Y:S04]  /*85ed0*/  STL.64 [R1+0x1148], R26 ;  /* 0x0011481a01007387 */ /* 0x0003e80000100a00 */
[----:B0-----:R-:W4:Y:S04]  /*85ee0*/  LDL.LU.64 R24, [R1+0x5d0] ;  /* 0x0005d00001187983 */ /* 0x001f280000300a00 */
[----:B-1----:R-:W4:Y:S04]  /*85ef0*/  LDL.LU.64 R26, [R1+0x5d8] ;  /* 0x0005d800011a7983 */ /* 0x002f280000300a00 */
[----:B------:R-:W-:Y:S04]  /*85f00*/  STL.64 [R1+0x1130], R16 ;  /* 0x0011301001007387 */ /* 0x000fe80000100a00 */
[----:B------:R0:W-:Y:S04]  /*85f10*/  STL.64 [R1+0x1138], R18 ;  /* 0x0011381201007387 */ /* 0x0001e80000100a00 */
[----:B0-----:R-:W2:Y:S04]  /*85f20*/  LDL.LU.64 R18, [R1+0x8c70] ;  /* 0x008c700001127983 */ /* 0x001ea80000300a00 */
[----:B------:R-:W3:Y:S01]  /*85f30*/  LDL.LU.64 R16, [R1+0x8c68] ;  /* 0x008c680001107983 */ /* 0x000ee20000300a00 */
[----:B------:R-:W-:Y:S03]  /*85f40*/  HMMA.16816.F32 R20, R28, R20, R44 ;  /* 0x000000141c14723c */ /* 0x000fe6000000182c */
[----:B------:R-:W3:Y:S04]  /*85f50*/  LDL.LU.64 R46, [R1+0x8c60] ;  /* 0x008c6000012e7983 */ /* 0x000ee80000300a00 */
[----:B------:R-:W4:-:S12]  /*85f60*/  LDL.LU.64 R44, [R1+0x8c58] ;  /* 0x008c5800012c7983 */ /* 0x000f180000300a00 */
[----:B------:R0:W-:Y:S04]  /*85f70*/  STL.64 [R1+0x1120], R20 ;  /* 0x0011201401007387 */ /* 0x0001e80000100a00 */
[----:B------:R1:W-:Y:S04]  /*85f80*/  STL.64 [R1+0x1128], R22 ;  /* 0x0011281601007387 */ /* 0x0003e80000100a00 */
[----:B0-----:R-:W4:Y:S04]  /*85f90*/  LDL.LU.64 R20, [R1+0x5f0] ;  /* 0x0005f00001147983 */ /* 0x001f280000300a00 */
[----:B-1----:R-:W4:Y:S01]  /*85fa0*/  LDL.LU.64 R22, [R1+0x5f8] ;  /* 0x0005f80001167983 */ /* 0x002f220000300a00 */
[C---:B--2---:R-:W-:Y:S08]  /*85fb0*/  HMMA.16816.F32 R40, R28.reuse, R18, R40 ;  /* 0x000000121c28723c */ /* 0x044ff00000001828 */
[C---:B---3--:R-:W-:Y:S11]  /*85fc0*/  HMMA.16816.F32 R16, R28.reuse, R16, R56 ;  /* 0x000000101c10723c */ /* 0x048ff60000001838 */
[----:B------:R-:W-:Y:S04]  /*85fd0*/  STL.64 [R1+0x1110], R40 ;  /* 0x0011102801007387 */ /* 0x000fe80000100a00 */
[----:B------:R0:W-:Y:S04]  /*85fe0*/  STL.64 [R1+0x1118], R42 ;  /* 0x0011182a01007387 */ /* 0x0001e80000100a00 */
[----:B0-----:R-:W2:Y:S04]  /*85ff0*/  LDL.LU.64 R42, [R1+0x8c50] ;  /* 0x008c5000012a7983 */ /* 0x001ea80000300a00 */
[----:B------:R-:W3:Y:S04]  /*86000*/  LDL.LU.64 R40, [R1+0x8c48] ;  /* 0x008c480001287983 */ /* 0x000ee80000300a00 */
[----:B------:R-:W2:Y:S04]  /*86010*/  LDL.LU.64 R58, [R1+0x8c40] ;  /* 0x008c4000013a7983 */ /* 0x000ea80000300a00 */
[----:B------:R-:W2:Y:S04]  /*86020*/  LDL.LU.64 R56, [R1+0x8c38] ;  /* 0x008c380001387983 */ /* 0x000ea80000300a00 */
[----:B------:R0:W-:Y:S04]  /*86030*/  STL.64 [R1+0x1100], R16 ;  /* 0x0011001001007387 */ /* 0x0001e80000100a00 */
[----:B------:R1:W-:Y:S04]  /*86040*/  STL.64 [R1+0x1108], R18 ;  /* 0x0011081201007387 */ /* 0x0003e80000100a00 */
[----:B0-----:R-:W2:Y:S04]  /*86050*/  LDL.LU.64 R16, [R1+0x730] ;  /* 0x0007300001107983 */ /* 0x001ea80000300a00 */
[----:B-1----:R-:W2:Y:S02]  /*86060*/  LDL.LU.64 R18, [R1+0x738] ;  /* 0x0007380001127983 */ /* 0x002ea40000300a00 */
[C---:B--2---:R-:W-:Y:S08]  /*86070*/  HMMA.16816.F32 R16, R28.reuse, R14, R16 ;  /* 0x0000000e1c10723c */ /* 0x044ff00000001810 */
[C---:B------:R-:W-:Y:S11]  /*86080*/  HMMA.16816.F32 R12, R28.reuse, R12, R52 ;  /* 0x0000000c1c0c723c */ /* 0x040ff60000001834 */
[----:B------:R-:W-:Y:S01]  /*86090*/  IMAD.MOV.U32 R0, RZ, RZ, R19 ;  /* 0x000000ffff007224 */ /* 0x000fe200078e0013 */
[----:B------:R0:W-:Y:S04]  /*860a0*/  STL.64 [R1+0x10f0], R16 ;  /* 0x0010f01001007387 */ /* 0x0001e80000100a00 */
[----:B------:R1:W-:Y:S04]  /*860b0*/  STL [R1+0x10f8], R18 ;  /* 0x0010f81201007387 */ /* 0x0003e80000100800 */
[----:B0-----:R-:W2:Y:S04]  /*860c0*/  LDL.LU.64 R16, [R1+0x640] ;  /* 0x0006400001107983 */ /* 0x001ea80000300a00 */
[----:B-1----:R-:W2:Y:S04]  /*860d0*/  LDL.LU.64 R18, [R1+0x648] ;  /* 0x0006480001127983 */ /* 0x002ea80000300a00 */
[----:B------:R-:W-:Y:S04]  /*860e0*/  STL [R1+0x8580], R0 ;  /* 0x0085800001007387 */ /* 0x000fe80000100800 */
[----:B------:R-:W2:Y:S04]  /*860f0*/  LDL.LU.64 R54, [R1+0x8c30] ;  /* 0x008c300001367983 */ /* 0x000ea80000300a00 */
[----:B------:R-:W2:Y:S04]  /*86100*/  LDL.LU.64 R52, [R1+0x8c28] ;  /* 0x008c280001347983 */ /* 0x000ea80000300a00 */
[----:B------:R0:W-:Y:S04]  /*86110*/  STL.64 [R1+0x10e0], R12 ;  /* 0x0010e00c01007387 */ /* 0x0001e80000100a00 */
[----:B------:R1:W-:Y:S04]  /*86120*/  STL.64 [R1+0x10e8], R14 ;  /* 0x0010e80e01007387 */ /* 0x0003e80000100a00 */
[----:B0-----:R-:W2:Y:S04]  /*86130*/  LDL.LU.64 R12, [R1+0x680] ;  /* 0x00068000010c7983 */ /* 0x001ea80000300a00 */
[----:B-1----:R-:W2:Y:S01]  /*86140*/  LDL.LU.64 R14, [R1+0x688] ;  /* 0x00068800010e7983 */ /* 0x002ea20000300a00 */
[----:B------:R-:W-:-:S15]  /*86150*/  HMMA.16816.F32 R48, R28, R10, R48 ;  /* 0x0000000a1c30723c */ /* 0x000fde0000001830 */
[----:B------:R-:W-:-:S04]  /*86160*/  NOP ;  /* 0x0000000000007918 */ /* 0x000fc80000000000 */
[----:B------:R-:W-:Y:S01]  /*86170*/  IMAD.MOV.U32 R0, RZ, RZ, R51 ;  /* 0x000000ffff007224 */ /* 0x000fe200078e0033 */
[----:B------:R-:W-:Y:S04]  /*86180*/  STL.64 [R1+0x10d0], R48 ;  /* 0x0010d03001007387 */ /* 0x000fe80000100a00 */
[----:B------:R0:W-:Y:S04]  /*86190*/  STL [R1+0x10d8], R50 ;  /* 0x0010d83201007387 */ /* 0x0001e80000100800 */
[----:B0-----:R-:W3:Y:S04]  /*861a0*/  LDL.LU.64 R50, [R1+0x8c20] ;  /* 0x008c200001327983 */ /* 0x001ee80000300a00 */
[----:B------:R-:W3:Y:S04]  /*861b0*/  LDL.LU.64 R48, [R1+0x8c18] ;  /* 0x008c180001307983 */ /* 0x000ee80000300a00 */
[----:B------:R-:W-:Y:S01]  /*861c0*/  STL [R1+0x85c8], R0 ;  /* 0x0085c80001007387 */ /* 0x000fe20000100800 */
[C---:B--2---:R-:W-:Y:S08]  /*861d0*/  HMMA.16816.F32 R8, R28.reuse, R8, R12 ;  /* 0x000000081c08723c */ /* 0x044ff0000000180c */
[C---:B----4-:R-:W-:Y:S11]  /*861e0*/  HMMA.16816.F32 R12, R28.reuse, R6, R20 ;  /* 0x000000061c0c723c */ /* 0x050ff60000001814 */
[----:B------:R-:W-:Y:S04]  /*861f0*/  STL.64 [R1+0x10c0], R8 ;  /* 0x0010c00801007387 */ /* 0x000fe80000100a00 */
[----:B------:R0:W-:Y:S02]  /*86200*/  STL.64 [R1+0x10c8], R10 ;  /* 0x0010c80a01007387 */ /* 0x0001e40000100a00 */
[----:B0-----:R-:W-:Y:S02]  /*86210*/  HMMA.16816.F32 R8, R28, R4, R24 ;  /* 0x000000041c08723c */ /* 0x001fe40000001818 */
[----:B------:R-:W-:Y:S04]  /*86220*/  STL.64 [R1+0x10b0], R12 ;  /* 0x0010b00c01007387 */ /* 0x000fe80000100a00 */
[----:B------:R-:W-:-:S13]  /*86230*/  STL.64 [R1+0x10b8], R14 ;  /* 0x0010b80e01007387 */ /* 0x000fda0000100a00 */
[----:B------:R-:W-:Y:S04]  /*86240*/  STL.64 [R1+0x10a0], R8 ;  /* 0x0010a00801007387 */ /* 0x000fe80000100a00 */
[----:B------:R0:W-:Y:S02]  /*86250*/  STL.64 [R1+0x10a8], R10 ;  /* 0x0010a80a01007387 */ /* 0x0001e40000100a00 */
[----:B0-----:R-:W-:Y:S01]  /*86260*/  HMMA.16816.F32 R8, R28, R2, R16 ;  /* 0x000000021c08723c */ /* 0x001fe20000001810 */
[----:B------:R-:W-:Y:S02]  /*86270*/  IMAD R5, R37, 0x100, R36 ;  /* 0x0000010025057824 */ /* 0x000fe400078e0224 */
[----:B------:R-:W2:Y:S01]  /*86280*/  LDL.LU R36, [R1+0x1380] ;  /* 0x0013800001247983 */ /* 0x000ea20000300800 */
[----:B------:R-:W-:-:S03]  /*86290*/  IMAD R4, R35, 0x100, R34 ;  /* 0x0000010023047824 */ /* 0x000fc600078e0222 */
[----:B------:R-:W4:Y:S04]  /*862a0*/  LDL.LU R37, [R1+0x1384] ;  /* 0x0013840001257983 */ /* 0x000f280000300800 */
[----:B------:R-:W4:Y:S04]  /*862b0*/  LDL.LU R34, [R1+0x1390] ;  /* 0x0013900001227983 */ /* 0x000f280000300800 */
[----:B------:R-:W4:Y:S04]  /*862c0*/  LDL.LU R35, [R1+0x1394] ;  /* 0x0013940001237983 */ /* 0x000f280000300800 */
[----:B------:R-:W4:Y:S04]  /*862d0*/  LDL.LU R32, [R1+0x13a0] ;  /* 0x0013a00001207983 */ /* 0x000f280000300800 */
[----:B------:R-:W-:Y:S04]  /*862e0*/  STL.64 [R1+0x1070], R8 ;  /* 0x0010700801007387 */ /* 0x000fe80000100a00 */
[----:B------:R-:W-:Y:S01]  /*862f0*/  STL [R1+0x1078], R10 ;  /* 0x0010780a01007387 */ /* 0x000fe20000100800 */
[----:B------:R-:W-:-:S03]  /*86300*/  IMAD.MOV.U32 R12, RZ, RZ, R44 ;  /* 0x000000ffff0c7224 */ /* 0x000fc600078e002c */
[----:B------:R-:W4:Y:S01]  /*86310*/  LDL.LU R33, [R1+0x13a4] ;  /* 0x0013a40001217983 */ /* 0x000f220000300800 */
[----:B------:R-:W-:-:S03]  /*86320*/  IMAD.MOV.U32 R13, RZ, RZ, R45 ;  /* 0x000000ffff0d7224 */ /* 0x000fc600078e002d */
[----:B------:R-:W4:Y:S01]  /*86330*/  LDL.LU R26, [R1+0x13b0] ;  /* 0x0013b000011a7983 */ /* 0x000f220000300800 */
[----:B------:R-:W-:-:S03]  /*86340*/  IMAD.MOV.U32 R14, RZ, RZ, R46 ;  /* 0x000000ffff0e7224 */ /* 0x000fc600078e002e */
[----:B------:R-:W4:Y:S01]  /*86350*/  LDL.LU R27, [R1+0x13b4] ;  /* 0x0013b400011b7983 */ /* 0x000f220000300800 */
[----:B------:R-:W-:-:S03]  /*86360*/  IMAD.MOV.U32 R15, RZ, RZ, R47 ;  /* 0x000000ffff0f7224 */ /* 0x000fc600078e002f */
[----:B------:R-:W4:Y:S04]  /*86370*/  LDL.LU R24, [R1+0x13c0] ;  /* 0x0013c00001187983 */ /* 0x000f280000300800 */
[----:B------:R-:W4:Y:S04]  /*86380*/  LDL.LU R44, [R1+0x8c14] ;  /* 0x008c1400012c7983 */ /* 0x000f280000300800 */
[----:B------:R-:W4:Y:S04]  /*86390*/  LDL.LU R45, [R1+0x8c10] ;  /* 0x008c1000012d7983 */ /* 0x000f280000300800 */
[----:B------:R-:W4:Y:S01]  /*863a0*/  LDL.LU R46, [R1+0x8c0c] ;  /* 0x008c0c00012e7983 */ /* 0x000f220000300800 */
[----:B------:R-:W-:-:S03]  /*863b0*/  IMAD R6, R60, 0x100, R61 ;  /* 0x000001003c067824 */ /* 0x000fc600078e023d */
[----:B------:R-:W4:Y:S01]  /*863c0*/  LDL.LU R47, [R1+0x8c08] ;  /* 0x008c0800012f7983 */ /* 0x000f220000300800 */
[----:B---3--:R-:W-:-:S03]  /*863d0*/  IMAD.MOV.U32 R16, RZ, RZ, R40 ;  /* 0x000000ffff107224 */ /* 0x008fc600078e0028 */
[----:B------:R-:W3:Y:S01]  /*863e0*/  LDL.LU R25, [R1+0x13c4] ;  /* 0x0013c40001197983 */ /* 0x000ee20000300800 */
[----:B------:R-:W-:-:S03]  /*863f0*/  IMAD.MOV.U32 R17, RZ, RZ, R41 ;  /* 0x000000ffff117224 */ /* 0x000fc600078e0029 */
[----:B------:R-:W3:Y:S01]  /*86400*/  LDL.LU R22, [R1+0x13d0] ;  /* 0x0013d00001167983 */ /* 0x000ee20000300800 */
[----:B------:R-:W-:-:S03]  /*86410*/  IMAD.MOV.U32 R18, RZ, RZ, R42 ;  /* 0x000000ffff127224 */ /* 0x000fc600078e002a */
[----:B------:R-:W3:Y:S01]  /*86420*/  LDL.LU R23, [R1+0x13d4] ;  /* 0x0013d40001177983 */ /* 0x000ee20000300800 */
[----:B------:R-:W-:-:S03]  /*86430*/  IMAD.MOV.U32 R19, RZ, RZ, R43 ;  /* 0x000000ffff137224 */ /* 0x000fc600078e002b */
[----:B------:R-:W3:Y:S04]  /*86440*/  LDL.LU R61, [R1+0x13e0] ;  /* 0x0013e000013d7983 */ /* 0x000ee80000300800 */
[----:B------:R-:W3:Y:S04]  /*86450*/  LDL.LU R40, [R1+0x8c04] ;  /* 0x008c040001287983 */ /* 0x000ee80000300800 */
[----:B------:R-:W3:Y:S04]  /*86460*/  LDL.LU R41, [R1+0x8c00] ;  /* 0x008c000001297983 */ /* 0x000ee80000300800 */
[----:B------:R-:W3:Y:S04]  /*86470*/  LDL.LU R42, [R1+0x8bfc] ;  /* 0x008bfc00012a7983 */ /* 0x000ee80000300800 */
[----:B------:R-:W3:Y:S04]  /*86480*/  LDL.LU R43, [R1+0x8bf8] ;  /* 0x008bf800012b7983 */ /* 0x000ee80000300800 */
[----:B------:R-:W3:Y:S01]  /*86490*/  LDL.LU R60, [R1+0x13e4] ;  /* 0x0013e400013c7983 */ /* 0x000ee20000300800 */
[----:B------:R-:W-:-:S03]  /*864a0*/  IMAD R7, R38, 0x100, R39 ;  /* 0x0000010026077824 */ /* 0x000fc600078e0227 */
[----:B------:R-:W3:Y:S04]  /*864b0*/  LDL.LU R39, [R1+0x13f0] ;  /* 0x0013f00001277983 */ /* 0x000ee80000300800 */
[----:B------:R-:W3:Y:S01]  /*864c0*/  LDL.LU R38, [R1+0x13f4] ;  /* 0x0013f40001267983 */ /* 0x000ee20000300800 */
[----:B------:R-:W-:Y:S02]  /*864d0*/  F2FP.F16.E5M2.UNPACK_B R28, R4 ;  /* 0x00000004ff1c723e */ /* 0x000fe400020004ff */
[----:B------:R-:W-:Y:S02]  /*864e0*/  F2FP.F16.E5M2.UNPACK_B R29, R5 ;  /* 0x00000005ff1d723e */ /* 0x000fe400020004ff */
[----:B------:R-:W-:Y:S02]  /*864f0*/  F2FP.F16.E5M2.UNPACK_B R30, R6 ;  /* 0x00000006ff1e723e */ /* 0x000fe400020004ff */
[----:B------:R-:W-:Y:S01]  /*86500*/  F2FP.F16.E5M2.UNPACK_B R31, R7 ;  /* 0x00000007ff1f723e */ /* 0x000fe200020004ff */
[----:B------:R-:W-:-:S05]  /*86510*/  IMAD.MOV.U32 R0, RZ, RZ, R11 ;  /* 0x000000ffff007224 */ /* 0x000fca00078e000b */
[----:B------:R-:W-:Y:S01]  /*86520*/  STL [R1+0x8678], R0 ;  /* 0x0086780001007387 */ /* 0x000fe20000100800 */
[----:B--2---:R-:W-:Y:S02]  /*86530*/  F2FP.F16.E5M2.UNPACK_B R36, R36.H1 ;  /* 0x00000024ff24723e */ /* 0x004fe400030004ff */
[----:B----4-:R-:W-:Y:S02]  /*86540*/  F2FP.F16.E5M2.UNPACK_B R37, R37.H1 ;  /* 0x00000025ff25723e */ /* 0x010fe400030004ff */
[----:B------:R-:W-:Y:S02]  /*86550*/  F2FP.F16.E5M2.UNPACK_B R34, R34.H1 ;  /* 0x00000022ff22723e */ /* 0x000fe400030004ff */
[----:B------:R-:W-:Y:S02]  /*86560*/  F2FP.F16.E5M2.UNPACK_B R35, R35.H1 ;  /* 0x00000023ff23723e */ /* 0x000fe400030004ff */
[----:B------:R-:W-:Y:S02]  /*86570*/  F2FP.F16.E5M2.UNPACK_B R32, R32.H1 ;  /* 0x00000020ff20723e */ /* 0x000fe400030004ff */
[----:B------:R-:W-:-:S02]  /*86580*/  F2FP.F16.E5M2.UNPACK_B R33, R33.H1 ;  /* 0x00000021ff21723e */ /* 0x000fc400030004ff */
[----:B------:R-:W-:Y:S01]  /*86590*/  F2FP.F16.E5M2.UNPACK_B R26, R26.H1 ;  /* 0x0000001aff1a723e */ /* 0x000fe200030004ff */
[----:B---3--:R-:W-:-:S15]  /*865a0*/  HMMA.16816.F32 R4, R28, R36, R40 ;  /* 0x000000241c04723c */ /* 0x008fde0000001828 */
[----:B------:R-:W-:-:S04]  /*865b0*/  NOP ;  /* 0x0000000000007918 */ /* 0x000fc80000000000 */
[----:B------:R-:W-:Y:S04]  /*865c0*/  STL.64 [R1+0x1190], R4 ;  /* 0x0011900401007387 */ /* 0x000fe80000100a00 */
[----:B------:R0:W-:Y:S02]  /*865d0*/  STL.64 [R1+0x1198], R6 ;  /* 0x0011980601007387 */ /* 0x0001e40000100a00 */
[----:B0-----:R-:W-:Y:S01]  /*865e0*/  HMMA.16816.F32 R4, R28, R34, R44 ;  /* 0x000000221c04723c */ /* 0x001fe2000000182c */
[----:B------:R-:W-:-:S15]  /*865f0*/  F2FP.F16.E5M2.UNPACK_B R27, R27.H1 ;  /* 0x0000001bff1b723e */ /* 0x000fde00030004ff */
[----:B------:R-:W-:-:S03]  /*86600*/  NOP ;  /* 0x0000000000007918 */ /* 0x000fc60000000000 */
        /* <DEDUP_REMOVED lines=8> */
[----:B------:R-:W-:Y:S02]  /*86690*/  F2FP.F16.E5M2.UNPACK_B R24, R24.H1 ;  /* 0x00000018ff18723e */ /* 0x000fe400030004ff */
[----:B------:R-:W-:-:S15]  /*866a0*/  F2FP.F16.E5M2.UNPACK_B R25, R25.H1 ;  /* 0x00000019ff19723e */ /* 0x000fde00030004ff */
[----:B------:R-:W-:Y:S01]  /*866b0*/  NOP ;  /* 0x0000000000007918 */ /* 0x000fe20000000000 */
[----:B------:R-:W-:Y:S04]  /*866c0*/  STL.64 [R1+0x11f0], R4 ;  /* 0x0011f00401007387 */ /* 0x000fe80000100a00 */
[----:B------:R0:W-:Y:S02]  /*866d0*/  STL.64 [R1+0x11f8], R6 ;  /* 0x0011f80601007387 */ /* 0x0001e40000100a00 */
[C---:B0-----:R-:W-:Y:S01]  /*866e0*/  HMMA.16816.F32 R4, R28.reuse, R24, R56 ;  /* 0x000000181c04723c */ /* 0x041fe20000001838 */
[----:B------:R-:W-:Y:S02]  /*866f0*/  F2FP.F16.E5M2.UNPACK_B R22, R22.H1 ;  /* 0x00000016ff16723e */ /* 0x000fe400030004ff */
[----:B------:R-:W-:Y:S01]  /*86700*/  F2FP.F16.E5M2.UNPACK_B R23, R23.H1 ;  /* 0x00000017ff17723e */ /* 0x000fe200030004ff */
[----:B------:R-:W-:Y:S04]  /*86710*/  STL.64 [R1+0x8bc0], R26 ;  /* 0x008bc01a01007387 */ /* 0x000fe80000100a00 */
[----:B------:R-:W-:Y:S11]  /*86720*/  STL.64 [R1+0x8bb8], R24 ;  /* 0x008bb81801007387 */ /* 0x000ff60000100a00 */
[----:B------:R-:W-:Y:S04]  /*86730*/  STL.64 [R1+0x1210], R4 ;  /* 0x0012100401007387 */ /* 0x000fe80000100a00 */
[----:B------:R0:W-:Y:S02]  /*86740*/  STL.64 [R1+0x1218], R6 ;  /* 0x0012180601007387 */ /* 0x0001e40000100a00 */
[----:B0-----:R-:W-:Y:S01]  /*86750*/  HMMA.16816.F32 R4, R28, R22, R16 ;  /* 0x000000161c04723c */ /* 0x001fe20000001810 */
[----:B------:R-:W-:-:S02]  /*86760*/  F2FP.F16.E5M2.UNPACK_B R20, R61.H1 ;  /* 0x0000003dff14723e */ /* 0x000fc400030004ff */
[----:B------:R-:W-:-:S15]  /*86770*/  F2FP.F16.E5M2.UNPACK_B R21, R60.H1 ;  /* 0x0000003cff15723e */ /* 0x000fde00030004ff */
[----:B------:R-:W-:Y:S01]  /*86780*/  NOP ;  /* 0x0000000000007918 */ /* 0x000fe20000000000 */
[----:B------:R-:W-:Y:S04]  /*86790*/  STL.64 [R1+0x1230], R4 ;  /* 0x0012300401007387 */ /* 0x000fe80000100a00 */
[----:B------:R0:W-:Y:S02]  /*867a0*/  STL.64 [R1+0x1238], R6 ;  /* 0x0012380601007387 */ /* 0x0001e40000100a00 */
[----:B0-----:R-:W-:Y:S02]  /*867b0*/  HMMA.16816.F32 R4, R28, R20, R12 ;  /* 0x000000141c04723c */ /* 0x001fe4000000180c */
[----:B------:R-:W-:Y:S04]  /*867c0*/  STL.64 [R1+0x8ba0], R22 ;  /* 0x008ba01601007387 */ /* 0x000fe80000100a00 */
[----:B------:R0:W-:-:S13]  /*867d0*/  STL.64 [R1+0x8b98], R20 ;  /* 0x008b981401007387 */ /* 0x0001da0000100a00 */
[----:B------:R1:W-:Y:S04]  /*867e0*/  STL.64 [R1+0x1240], R4 ;  /* 0x0012400401007387 */ /* 0x0003e80000100a00 */
[----:B------:R-:W-:Y:S04]  /*867f0*/  STL.64 [R1+0x1248], R6 ;  /* 0x0012480601007387 */ /* 0x000fe80000100a00 */
[----:B------:R-:W2:Y:S04]  /*86800*/  LDL.LU R40, [R1+0x320] ;  /* 0x0003200001287983 */ /* 0x000ea80000300800 */
[----:B------:R-:W2:Y:S04]  /*86810*/  LDL.LU R41, [R1+0x324] ;  /* 0x0003240001297983 */ /* 0x000ea80000300800 */
[----:B------:R-:W2:Y:S04]  /*86820*/  LDL.LU R42, [R1+0x328] ;  /* 0x00032800012a7983 */ /* 0x000ea80000300800 */
[----:B------:R-:W2:Y:S04]  /*86830*/  LDL.LU R43, [R1+0x32c] ;  /* 0x00032c00012b7983 */ /* 0x000ea80000300800 */
[----:B------:R-:W3:Y:S04]  /*86840*/  LDL.LU R48, [R1+0x70] ;  /* 0x0000700001307983 */ /* 0x000ee80000300800 */
[----:B------:R-:W3:Y:S04]  /*86850*/  LDL.LU R49, [R1+0x74] ;  /* 0x0000740001317983 */ /* 0x000ee80000300800 */
[----:B------:R-:W3:Y:S04]  /*86860*/  LDL.LU R50, [R1+0x78] ;  /* 0x0000780001327983 */ /* 0x000ee80000300800 */
[----:B------:R-:W3:Y:S04]  /*86870*/  LDL.LU R51, [R1+0x7c] ;  /* 0x00007c0001337983 */ /* 0x000ee80000300800 */
[----:B------:R-:W4:Y:S04]  /*86880*/  LDL.LU R52, [R1+0x50] ;  /* 0x0000500001347983 */ /* 0x000f280000300800 */
[----:B------:R-:W4:Y:S04]  /*86890*/  LDL.LU R53, [R1+0x54] ;  /* 0x0000540001357983 */ /* 0x000f280000300800 */
[----:B------:R-:W4:Y:S04]  /*868a0*/  LDL.LU R54, [R1+0x58] ;  /* 0x0000580001367983 */ /* 0x000f280000300800 */
[----:B------:R-:W4:Y:S04]  /*868b0*/  LDL.LU R55, [R1+0x5c] ;  /* 0x00005c0001377983 */ /* 0x000f280000300800 */
[----:B0-----:R-:W2:Y:S04]  /*868c0*/  LDL.LU R20, [R1+0x20] ;  /* 0x0000200001147983 */ /* 0x001ea80000300800 */
[----:B------:R-:W2:Y:S04]  /*868d0*/  LDL.LU R21, [R1+0x24] ;  /* 0x0000240001157983 */ /* 0x000ea80000300800 */
[----:B------:R-:W2:Y:S04]  /*868e0*/  LDL.LU R22, [R1+0x28] ;  /* 0x0000280001167983 */ /* 0x000ea80000300800 */
[----:B------:R-:W2:Y:S01]  /*868f0*/  LDL.LU R23, [R1+0x2c] ;  /* 0x00002c0001177983 */ /* 0x000ea20000300800 */
[----:B------:R-:W-:-:S03]  /*86900*/  F2FP.F16.E5M2.UNPACK_B R19, R38.H1 ;  /* 0x00000026ff13723e */ /* 0x000fc600030004ff */
[----:B------:R-:W3:Y:S04]  /*86910*/  LDL.LU R38, [R1+0x1400] ;  /* 0x0014000001267983 */ /* 0x000ee80000300800 */
[----:B------:R-:W4:Y:S04]  /*86920*/  LDL.LU R24, [R1+0x30] ;  /* 0x0000300001187983 */ /* 0x000f280000300800 */
        /* <DEDUP_REMOVED lines=20> */
[----:B-1----:R-:W4:Y:S04]  /*86a70*/  LDL.LU R4, [R1+0x1450] ;  /* 0x0014500001047983 */ /* 0x002f280000300800 */
[----:B------:R-:W4:Y:S04]  /*86a80*/  LDL.LU R0, [R1+0x1454] ;  /* 0x0014540001007983 */ /* 0x000f280000300800 */
[----:B------:R-:W4:Y:S04]  /*86a90*/  LDL.LU R2, [R1+0x1460] ;  /* 0x0014600001027983 */ /* 0x000f280000300800 */
[----:B------:R-:W4:Y:S04]  /*86aa0*/  LDL.LU R44, [R1+0xb0] ;  /* 0x0000b000012c7983 */ /* 0x000f280000300800 */
[----:B------:R-:W4:Y:S04]  /*86ab0*/  LDL.LU R45, [R1+0xb4] ;  /* 0x0000b400012d7983 */ /* 0x000f280000300800 */
[----:B------:R-:W4:Y:S04]  /*86ac0*/  LDL.LU R46, [R1+0xb8] ;  /* 0x0000b800012e7983 */ /* 0x000f280000300800 */
[----:B------:R-:W4:Y:S04]  /*86ad0*/  LDL.LU R47, [R1+0xbc] ;  /* 0x0000bc00012f7983 */ /* 0x000f280000300800 */
[----:B------:R-:W4:Y:S01]  /*86ae0*/  LDL.LU R3, [R1+0x1464] ;  /* 0x0014640001037983 */ /* 0x000f220000300800 */
[----:B------:R-:W-:-:S03]  /*86af0*/  F2FP.F16.E5M2.UNPACK_B R18, R39.H1 ;  /* 0x00000027ff12723e */ /* 0x000fc600030004ff */
[----:B------:R-:W4:Y:S04]  /*86b00*/  LDL.LU R61, [R1+0x1470] ;  /* 0x00147000013d7983 */ /* 0x000f280000300800 */
[----:B------:R-:W4:Y:S04]  /*86b10*/  LDL.LU R60, [R1+0x1474] ;  /* 0x00147400013c7983 */ /* 0x000f280000300800 */
[----:B------:R-:W4:Y:S01]  /*86b20*/  LDL.LU R39, [R1+0x1a34] ;  /* 0x001a340001277983 */ /* 0x000f220000300800 */
[----:B--2---:R-:W-:Y:S01]  /*86b30*/  HMMA.16816.F32 R20, R28, R18, R20 ;  /* 0x000000121c14723c */ /* 0x004fe20000001814 */
[----:B---3--:R-:W-:-:S15]  /*86b40*/  F2FP.F16.E5M2.UNPACK_B R16, R38.H1 ;  /* 0x00000026ff10723e */ /* 0x008fde00030004ff */
[----:B------:R-:W-:-:S03]  /*86b50*/  NOP ;  /* 0x0000000000007918 */ /* 0x000fc60000000000 */
[----:B------:R-:W-:Y:S04]  /*86b60*/  STL.64 [R1+0x1260], R20 ;  /* 0x0012601401007387 */ /* 0x000fe80000100a00 */
[----:B------:R0:W-:Y:S04]  /*86b70*/  STL.64 [R1+0x1268], R22 ;  /* 0x0012681601007387 */ /* 0x0001e80000100a00 */
[----:B------:R-:W2:Y:S01]  /*86b80*/  LDL.LU R38, [R1+0x1a30] ;  /* 0x001a300001267983 */ /* 0x000ea20000300800 */
[----:B----4-:R-:W-:Y:S02]  /*86b90*/  F2FP.F16.E5M2.UNPACK_B R17, R17.H1 ;  /* 0x00000011ff11723e */ /* 0x010fe400030004ff */
[----:B------:R-:W-:-:S02]  /*86ba0*/  F2FP.F16.E5M2.UNPACK_B R14, R14.H1 ;  /* 0x0000000eff0e723e */ /* 0x000fc400030004ff */
[----:B------:R-:W-:Y:S01]  /*86bb0*/  F2FP.F16.E5M2.UNPACK_B R15, R15.H1 ;  /* 0x0000000fff0f723e */ /* 0x000fe200030004ff */
[----:B------:R-:W-:Y:S02]  /*86bc0*/  STL.64 [R1+0x8b90], R18 ;  /* 0x008b901201007387 */ /* 0x000fe40000100a00 */
[----:B0-----:R-:W-:Y:S02]  /*86bd0*/  HMMA.16816.F32 R20, R28, R16, R24 ;  /* 0x000000101c14723c */ /* 0x001fe40000001818 */
[----:B------:R0:W-:Y:S01]  /*86be0*/  STL.64 [R1+0x8b88], R16 ;  /* 0x008b881001007387 */ /* 0x0001e20000100a00 */
[----:B------:R-:W-:-:S05]  /*86bf0*/  F2FP.F16.E5M2.UNPACK_B R12, R12.H1 ;  /* 0x0000000cff0c723e */ /* 0x000fca00030004ff */
[----:B0-----:R-:W-:Y:S01]  /*86c00*/  HMMA.16816.F32 R16, R28, R14, R56 ;  /* 0x0000000e1c10723c */ /* 0x001fe20000001838 */
[----:B------:R-:W-:-:S10]  /*86c10*/  F2FP.F16.E5M2.UNPACK_B R13, R13.H1 ;  /* 0x0000000dff0d723e */ /* 0x000fd400030004ff */
[----:B------:R-:W-:Y:S01]  /*86c20*/  STL.64 [R1+0x1280], R20 ;  /* 0x0012801401007387 */ /* 0x000fe20000100a00 */
[----:B------:R-:W-:-:S03]  /*86c30*/  F2FP.F16.E5M2.UNPACK_B R10, R10.H1 ;  /* 0x0000000aff0a723e */ /* 0x000fc600030004ff */
[----:B------:R-:W-:Y:S01]  /*86c40*/  STL.64 [R1+0x1288], R22 ;  /* 0x0012881601007387 */ /* 0x000fe20000100a00 */
[----:B------:R-:W-:-:S03]  /*86c50*/  F2FP.F16.E5M2.UNPACK_B R11, R11.H1 ;  /* 0x0000000bff0b723e */ /* 0x000fc600030004ff */
[----:B------:R-:W-:Y:S04]  /*86c60*/  STL.64 [R1+0x12a0], R16 ;  /* 0x0012a01001007387 */ /* 0x000fe80000100a00 */
[----:B------:R0:W-:Y:S04]  /*86c70*/  STL.64 [R1+0x12a8], R18 ;  /* 0x0012a81201007387 */ /* 0x0001e80000100a00 */
[----:B------:R-:W-:Y:S04]  /*86c80*/  STL.64 [R1+0x8bb0], R14 ;  /* 0x008bb00e01007387 */ /* 0x000fe80000100a00 */
[----:B------:R1:W-:Y:S01]  /*86c90*/  STL.64 [R1+0x8ba8], R12 ;  /* 0x008ba80c01007387 */ /* 0x0003e20000100a00 */
[C---:B0-----:R-:W-:Y:S08]  /*86ca0*/  HMMA.16816.F32 R16, R28.reuse, R12, R52 ;  /* 0x0000000c1c10723c */ /* 0x041ff00000001834 */
[----:B-1----:R-:W-:Y:S01]  /*86cb0*/  HMMA.16816.F32 R12, R28, R10, R32 ;  /* 0x0000000a1c0c723c */ /* 0x002fe20000001820 */
[----:B------:R-:W-:-:S02]  /*86cc0*/  F2FP.F16.E5M2.UNPACK_B R8, R8.H1 ;  /* 0x00000008ff08723e */ /* 0x000fc400030004ff */
[----:B------:R-:W-:Y:S02]  /*86cd0*/  F2FP.F16.E5M2.UNPACK_B R9, R9.H1 ;  /* 0x00000009ff09723e */ /* 0x000fe400030004ff */
[----:B------:R-:W-:Y:S02]  /*86ce0*/  F2FP.F16.E5M2.UNPACK_B R6, R4.H1 ;  /* 0x00000004ff06723e */ /* 0x000fe400030004ff */
[----:B------:R-:W-:-:S04]  /*86cf0*/  F2FP.F16.E5M2.UNPACK_B R7, R0.H1 ;  /* 0x00000000ff07723e */ /* 0x000fc800030004ff */
[----:B------:R-:W-:Y:S04]  /*86d00*/  STL.64 [R1+0x12b0], R16 ;  /* 0x0012b01001007387 */ /* 0x000fe80000100a00 */
[----:B------:R-:W-:Y:S04]  /*86d10*/  STL.64 [R1+0x12b8], R18 ;  /* 0x0012b81201007387 */ /* 0x000fe80000100a00 */
[----:B------:R-:W-:Y:S04]  /*86d20*/  STL.64 [R1+0x12d0], R12 ;  /* 0x0012d00c01007387 */ /* 0x000fe80000100a00 */
[----:B------:R0:W-:Y:S04]  /*86d30*/  STL.64 [R1+0x12d8], R14 ;  /* 0x0012d80e01007387 */ /* 0x0001e80000100a00 */
[----:B------:R-:W-:Y:S04]  /*86d40*/  STL.64 [R1+0x8bd0], R10 ;  /* 0x008bd00a01007387 */ /* 0x000fe80000100a00 */
[----:B------:R1:W-:Y:S01]  /*86d50*/  STL.64 [R1+0x8bc8], R8 ;  /* 0x008bc80801007387 */ /* 0x0003e20000100a00 */
[C---:B0-----:R-:W-:Y:S08]  /*86d60*/  HMMA.16816.F32 R12, R28.reuse, R8, R48 ;  /* 0x000000081c0c723c */ /* 0x041ff00000001830 */
[----:B-1----:R-:W-:Y:S01]  /*86d70*/  HMMA.16816.F32 R8, R28, R6, R44 ;  /* 0x000000061c08723c */ /* 0x002fe2000000182c */
[----:B------:R-:W-:-:S02]  /*86d80*/  F2FP.F16.E5M2.UNPACK_B R4, R2.H1 ;  /* 0x00000002ff04723e */ /* 0x000fc400030004ff */
[----:B------:R-:W-:-:S08]  /*86d90*/  F2FP.F16.E5M2.UNPACK_B R5, R3.H1 ;  /* 0x00000003ff05723e */ /* 0x000fd000030004ff */
        /* <DEDUP_REMOVED lines=21> */
[----:B0-----:R-:W4:Y:S04]  /*86ef0*/  LDL.LU R4, [R1+0xa0] ;  /* 0x0000a00001047983 */ /* 0x001f280000300800 */
[----:B------:R-:W4:Y:S04]  /*86f00*/  LDL.LU R5, [R1+0xa4] ;  /* 0x0000a40001057983 */ /* 0x000f280000300800 */
[----:B------:R-:W4:Y:S04]  /*86f10*/  LDL.LU R6, [R1+0xa8] ;  /* 0x0000a80001067983 */ /* 0x000f280000300800 */
[----:B------:R-:W4:Y:S01]  /*86f20*/  LDL.LU R7, [R1+0xac] ;  /* 0x0000ac0001077983 */ /* 0x000f220000300800 */
[----:B------:R-:W-:-:S03]  /*86f30*/  F2FP.F16.E5M2.UNPACK_B R2, R61.H1 ;  /* 0x0000003dff02723e */ /* 0x000fc600030004ff */
[----:B------:R-:W4:Y:S01]  /*86f40*/  LDL.LU R42, [R1+0x1a3c] ;  /* 0x001a3c00012a7983 */ /* 0x000f220000300800 */
[----:B------:R-:W-:Y:S01]  /*86f50*/  F2FP.F16.E5M2.UNPACK_B R3, R60.H1 ;  /* 0x0000003cff03723e */ /* 0x000fe200030004ff */
[----:B--2---:R-:W-:Y:S02]  /*86f60*/  IMAD R38, R38, 0x100, R39 ;  /* 0x0000010026267824 */ /* 0x004fe400078e0227 */
[----:B------:R-:W2:Y:S04]  /*86f70*/  LDL.LU R39, [R1+0x1a38] ;  /* 0x001a380001277983 */ /* 0x000ea80000300800 */
[----:B------:R-:W2:Y:S04]  /*86f80*/  LDL.LU R43, [R1+0x1a44] ;  /* 0x001a4400012b7983 */ /* 0x000ea80000300800 */
[----:B------:R-:W2:Y:S04]  /*86f90*/  LDL.LU R0, [R1+0x1a40] ;  /* 0x001a400001007983 */ /* 0x000ea80000300800 */
[----:B------:R-:W2:Y:S04]  /*86fa0*/  LDL.LU R61, [R1+0x1a4c] ;  /* 0x001a4c00013d7983 */ /* 0x000ea80000300800 */
[----:B------:R-:W2:Y:S04]  /*86fb0*/  LDL.LU R60, [R1+0x1a48] ;  /* 0x001a4800013c7983 */ /* 0x000ea80000300800 */
[----:B-1----:R-:W2:Y:S04]  /*86fc0*/  LDL.LU R8, [R1+0x300] ;  /* 0x0003000001087983 */ /* 0x002ea80000300800 */
[----:B------:R-:W2:Y:S04]  /*86fd0*/  LDL.LU R9, [R1+0x304] ;  /* 0x0003040001097983 */ /* 0x000ea80000300800 */
[----:B---3--:R-:W3:Y:S04]  /*86fe0*/  LDL.LU R10, [R1+0x308] ;  /* 0x00030800010a7983 */ /* 0x008ee80000300800 */
        /* <DEDUP_REMOVED lines=25> */
[----:B----4-:R-:W-:Y:S03]  /*87180*/  HMMA.16816.F32 R28, R28, R2, R4 ;  /* 0x000000021c1c723c */ /* 0x010fe60000001804 */
[----:B------:R-:W4:Y:S04]  /*87190*/  LDL.LU.64 R6, [R1+0x8bf0] ;  /* 0x008bf00001067983 */ /* 0x000f280000300a00 */
[----:B------:R-:W4:-:S12]  /*871a0*/  LDL.LU.64 R4, [R1+0x8be8] ;  /* 0x008be80001047983 */ /* 0x000f180000300a00 */
[----:B------:R0:W-:Y:S04]  /*871b0*/  STL.64 [R1+0x12e0], R28 ;  /* 0x0012e01c01007387 */ /* 0x0001e80000100a00 */
[----:B------:R1:W-:Y:S01]  /*871c0*/  STL.64 [R1+0x12e8], R30 ;  /* 0x0012e81e01007387 */ /* 0x0003e20000100a00 */
[----:B0-----:R-:W-:Y:S01]  /*871d0*/  F2FP.F16.E5M2.UNPACK_B R28, R38 ;  /* 0x00000026ff1c723e */ /* 0x001fe200020004ff */
[----:B--2---:R-:W-:Y:S02]  /*871e0*/  IMAD R39, R39, 0x100, R42 ;  /* 0x0000010027277824 */ /* 0x004fe400078e022a */
[----:B------:R-:W-:-:S03]  /*871f0*/  IMAD R40, R0, 0x100, R43 ;  /* 0x0000010000287824 */ /* 0x000fc600078e022b */
[----:B------:R-:W-:Y:S01]  /*87200*/  F2FP.F16.E5M2.UNPACK_B R29, R39 ;  /* 0x00000027ff1d723e */ /* 0x000fe200020004ff */
[----:B------:R-:W-:Y:S01]  /*87210*/  IMAD R41, R60, 0x100, R61 ;  /* 0x000001003c297824 */ /* 0x000fe200078e023d */
[----:B-1----:R-:W-:Y:S02]  /*87220*/  F2FP.F16.E5M2.UNPACK_B R30, R40 ;  /* 0x00000028ff1e723e */ /* 0x002fe400020004ff */
[----:B------:R-:W2:Y:S02]  /*87230*/  LDL.LU R40, [R1+0x290] ;  /* 0x0002900001287983 */ /* 0x000ea40000300800 */
[----:B------:R-:W-:Y:S02]  /*87240*/  F2FP.F16.E5M2.UNPACK_B R31, R41 ;  /* 0x00000029ff1f723e */ /* 0x000fe400020004ff */
        /* <DEDUP_REMOVED lines=9> */
[C---:B---3--:R-:W-:Y:S08]  /*872e0*/  HMMA.16816.F32 R8, R28.reuse, R34, R8 ;  /* 0x000000221c08723c */ /* 0x048ff00000001808 */
[C---:B--2---:R-:W-:Y:S11]  /*872f0*/  HMMA.16816.F32 R24, R28.reuse, R32, R24 ;  /* 0x000000201c18723c */ /* 0x044ff60000001818 */
[----:B------:R-:W-:Y:S04]  /*87300*/  STL.64 [R1+0x12c0], R8 ;  /* 0x0012c00801007387 */ /* 0x000fe80000100a00 */
[----:B------:R0:W-:Y:S04]  /*87310*/  STL.64 [R1+0x12c8], R10 ;  /* 0x0012c80a01007387 */ /* 0x0001e80000100a00 */
[----:B0-----:R-:W2:Y:S04]  /*87320*/  LDL.LU.64 R10, [R1+0x8bd0] ;  /* 0x008bd000010a7983 */ /* 0x001ea80000300a00 */
[----:B------:R-:W3:Y:S04]  /*87330*/  LDL.LU.64 R8, [R1+0x8bc8] ;  /* 0x008bc80001087983 */ /* 0x000ee80000300a00 */
[----:B------:R-:W-:Y:S04]  /*87340*/  STL.64 [R1+0x1290], R24 ;  /* 0x0012901801007387 */ /* 0x000fe80000100a00 */
[----:B------:R0:W-:Y:S04]  /*87350*/  STL.64 [R1+0x1298], R26 ;  /* 0x0012981a01007387 */ /* 0x0001e80000100a00 */
[----:B0-----:R-:W2:Y:S04]  /*87360*/  LDL.LU.64 R26, [R1+0x8bc0] ;  /* 0x008bc000011a7983 */ /* 0x001ea80000300a00 */
[----:B------:R-:W3:Y:S04]  /*87370*/  LDL.LU.64 R24, [R1+0x8bb8] ;  /* 0x008bb80001187983 */ /* 0x000ee80000300a00 */
[----:B------:R-:W-:Y:S04]  /*87380*/  STL.64 [R1+0x8b50], R34 ;  /* 0x008b502201007387 */ /* 0x000fe80000100a00 */
[----:B------:R0:W-:Y:S04]  /*87390*/  STL.64 [R1+0x8b48], R32 ;  /* 0x008b482001007387 */ /* 0x0001e80000100a00 */
[----:B0-----:R-:W4:Y:S04]  /*873a0*/  LDL.LU R32, [R1+0x2a0] ;  /* 0x0002a00001207983 */ /* 0x001f280000300800 */
[----:B------:R-:W4:Y:S04]  /*873b0*/  LDL.LU R33, [R1+0x2a4] ;  /* 0x0002a40001217983 */ /* 0x000f280000300800 */
[----:B------:R-:W4:Y:S04]  /*873c0*/  LDL.LU R34, [R1+0x2a8] ;  /* 0x0002a80001227983 */ /* 0x000f280000300800 */
[----:B------:R-:W4:Y:S01]  /*873d0*/  LDL.LU R35, [R1+0x2ac] ;  /* 0x0002ac0001237983 */ /* 0x000f220000300800 */
[C---:B--2---:R-:W-:Y:S08]  /*873e0*/  HMMA.16816.F32 R12, R28.reuse, R26, R12 ;  /* 0x0000001a1c0c723c */ /* 0x044ff0000000180c */
[C---:B---3--:R-:W-:Y:S11]  /*873f0*/  HMMA.16816.F32 R20, R28.reuse, R24, R20 ;  /* 0x000000181c14723c */ /* 0x048ff60000001814 */
        /* <DEDUP_REMOVED lines=10> */
[----:B0-----:R-:W3:Y:S04]  /*874a0*/  LDL.LU R24, [R1+0x2b0] ;  /* 0x0002b00001187983 */ /* 0x001ee80000300800 */
[----:B------:R-:W3:Y:S04]  /*874b0*/  LDL.LU R25, [R1+0x2b4] ;  /* 0x0002b40001197983 */ /* 0x000ee80000300800 */
[----:B------:R-:W3:Y:S04]  /*874c0*/  LDL.LU R26, [R1+0x2b8] ;  /* 0x0002b800011a7983 */ /* 0x000ee80000300800 */
[----:B------:R-:W3:Y:S01]  /*874d0*/  LDL.LU R27, [R1+0x2bc] ;  /* 0x0002bc00011b7983 */ /* 0x000ee20000300800 */
[----:B--2---:R-:W-:-:S15]  /*874e0*/  HMMA.16816.F32 R16, R28, R22, R16 ;  /* 0x000000161c10723c */ /* 0x004fde0000001810 */
[----:B------:R-:W-:-:S04]  /*874f0*/  NOP ;  /* 0x0000000000007918 */ /* 0x000fc80000000000 */
[----:B------:R-:W-:Y:S04]  /*87500*/  STL.64 [R1+0x1220], R16 ;  /* 0x0012201001007387 */ /* 0x000fe80000100a00 */
[----:B------:R0:W-:Y:S04]  /*87510*/  STL.64 [R1+0x1228], R18 ;  /* 0x0012281201007387 */ /* 0x0001e80000100a00 */
[----:B0-----:R-:W4:Y:S04]  /*87520*/  LDL.LU.64 R18, [R1+0x8b90] ;  /* 0x008b900001127983 */ /* 0x001f280000300a00 */
[----:B------:R-:W2:Y:S01]  /*87530*/  LDL.LU.64 R16, [R1+0x8b88] ;  /* 0x008b880001107983 */ /* 0x000ea20000300a00 */
[----:B---3--:R-:W-:Y:S03]  /*87540*/  HMMA.16816.F32 R24, R28, R20, R24 ;  /* 0x000000141c18723c */ /* 0x008fe60000001818 */
[----:B------:R-:W-:Y:S04]  /*87550*/  STL.64 [R1+0x8b40], R22 ;  /* 0x008b401601007387 */ /* 0x000fe80000100a00 */
[----:B------:R-:W-:-:S12]  /*87560*/  STL.64 [R1+0x8b38], R20 ;  /* 0x008b381401007387 */ /* 0x000fd80000100a00 */
[----:B------:R-:W-:Y:S04]  /*87570*/  STL.64 [R1+0x1200], R24 ;  /* 0x0012001801007387 */ /* 0x000fe80000100a00 */
[----:B------:R4:W-:Y:S02]  /*87580*/  STL.64 [R1+0x1208], R26 ;  /* 0x0012081a01007387 */ /* 0x0009e40000100a00 */
[C---:B----4-:R-:W-:Y:S08]  /*87590*/  HMMA.16816.F32 R24, R28.reuse, R18, R32 ;  /* 0x000000121c18723c */ /* 0x050ff00000001820 */
[C---:B--2---:R-:W-:Y:S01]  /*875a0*/  HMMA.16816.F32 R20, R28.reuse, R16, R40 ;  /* 0x000000101c14723c */ /* 0x044fe20000001828 */
        /* <DEDUP_REMOVED lines=13> */
[----:B------:R-:W-:Y:S04]  /*87680*/  STL.64 [R1+0x1020], R16 ;  /* 0x0010201001007387 */ /* 0x000fe80000100a00 */
[----:B------:R1:W-:Y:S01]  /*87690*/  STL.64 [R1+0x1028], R18 ;  /* 0x0010281201007387 */ /* 0x0003e20000100a00 */
[C---:B0-----:R-:W-:Y:S08]  /*876a0*/  HMMA.16816.F32 R12, R28.reuse, R8, R44 ;  /* 0x000000081c0c723c */ /* 0x041ff0000000182c */
[----:B-1----:R-:W-:Y:S01]  /*876b0*/  HMMA.16816.F32 R16, R28, R10, R48 ;  /* 0x0000000a1c10723c */ /* 0x002fe20000001830 */
[----:B------:R-:W2:-:S15]  /*876c0*/  LDL.LU R48, [R1+0x1a0] ;  /* 0x0001a00001307983 */ /* 0x000e9e0000300800 */
[----:B------:R-:W-:-:S03]  /*876d0*/  NOP ;  /* 0x0000000000007918 */ /* 0x000fc60000000000 */
[----:B------:R-:W-:Y:S04]  /*876e0*/  STL.64 [R1+0x1010], R16 ;  /* 0x0010101001007387 */ /* 0x000fe80000100a00 */
[----:B------:R-:W-:Y:S04]  /*876f0*/  STL.64 [R1+0x1018], R18 ;  /* 0x0010181201007387 */ /* 0x000fe80000100a00 */
[----:B------:R0:W-:Y:S04]  /*87700*/  STL.64 [R1+0xff0], R12 ;  /* 0x000ff00c01007387 */ /* 0x0001e80000100a00 */
[----:B------:R1:W-:Y:S04]  /*87710*/  STL.64 [R1+0xff8], R14 ;  /* 0x000ff80e01007387 */ /* 0x0003e80000100a00 */
[----:B------:R-:W2:Y:S04]  /*87720*/  LDL.LU R49, [R1+0x1a4] ;  /* 0x0001a40001317983 */ /* 0x000ea80000300800 */
[----:B------:R-:W3:Y:S04]  /*87730*/  LDL.LU R50, [R1+0x1a8] ;  /* 0x0001a80001327983 */ /* 0x000ee80000300800 */
[----:B------:R-:W3:Y:S04]  /*87740*/  LDL.LU R51, [R1+0x1ac] ;  /* 0x0001ac0001337983 */ /* 0x000ee80000300800 */
[----:B---3--:R-:W-:Y:S04]  /*87750*/  STL.64 [R1+0x8b80], R50 ;  /* 0x008b803201007387 */ /* 0x008fe80000100a00 */
[----:B--2---:R2:W-:Y:S04]  /*87760*/  STL.64 [R1+0x8b78], R48 ;  /* 0x008b783001007387 */ /* 0x0045e80000100a00 */
        /* <DEDUP_REMOVED lines=8> */
[----:B------:R-:W3:Y:S04]  /*877f0*/  LDL.LU R24, [R1+0x200] ;  /* 0x0002000001187983 */ /* 0x000ee80000300800 */
[----:B------:R-:W3:Y:S04]  /*87800*/  LDL.LU R25, [R1+0x204] ;  /* 0x0002040001197983 */ /* 0x000ee80000300800 */
[----:B------:R-:W3:Y:S04]  /*87810*/  LDL.LU R26, [R1+0x208] ;  /* 0x00020800011a7983 */ /* 0x000ee80000300800 */
[----:B------:R-:W3:Y:S04]  /*87820*/  LDL.LU R27, [R1+0x20c] ;  /* 0x00020c00011b7983 */ /* 0x000ee80000300800 */
[----:B0-----:R-:W3:Y:S04]  /*87830*/  LDL.LU R12, [R1+0x230] ;  /* 0x00023000010c7983 */ /* 0x001ee80000300800 */
[----:B------:R-:W3:Y:S04]  /*87840*/  LDL.LU R13, [R1+0x234] ;  /* 0x00023400010d7983 */ /* 0x000ee80000300800 */
[----:B-1----:R-:W3:Y:S04]  /*87850*/  LDL.LU R14, [R1+0x238] ;  /* 0x00023800010e7983 */ /* 0x002ee80000300800 */
[----:B------:R-:W3:Y:S04]  /*87860*/  LDL.LU R15, [R1+0x23c] ;  /* 0x00023c00010f7983 */ /* 0x000ee80000300800 */
[----:B--2---:R-:W2:Y:S04]  /*87870*/  LDL.LU R48, [R1+0x240] ;  /* 0x0002400001307983 */ /* 0x004ea80000300800 */
[----:B------:R-:W2:Y:S04]  /*87880*/  LDL.LU R49, [R1+0x244] ;  /* 0x0002440001317983 */ /* 0x000ea80000300800 */
[----:B------:R-:W2:Y:S04]  /*87890*/  LDL.LU R50, [R1+0x248] ;  /* 0x0002480001327983 */ /* 0x000ea80000300800 */
[----:B------:R-:W2:Y:S04]  /*878a0*/  LDL.LU R51, [R1+0x24c] ;  /* 0x00024c0001337983 */ /* 0x000ea80000300800 */
        /* <DEDUP_REMOVED lines=25> */
[----:B------:R0:W-:Y:S04]  /*87a40*/  STL.64 [R1+0x8b18], R8 ;  /* 0x008b180801007387 */ /* 0x0001e80000100a00 */
[----:B0-----:R-:W4:Y:S04]  /*87a50*/  LDL.LU R8, [R1+0x1d0] ;  /* 0x0001d00001087983 */ /* 0x001f280000300800 */
[----:B------:R-:W4:Y:S04]  /*87a60*/  LDL.LU R9, [R1+0x1d4] ;  /* 0x0001d40001097983 */ /* 0x000f280000300800 */
[----:B------:R-:W4:Y:S04]  /*87a70*/  LDL.LU R10, [R1+0x1d8] ;  /* 0x0001d800010a7983 */ /* 0x000f280000300800 */
[----:B------:R-:W4:Y:S01]  /*87a80*/  LDL.LU R11, [R1+0x1dc] ;  /* 0x0001dc00010b7983 */ /* 0x000f220000300800 */
[C---:B---3--:R-:W-:Y:S08]  /*87a90*/  HMMA.16816.F32 R12, R28.reuse, R4, R12 ;  /* 0x000000041c0c723c */ /* 0x048ff0000000180c */
[----:B--2---:R-:W-:-:S15]  /*87aa0*/  HMMA.16816.F32 R48, R28, R6, R48 ;  /* 0x000000061c30723c */ /* 0x004fde0000001830 */
[----:B------:R-:W-:-:S04]  /*87ab0*/  NOP ;  /* 0x0000000000007918 */ /* 0x000fc80000000000 */
[----:B------:R-:W-:Y:S04]  /*87ac0*/  STL.64 [R1+0xfe0], R48 ;  /* 0x000fe03001007387 */ /* 0x000fe80000100a00 */
[----:B------:R0:W-:Y:S01]  /*87ad0*/  STL.64 [R1+0xfe8], R50 ;  /* 0x000fe83201007387 */ /* 0x0001e20000100a00 */
[----:B----4-:R-:W-:-:S03]  /*87ae0*/  IMAD R38, R38, 0x100, R40 ;  /* 0x0000010026267824 */ /* 0x010fc600078e0228 */
[----:B0-----:R-:W2:Y:S04]  /*87af0*/  LDL.LU.64 R50, [R1+0x8b80] ;  /* 0x008b800001327983 */ /* 0x001ea80000300a00 */
[----:B------:R-:W2:Y:S01]  /*87b00*/  LDL.LU.64 R48, [R1+0x8b78] ;  /* 0x008b780001307983 */ /* 0x000ea20000300a00 */
[----:B------:R-:W-:Y:S03]  /*87b10*/  HMMA.16816.F32 R28, R28, R2, R16 ;  /* 0x000000021c1c723c */ /* 0x000fe60000001810 */
[----:B------:R-:W-:Y:S04]  /*87b20*/  STL.64 [R1+0xfd0], R12 ;  /* 0x000fd00c01007387 */ /* 0x000fe80000100a00 */
[----:B------:R0:W-:Y:S01]  /*87b30*/  STL.64 [R1+0xfd8], R14 ;  /* 0x000fd80e01007387 */ /* 0x0001e20000100a00 */
[----:B------:R-:W-:-:S02]  /*87b40*/  IMAD R39, R42, 0x100, R39 ;  /* 0x000001002a277824 */ /* 0x000fc400078e0227 */
[----:B------:R-:W-:Y:S02]  /*87b50*/  IMAD R40, R0, 0x100, R43 ;  /* 0x0000010000287824 */ /* 0x000fe400078e022b */
[----:B------:R-:W-:Y:S01]  /*87b60*/  IMAD R41, R60, 0x100, R61 ;  /* 0x000001003c297824 */ /* 0x000fe200078e023d */
[----:B0-----:R-:W3:Y:S04]  /*87b70*/  LDL.LU.64 R14, [R1+0x8b70] ;  /* 0x008b7000010e7983 */ /* 0x001ee80000300a00 */
[----:B------:R-:W4:Y:S04]  /*87b80*/  LDL.LU.64 R12, [R1+0x8b68] ;  /* 0x008b6800010c7983 */ /* 0x000f280000300a00 */
[----:B------:R-:W-:Y:S04]  /*87b90*/  STL.64 [R1+0x8b00], R6 ;  /* 0x008b000601007387 */ /* 0x000fe80000100a00 */
[----:B------:R0:W-:Y:S04]  /*87ba0*/  STL.64 [R1+0x8af8], R4 ;  /* 0x008af80401007387 */ /* 0x0001e80000100a00 */
[----:B0-----:R-:W2:Y:S04]  /*87bb0*/  LDL.LU R4, [R1+0x1e0] ;  /* 0x0001e00001047983 */ /* 0x001ea80000300800 */
[----:B------:R-:W2:Y:S04]  /*87bc0*/  LDL.LU R5, [R1+0x1e4] ;  /* 0x0001e40001057983 */ /* 0x000ea80000300800 */
[----:B------:R-:W2:Y:S04]  /*87bd0*/  LDL.LU R6, [R1+0x1e8] ;  /* 0x0001e80001067983 */ /* 0x000ea80000300800 */
[----:B------:R-:W2:Y:S04]  /*87be0*/  LDL.LU R7, [R1+0x1ec] ;  /* 0x0001ec0001077983 */ /* 0x000ea80000300800 */
[----:B------:R-:W2:Y:S04]  /*87bf0*/  LDL.LU.64 R18, [R1+0x8b60] ;  /* 0x008b600001127983 */ /* 0x000ea80000300a00 */
[----:B------:R-:W2:Y:S04]  /*87c00*/  LDL.LU.64 R16, [R1+0x8b58] ;  /* 0x008b580001107983 */ /* 0x000ea80000300a00 */
[----:B------:R0:W-:Y:S04]  /*87c10*/  STL.64 [R1+0xfc0], R28 ;  /* 0x000fc01c01007387 */ /* 0x0001e80000100a00 */
[----:B------:R1:W-:Y:S01]  /*87c20*/  STL.64 [R1+0xfc8], R30 ;  /* 0x000fc81e01007387 */ /* 0x0003e20000100a00 */
[----:B0-----:R-:W-:-:S02]  /*87c30*/  F2FP.F16.E5M2.UNPACK_B R28, R38 ;  /* 0x00000026ff1c723e */ /* 0x001fc400020004ff */
[----:B------:R-:W-:Y:S02]  /*87c40*/  F2FP.F16.E5M2.UNPACK_B R29, R39 ;  /* 0x00000027ff1d723e */ /* 0x000fe400020004ff */
[----:B-1----:R-:W-:Y:S02]  /*87c50*/  F2FP.F16.E5M2.UNPACK_B R30, R40 ;  /* 0x00000028ff1e723e */ /* 0x002fe400020004ff */
[----:B------:R-:W-:Y:S01]  /*87c60*/  F2FP.F16.E5M2.UNPACK_B R31, R41 ;  /* 0x00000029ff1f723e */ /* 0x000fe200020004ff */
[----:B------:R-:W2:Y:S04]  /*87c70*/  LDL.LU R40, [R1+0x1f0] ;  /* 0x0001f00001287983 */ /* 0x000ea80000300800 */
[----:B------:R-:W2:Y:S02]  /*87c80*/  LDL.LU R41, [R1+0x1f4] ;  /* 0x0001f40001297983 */ /* 0x000ea40000300800 */
[----:B------:R-:W-:Y:S02]  /*87c90*/  HMMA.16816.F32 R32, R28, R36, R32 ;  /* 0x000000241c20723c */ /* 0x000fe40000001820 */
[----:B------:R-:W2:Y:S04]  /*87ca0*/  LDL.LU R42, [R1+0x1f8] ;  /* 0x0001f800012a7983 */ /* 0x000ea80000300800 */
[----:B------:R-:W2:-:S13]  /*87cb0*/  LDL.LU R43, [R1+0x1fc] ;  /* 0x0001fc00012b7983 */ /* 0x000e9a0000300800 */
        /* <DEDUP_REMOVED lines=12> */
[----:B0-----:R-:W3:Y:S04]  /*87d80*/  LDL.LU.64 R26, [R1+0x8b30] ;  /* 0x008b3000011a7983 */ /* 0x001ee80000300a00 */
[----:B------:R-:W4:Y:S04]  /*87d90*/  LDL.LU.64 R24, [R1+0x8b28] ;  /* 0x008b280001187983 */ /* 0x000f280000300a00 */
[----:B------:R-:W-:Y:S04]  /*87da0*/  STL.64 [R1+0x8ad0], R34 ;  /* 0x008ad02201007387 */ /* 0x000fe80000100a00 */
[----:B------:R3:W-:Y:S01]  /*87db0*/  STL.64 [R1+0x8ac8], R32 ;  /* 0x008ac82001007387 */ /* 0x0007e20000100a00 */
[C---:B--2---:R-:W-:Y:S08]  /*87dc0*/  HMMA.16816.F32 R8, R28.reuse, R22, R8 ;  /* 0x000000161c08723c */ /* 0x044ff00000001808 */
[C---:B---3--:R-:W-:Y:S08]  /*87dd0*/  HMMA.16816.F32 R32, R28.reuse, R26, R40 ;  /* 0x0000001a1c20723c */ /* 0x048ff00000001828 */
[C---:B----4-:R-:W-:Y:S01]  /*87de0*/  HMMA.16816.F32 R4, R28.reuse, R24, R4 ;  /* 0x000000181c04723c */ /* 0x050fe20000001804 */
[----:B------:R-:W-:Y:S10]  /*87df0*/  STL.64 [R1+0x8ae0], R26 ;  /* 0x008ae01a01007387 */ /* 0x000ff40000100a00 */
[----:B------:R-:W-:Y:S04]  /*87e00*/  STL.64 [R1+0xf80], R32 ;  /* 0x000f802001007387 */ /* 0x000fe80000100a00 */
[----:B------:R-:W-:Y:S04]  /*87e10*/  STL.64 [R1+0xf88], R34 ;  /* 0x000f882201007387 */ /* 0x000fe80000100a00 */
[----:B------:R-:W-:Y:S04]  /*87e20*/  STL.64 [R1+0x8ad8], R24 ;  /* 0x008ad81801007387 */ /* 0x000fe80000100a00 */
[----:B------:R-:W-:Y:S04]  /*87e30*/  STL.64 [R1+0xf70], R4 ;  /* 0x000f700401007387 */ /* 0x000fe80000100a00 */
[----:B------:R0:W-:Y:S02]  /*87e40*/  STL.64 [R1+0xf78], R6 ;  /* 0x000f780601007387 */ /* 0x0001e40000100a00 */
[C---:B0-----:R-:W-:Y:S02]  /*87e50*/  HMMA.16816.F32 R4, R28.reuse, R20, R56 ;  /* 0x000000141c04723c */ /* 0x041fe40000001838 */
[----:B------:R-:W-:Y:S04]  /*87e60*/  STL.64 [R1+0x8af0], R22 ;  /* 0x008af01601007387 */ /* 0x000fe80000100a00 */
[----:B------:R-:W-:Y:S04]  /*87e70*/  STL.64 [R1+0xf60], R8 ;  /* 0x000f600801007387 */ /* 0x000fe80000100a00 */
[----:B------:R0:W-:Y:S04]  /*87e80*/  STL.64 [R1+0xf68], R10 ;  /* 0x000f680a01007387 */ /* 0x0001e80000100a00 */
[----:B------:R-:W-:Y:S05]  /*87e90*/  STL.64 [R1+0x8ae8], R20 ;  /* 0x008ae81401007387 */ /* 0x000fea0000100a00 */
[----:B------:R-:W-:Y:S01]  /*87ea0*/  STL.64 [R1+0xf40], R4 ;  /* 0x000f400401007387 */ /* 0x000fe20000100a00 */
[C---:B0-----:R-:W-:Y:S03]  /*87eb0*/  HMMA.16816.F32 R8, R28.reuse, R18, R52 ;  /* 0x000000121c08723c */ /* 0x041fe60000001834 */
[----:B------:R0:W-:Y:S05]  /*87ec0*/  STL.64 [R1+0xf48], R6 ;  /* 0x000f480601007387 */ /* 0x0001ea0000100a00 */
[C---:B0-----:R-:W-:Y:S01]  /*87ed0*/  HMMA.16816.F32 R4, R28.reuse, R16, R48 ;  /* 0x000000101c04723c */ /* 0x041fe20000001830 */
[----:B------:R-:W-:Y:S10]  /*87ee0*/  STL.64 [R1+0x8b10], R18 ;  /* 0x008b101201007387 */ /* 0x000ff40000100a00 */
[----:B------:R-:W-:Y:S04]  /*87ef0*/  STL.64 [R1+0xf30], R8 ;  /* 0x000f300801007387 */ /* 0x000fe80000100a00 */
[----:B------:R-:W-:Y:S04]  /*87f00*/  STL.64 [R1+0xf38], R10 ;  /* 0x000f380a01007387 */ /* 0x000fe80000100a00 */
[----:B------:R-:W-:Y:S04]  /*87f10*/  STL.64 [R1+0x8b08], R16 ;  /* 0x008b081001007387 */ /* 0x000fe80000100a00 */
[----:B------:R-:W-:Y:S04]  /*87f20*/  STL.64 [R1+0xf20], R4 ;  /* 0x000f200401007387 */ /* 0x000fe80000100a00 */
[----:B------:R0:W-:Y:S04]  /*87f30*/  STL.64 [R1+0xf28], R6 ;  /* 0x000f280601007387 */ /* 0x0001e80000100a00 */
[----:B------:R-:W2:Y:S01]  /*87f40*/  LDL.LU R48, [R1+0xe0] ;  /* 0x0000e00001307983 */ /* 0x000ea20000300800 */
[----:B0-----:R-:W-:-:S15]  /*87f50*/  HMMA.16816.F32 R4, R28, R14, R44 ;  /* 0x0000000e1c04723c */ /* 0x001fde000000182c */
[----:B------:R-:W-:-:S04]  /*87f60*/  NOP ;  /* 0x0000000000007918 */ /* 0x000fc80000000000 */
[----:B------:R0:W-:Y:S04]  /*87f70*/  STL.64 [R1+0xf10], R4 ;  /* 0x000f100401007387 */ /* 0x0001e80000100a00 */
[----:B------:R1:W-:Y:S04]  /*87f80*/  STL.64 [R1+0xf18], R6 ;  /* 0x000f180601007387 */ /* 0x0003e80000100a00 */
        /* <DEDUP_REMOVED lines=11> */
[----:B------:R-:W2:Y:S04]  /*88040*/  LDL.LU R8, [R1+0x180] ;  /* 0x0001800001087983 */ /* 0x000ea80000300800 */
[----:B------:R-:W2:Y:S04]  /*88050*/  LDL.LU R9, [R1+0x184] ;  /* 0x0001840001097983 */ /* 0x000ea80000300800 */
[----:B------:R-:W2:Y:S04]  /*88060*/  LDL.LU R10, [R1+0x188] ;  /* 0x00018800010a7983 */ /* 0x000ea80000300800 */
[----:B------:R-:W2:Y:S04]  /*88070*/  LDL.LU R11, [R1+0x18c] ;  /* 0x00018c00010b7983 */ /* 0x000ea80000300800 */
[----:B0-----:R-:W3:Y:S04]  /*88080*/  LDL.LU R4, [R1+0x160] ;  /* 0x0001600001047983 */ /* 0x001ee80000300800 */
[----:B------:R-:W3:Y:S04]  /*88090*/  LDL.LU R5, [R1+0x164] ;  /* 0x0001640001057983 */ /* 0x000ee80000300800 */
[----:B-1----:R-:W3:Y:S04]  /*880a0*/  LDL.LU R6, [R1+0x168] ;  /* 0x0001680001067983 */ /* 0x002ee80000300800 */
        /* <DEDUP_REMOVED lines=33> */
[----:B0-----:R-:W3:Y:S04]  /*882c0*/  LDL.LU.64 R10, [R1+0x8b20] ;  /* 0x008b2000010a7983 */ /* 0x001ee80000300a00 */
[----:B------:R-:W2:Y:S04]  /*882d0*/  LDL.LU.64 R8, [R1+0x8b18] ;  /* 0x008b180001087983 */ /* 0x000ea80000300a00 */
[----:B------:R-:W-:Y:S04]  /*882e0*/  STL.64 [R1+0x8ab0], R14 ;  /* 0x008ab00e01007387 */ /* 0x000fe80000100a00 */
[----:B------:R0:W-:Y:S04]  /*882f0*/  STL.64 [R1+0x8aa8], R12 ;  /* 0x008aa80c01007387 */ /* 0x0001e80000100a00 */
[----:B0-----:R-:W4:Y:S04]  /*88300*/  LDL.LU R12, [R1+0x110] ;  /* 0x00011000010c7983 */ /* 0x001f280000300800 */
[----:B------:R-:W4:Y:S04]  /*88310*/  LDL.LU R13, [R1+0x114] ;  /* 0x00011400010d7983 */ /* 0x000f280000300800 */
[----:B------:R-:W4:Y:S04]  /*88320*/  LDL.LU R14, [R1+0x118] ;  /* 0x00011800010e7983 */ /* 0x000f280000300800 */
[----:B------:R-:W4:Y:S01]  /*88330*/  LDL.LU R15, [R1+0x11c] ;  /* 0x00011c00010f7983 */ /* 0x000f220000300800 */
        /* <DEDUP_REMOVED lines=23> */
[----:B------:R0:W-:Y:S01]  /*884b0*/  STL.64 [R1+0x798], R26 ;  /* 0x0007981a01007387 */ /* 0x0001e20000100a00 */
[----:B------:R-:W-:Y:S03]  /*884c0*/  HMMA.16816.F32 R28, R28, R2, R32 ;  /* 0x000000021c1c723c */ /* 0x000fe60000001820 */
[----:B0-----:R-:W2:Y:S04]  /*884d0*/  LDL.LU.64 R26, [R1+0x8ae0] ;  /* 0x008ae000011a7983 */ /* 0x001ea80000300a00 */
[----:B------:R-:W2:Y:S04]  /*884e0*/  LDL.LU.64 R24, [R1+0x8ad8] ;  /* 0x008ad80001187983 */ /* 0x000ea80000300a00 */
[----:B------:R-:W-:Y:S04]  /*884f0*/  STL.64 [R1+0x8a80], R6 ;  /* 0x008a800601007387 */ /* 0x000fe80000100a00 */
[----:B------:R0:W-:Y:S04]  /*88500*/  STL.64 [R1+0x8a78], R4 ;  /* 0x008a780401007387 */ /* 0x0001e80000100a00 */
[----:B0-----:R-:W2:Y:S04]  /*88510*/  LDL.LU R4, [R1+0x130] ;  /* 0x0001300001047983 */ /* 0x001ea80000300800 */
[----:B------:R-:W2:Y:S04]  /*88520*/  LDL.LU R5, [R1+0x134] ;  /* 0x0001340001057983 */ /* 0x000ea80000300800 */
[----:B------:R-:W2:Y:S04]  /*88530*/  LDL.LU R6, [R1+0x138] ;  /* 0x0001380001067983 */ /* 0x000ea80000300800 */
[----:B------:R-:W2:Y:S04]  /*88540*/  LDL.LU R7, [R1+0x13c] ;  /* 0x00013c0001077983 */ /* 0x000ea80000300800 */
[----:B------:R-:W4:Y:S04]  /*88550*/  LDL.LU.64 R34, [R1+0x8ad0] ;  /* 0x008ad00001227983 */ /* 0x000f280000300a00 */
[----:B------:R-:W3:Y:S01]  /*88560*/  LDL.LU.64 R32, [R1+0x8ac8] ;  /* 0x008ac80001207983 */ /* 0x000ee20000300a00 */
[----:B------:R-:W-:-:S02]  /*88570*/  IMAD R38, R38, 0x100, R40 ;  /* 0x0000010026267824 */ /* 0x000fc400078e0228 */
[----:B------:R-:W-:Y:S02]  /*88580*/  IMAD R39, R42, 0x100, R39 ;  /* 0x000001002a277824 */ /* 0x000fe400078e0227 */
[----:B------:R-:W-:Y:S02]  /*88590*/  IMAD R40, R0, 0x100, R43 ;  /* 0x0000010000287824 */ /* 0x000fe400078e022b */
[----:B------:R-:W-:Y:S01]  /*885a0*/  IMAD R41, R60, 0x100, R61 ;  /* 0x000001003c297824 */ /* 0x000fe200078e023d */
[----:B------:R0:W-:Y:S04]  /*885b0*/  STL.64 [R1+0x730], R28 ;  /* 0x0007301c01007387 */ /* 0x0001e80000100a00 */
[----:B------:R1:W-:Y:S01]  /*885c0*/  STL.64 [R1+0x738], R30 ;  /* 0x0007381e01007387 */ /* 0x0003e20000100a00 */
[----:B0-----:R-:W-:-:S02]  /*885d0*/  F2FP.F16.E5M2.UNPACK_B R28, R38 ;  /* 0x00000026ff1c723e */ /* 0x001fc400020004ff */
[----:B------:R-:W-:Y:S02]  /*885e0*/  F2FP.F16.E5M2.UNPACK_B R29, R39 ;  /* 0x00000027ff1d723e */ /* 0x000fe400020004ff */
[----:B-1----:R-:W-:Y:S02]  /*885f0*/  F2FP.F16.E5M2.UNPACK_B R30, R40 ;  /* 0x00000028ff1e723e */ /* 0x002fe400020004ff */
[----:B------:R-:W-:-:S07]  /*88600*/  F2FP.F16.E5M2.UNPACK_B R31, R41 ;  /* 0x00000029ff1f723e */ /* 0x000fce00020004ff */
[C---:B--2---:R-:W-:Y:S08]  /*88610*/  HMMA.16816.F32 R40, R28.reuse, R36, R4 ;  /* 0x000000241c28723c */ /* 0x044ff00000001804 */
[C---:B----4-:R-:W-:Y:S08]  /*88620*/  HMMA.16816.F32 R8, R28.reuse, R34, R8 ;  /* 0x000000221c08723c */ /* 0x050ff00000001808 */
[C---:B---3--:R-:W-:Y:S03]  /*88630*/  HMMA.16816.F32 R4, R28.reuse, R32, R12 ;  /* 0x000000201c04723c */ /* 0x048fe6000000180c */
[----:B------:R-:W-:Y:S04]  /*88640*/  STL.64 [R1+0x720], R40 ;  /* 0x0007202801007387 */ /* 0x000fe80000100a00 */
[----:B------:R-:W-:Y:S04]  /*88650*/  STL.64 [R1+0x728], R42 ;  /* 0x0007282a01007387 */ /* 0x000fe80000100a00 */
[----:B------:R-:W-:Y:S04]  /*88660*/  STL.64 [R1+0x8aa0], R34 ;  /* 0x008aa02201007387 */ /* 0x000fe80000100a00 */
[----:B------:R-:W-:Y:S04]  /*88670*/  STL.64 [R1+0x710], R8 ;  /* 0x0007100801007387 */ /* 0x000fe80000100a00 */
[----:B------:R0:W-:Y:S04]  /*88680*/  STL.64 [R1+0x718], R10 ;  /* 0x0007180a01007387 */ /* 0x0001e80000100a00 */
[----:B------:R-:W-:Y:S04]  /*88690*/  STL.64 [R1+0x8a98], R32 ;  /* 0x008a982001007387 */ /* 0x000fe80000100a00 */
[----:B------:R-:W-:Y:S01]  /*886a0*/  STL.64 [R1+0x680], R4 ;  /* 0x0006800401007387 */ /* 0x000fe20000100a00 */
[C---:B0-----:R-:W-:Y:S03]  /*886b0*/  HMMA.16816.F32 R8, R28.reuse, R26, R56 ;  /* 0x0000001a1c08723c */ /* 0x041fe60000001838 */
[----:B------:R0:W-:Y:S05]  /*886c0*/  STL.64 [R1+0x688], R6 ;  /* 0x0006880601007387 */ /* 0x0001ea0000100a00 */
[C---:B0-----:R-:W-:Y:S01]  /*886d0*/  HMMA.16816.F32 R4, R28.reuse, R24, R52 ;  /* 0x000000181c04723c */ /* 0x041fe20000001834 */
[----:B------:R-:W-:Y:S10]  /*886e0*/  STL.64 [R1+0x8ac0], R26 ;  /* 0x008ac01a01007387 */ /* 0x000ff40000100a00 */
[----:B------:R-:W-:Y:S04]  /*886f0*/  STL.64 [R1+0x640], R8 ;  /* 0x0006400801007387 */ /* 0x000fe80000100a00 */
[----:B------:R0:W-:Y:S04]  /*88700*/  STL.64 [R1+0x648], R10 ;  /* 0x0006480a01007387 */ /* 0x0001e80000100a00 */
[----:B------:R-:W-:Y:S04]  /*88710*/  STL.64 [R1+0x8ab8], R24 ;  /* 0x008ab81801007387 */ /* 0x000fe80000100a00 */
[----:B------:R-:W-:Y:S01]  /*88720*/  STL.64 [R1+0x5f0], R4 ;  /* 0x0005f00401007387 */ /* 0x000fe20000100a00 */
[C---:B0-----:R-:W-:Y:S03]  /*88730*/  HMMA.16816.F32 R8, R28.reuse, R22, R48 ;  /* 0x000000161c08723c */ /* 0x041fe60000001830 */
[----:B------:R0:W-:Y:S05]  /*88740*/  STL.64 [R1+0x5f8], R6 ;  /* 0x0005f80601007387 */ /* 0x0001ea0000100a00 */
[C---:B0-----:R-:W-:Y:S01]  /*88750*/  HMMA.16816.F32 R4, R28.reuse, R20, R44 ;  /* 0x000000141c04723c */ /* 0x041fe2000000182c */
[----:B------:R-:W2:Y:S10]  /*88760*/  LDL.LU R44, [R1+0x3f0] ;  /* 0x0003f000012c7983 */ /* 0x000eb40000300800 */
[----:B------:R0:W-:Y:S04]  /*88770*/  STL.64 [R1+0x5d0], R8 ;  /* 0x0005d00801007387 */ /* 0x0001e80000100a00 */
[----:B------:R1:W-:Y:S04]  /*88780*/  STL.64 [R1+0x5d8], R10 ;  /* 0x0005d80a01007387 */ /* 0x0003e80000100a00 */
[----:B------:R3:W-:Y:S04]  /*88790*/  STL.64 [R1+0x370], R4 ;  /* 0x0003700401007387 */ /* 0x0007e80000100a00 */
[----:B------:R4:W-:Y:S04]  /*887a0*/  STL.64 [R1+0x378], R6 ;  /* 0x0003780601007387 */ /* 0x0009e80000100a00 */
[----:B------:R-:W2:Y:S04]  /*887b0*/  LDL.LU R45, [R1+0x3f4] ;  /* 0x0003f400012d7983 */ /* 0x000ea80000300800 */
[----:B------:R-:W2:Y:S04]  /*887c0*/  LDL.LU R46, [R1+0x3f8] ;  /* 0x0003f800012e7983 */ /* 0x000ea80000300800 */
[----:B------:R-:W2:Y:S04]  /*887d0*/  LDL.LU R47, [R1+0x3fc] ;  /* 0x0003fc00012f7983 */ /* 0x000ea80000300800 */
[----:B0-----:R-:W2:Y:S04]  /*887e0*/  LDL.LU R8, [R1+0x360] ;  /* 0x0003600001087983 */ /* 0x001ea80000300800 */
[----:B------:R-:W2:Y:S04]  /*887f0*/  LDL.LU R9, [R1+0x364] ;  /* 0x0003640001097983 */ /* 0x000ea80000300800 */
[----:B-1----:R-:W2:Y:S04]  /*88800*/  LDL.LU R10, [R1+0x368] ;  /* 0x00036800010a7983 */ /* 0x002ea80000300800 */
        /* <DEDUP_REMOVED lines=25> */
[----:B---3--:R-:W3:Y:S04]  /*889a0*/  LDL.LU R4, [R1+0x380] ;  /* 0x0003800001047983 */ /* 0x008ee80000300800 */
[----:B------:R-:W3:Y:S04]  /*889b0*/  LDL.LU R5, [R1+0x384] ;  /* 0x0003840001057983 */ /* 0x000ee80000300800 */
[----:B----4-:R-:W3:Y:S04]  /*889c0*/  LDL.LU R6, [R1+0x388] ;  /* 0x0003880001067983 */ /* 0x010ee80000300800 */
        /* <DEDUP_REMOVED lines=9> */
[----:B------:R-:W-:Y:S04]  /*88a60*/  STL.64 [R1+0x8a68], R22 ;  /* 0x008a681601007387 */ /* 0x000fe80000100a00 */
[----:B------:R0:W-:Y:S04]  /*88a70*/  STL.64 [R1+0x8a60], R20 ;  /* 0x008a601401007387 */ /* 0x0001e80000100a00 */
[----:B0-----:R-:W3:Y:S04]  /*88a80*/  LDL.LU R20, [R1+0x3c0] ;  /* 0x0003c00001147983 */ /* 0x001ee80000300800 */
[----:B------:R-:W3:Y:S04]  /*88a90*/  LDL.LU R21, [R1+0x3c4] ;  /* 0x0003c40001157983 */ /* 0x000ee80000300800 */
[----:B------:R-:W3:Y:S04]  /*88aa0*/  LDL.LU R22, [R1+0x3c8] ;  /* 0x0003c80001167983 */ /* 0x000ee80000300800 */
[----:B------:R-:W3:Y:S01]  /*88ab0*/  LDL.LU R23, [R1+0x3cc] ;  /* 0x0003cc0001177983 */ /* 0x000ee20000300800 */
[C---:B--2---:R-:W-:Y:S08]  /*88ac0*/  HMMA.16816.F32 R12, R28.reuse, R16, R12 ;  /* 0x000000101c0c723c */ /* 0x044ff0000000180c */
[----:B------:R-:W-:-:S15]  /*88ad0*/  HMMA.16816.F32 R24, R28, R18, R24 ;  /* 0x000000121c18723c */ /* 0x000fde0000001818 */
[----:B------:R-:W-:-:S04]  /*88ae0*/  NOP ;  /* 0x0000000000007918 */ /* 0x000fc80000000000 */
[----:B------:R-:W-:Y:S04]  /*88af0*/  STL.64 [R1+0x330], R24 ;  /* 0x0003301801007387 */ /* 0x000fe80000100a00 */
[----:B------:R0:W-:Y:S04]  /*88b00*/  STL.64 [R1+0x338], R26 ;  /* 0x0003381a01007387 */ /* 0x0001e80000100a00 */
[----:B0-----:R-:W2:Y:S04]  /*88b10*/  LDL.LU.64 R26, [R1+0x8ac0] ;  /* 0x008ac000011a7983 */ /* 0x001ea80000300a00 */
[----:B------:R-:W2:Y:S04]  /*88b20*/  LDL.LU.64 R24, [R1+0x8ab8] ;  /* 0x008ab80001187983 */ /* 0x000ea80000300a00 */
        /* <DEDUP_REMOVED lines=34> */
[----:B------:R-:W-:Y:S01]  /*88d50*/  STL.64 [R1+0x8a30], R8 ;  /* 0x008a300801007387 */ /* 0x000fe20000100a00 */
[----:B------:R-:W-:-:S11]  /*88d60*/  IMAD R38, R38, 0x100, R40 ;  /* 0x0000010026267824 */ /* 0x000fd600078e0228 */
[----:B------:R-:W-:Y:S04]  /*88d70*/  STL.64 [R1+0x2e0], R12 ;  /* 0x0002e00c01007387 */ /* 0x000fe80000100a00 */
[----:B------:R4:W-:Y:S01]  /*88d80*/  STL.64 [R1+0x2e8], R14 ;  /* 0x0002e80e01007387 */ /* 0x0009e20000100a00 */
[----:B------:R-:W-:Y:S02]  /*88d90*/  IMAD R39, R42, 0x100, R39 ;  /* 0x000001002a277824 */ /* 0x000fe400078e0227 */
[----:B------:R-:W-:Y:S02]  /*88da0*/  IMAD R40, R0, 0x100, R43 ;  /* 0x0000010000287824 */ /* 0x000fe400078e022b */
[----:B------:R-:W-:Y:S01]  /*88db0*/  IMAD R41, R60, 0x100, R61 ;  /* 0x000001003c297824 */ /* 0x000fe200078e023d */
[C---:B------:R-:W-:Y:S08]  /*88dc0*/  HMMA.16816.F32 R52, R28.reuse, R2, R52 ;  /* 0x000000021c34723c */ /* 0x040ff00000001834 */
[C---:B----4-:R-:W-:Y:S01]  /*88dd0*/  HMMA.16816.F32 R12, R28.reuse, R6, R16 ;  /* 0x000000061c0c723c */ /* 0x050fe20000001810 */
[----:B------:R-:W-:Y:S07]  /*88de0*/  STL.64 [R1+0x8a58], R6 ;  /* 0x008a580601007387 */ /* 0x000fee0000100a00 */
[----:B--2---:R-:W-:Y:S01]  /*88df0*/  HMMA.16816.F32 R8, R28, R4, R20 ;  /* 0x000000041c08723c */ /* 0x004fe20000001814 */
[----:B------:R-:W-:-:S02]  /*88e00*/  F2FP.F16.E5M2.UNPACK_B R28, R38 ;  /* 0x00000026ff1c723e */ /* 0x000fc400020004ff */
[----:B------:R-:W-:Y:S02]  /*88e10*/  F2FP.F16.E5M2.UNPACK_B R29, R39 ;  /* 0x00000027ff1d723e */ /* 0x000fe400020004ff */
[----:B------:R-:W-:Y:S02]  /*88e20*/  F2FP.F16.E5M2.UNPACK_B R30, R40 ;  /* 0x00000028ff1e723e */ /* 0x000fe400020004ff */
[----:B------:R-:W-:-:S04]  /*88e30*/  F2FP.F16.E5M2.UNPACK_B R31, R41 ;  /* 0x00000029ff1f723e */ /* 0x000fc800020004ff */
[----:B------:R-:W-:Y:S04]  /*88e40*/  STL.64 [R1+0x2d0], R12 ;  /* 0x0002d00c01007387 */ /* 0x000fe80000100a00 */
[----:B------:R-:W-:Y:S04]  /*88e50*/  STL.64 [R1+0x2d8], R14 ;  /* 0x0002d80e01007387 */ /* 0x000fe80000100a00 */
[----:B------:R0:W-:Y:S02]  /*88e60*/  STL.64 [R1+0x8a50], R4 ;  /* 0x008a500401007387 */ /* 0x0001e40000100a00 */
[C---:B0-----:R-:W-:Y:S02]  /*88e70*/  HMMA.16816.F32 R4, R28.reuse, R36, R56 ;  /* 0x000000241c04723c */ /* 0x041fe40000001838 */
[----:B------:R-:W-:Y:S04]  /*88e80*/  STL.64 [R1+0x2c0], R8 ;  /* 0x0002c00801007387 */ /* 0x000fe80000100a00 */
[----:B------:R0:W-:Y:S04]  /*88e90*/  STL.64 [R1+0x2c8], R10 ;  /* 0x0002c80a01007387 */ /* 0x0001e80000100a00 */
[----:B------:R-:W-:Y:S04]  /*88ea0*/  STL.64 [R1+0x83b0], R54 ;  /* 0x0083b03601007387 */ /* 0x000fe80000100a00 */
[----:B------:R-:W-:Y:S04]  /*88eb0*/  STL.64 [R1+0x83a8], R52 ;  /* 0x0083a83401007387 */ /* 0x000fe80000100a00 */
[----:B------:R-:W-:Y:S01]  /*88ec0*/  STL.64 [R1+0x8a70], R36 ;  /* 0x008a702401007387 */ /* 0x000fe20000100a00 */
[C---:B0-----:R-:W-:Y:S03]  /*88ed0*/  HMMA.16816.F32 R8, R28.reuse, R34, R48 ;  /* 0x000000221c08723c */ /* 0x041fe60000001830 */
[----:B------:R-:W-:Y:S04]  /*88ee0*/  STL.64 [R1+0x2b0], R4 ;  /* 0x0002b00401007387 */ /* 0x000fe80000100a00 */
[----:B------:R0:W-:Y:S04]  /*88ef0*/  STL.64 [R1+0x2b8], R6 ;  /* 0x0002b80601007387 */ /* 0x0001e80000100a00 */
[----:B------:R-:W2:Y:S01]  /*88f00*/  LDL.LU R56, [R1+0x4c0] ;  /* 0x0004c00001387983 */ /* 0x000ea20000300800 */
[C---:B0-----:R-:W-:Y:S07]  /*88f10*/  HMMA.16816.F32 R4, R28.reuse, R32, R44 ;  /* 0x000000201c04723c */ /* 0x041fee000000182c */
[----:B------:R-:W-:Y:S04]  /*88f20*/  STL.64 [R1+0x2a0], R8 ;  /* 0x0002a00801007387 */ /* 0x000fe80000100a00 */
[----:B------:R-:W-:Y:S08]  /*88f30*/  STL.64 [R1+0x2a8], R10 ;  /* 0x0002a80a01007387 */ /* 0x000ff00000100a00 */
        /* <DEDUP_REMOVED lines=25> */
[----:B0-----:R-:W4:Y:S04]  /*890d0*/  LDL.LU R4, [R1+0x420] ;  /* 0x0004200001047983 */ /* 0x001f280000300800 */
        /* <DEDUP_REMOVED lines=25> */
[C---:B--2---:R-:W-:Y:S08]  /*89270*/  HMMA.16816.F32 R20, R28.reuse, R24, R20 ;  /* 0x000000181c14723c */ /* 0x044ff00000001814 */
[----:B---3--:R-:W-:-:S15]  /*89280*/  HMMA.16816.F32 R36, R28, R26, R36 ;  /* 0x0000001a1c24723c */ /* 0x008fde0000001824 */
[----:B------:R-:W-:-:S04]  /*89290*/  NOP ;  /* 0x0000000000007918 */ /* 0x000fc80000000000 */
[----:B------:R0:W-:Y:S04]  /*892a0*/  STL.64 [R1+0x280], R36 ;  /* 0x0002802401007387 */ /* 0x0001e80000100a00 */
[----:B------:R-:W-:Y:S04]  /*892b0*/  STL.64 [R1+0x288], R38 ;  /* 0x0002882601007387 */ /* 0x000fe80000100a00 */
[----:B0-----:R-:W2:Y:S04]  /*892c0*/  LDL.LU.64 R36, [R1+0x8a70] ;  /* 0x008a700001247983 */ /* 0x001ea80000300a00 */
[----:B------:R-:W-:Y:S04]  /*892d0*/  STL.64 [R1+0x270], R20 ;  /* 0x0002701401007387 */ /* 0x000fe80000100a00 */
[----:B------:R0:W-:Y:S04]  /*892e0*/  STL.64 [R1+0x278], R22 ;  /* 0x0002781601007387 */ /* 0x0001e80000100a00 */
[----:B0-----:R-:W4:Y:S04]  /*892f0*/  LDL.LU.64 R22, [R1+0x8a68] ;  /* 0x008a680001167983 */ /* 0x001f280000300a00 */
[----:B------:R-:W3:Y:S04]  /*89300*/  LDL.LU.64 R20, [R1+0x8a60] ;  /* 0x008a600001147983 */ /* 0x000ee80000300a00 */
[----:B------:R-:W-:Y:S04]  /*89310*/  STL.64 [R1+0x89f8], R26 ;  /* 0x0089f81a01007387 */ /* 0x000fe80000100a00 */
[----:B------:R0:W-:Y:S04]  /*89320*/  STL.64 [R1+0x89f0], R24 ;  /* 0x0089f01801007387 */ /* 0x0001e80000100a00 */
[----:B0-----:R-:W2:Y:S04]  /*89330*/  LDL.LU R24, [R1+0x480] ;  /* 0x0004800001187983 */ /* 0x001ea80000300800 */
[----:B------:R-:W2:Y:S04]  /*89340*/  LDL.LU R25, [R1+0x484] ;  /* 0x0004840001197983 */ /* 0x000ea80000300800 */
[----:B------:R-:W2:Y:S04]  /*89350*/  LDL.LU R26, [R1+0x488] ;  /* 0x00048800011a7983 */ /* 0x000ea80000300800 */
[----:B------:R-:W2:Y:S01]  /*89360*/  LDL.LU R27, [R1+0x48c] ;  /* 0x00048c00011b7983 */ /* 0x000ea20000300800 */
[C---:B----4-:R-:W-:Y:S08]  /*89370*/  HMMA.16816.F32 R4, R28.reuse, R22, R4 ;  /* 0x000000161c04723c */ /* 0x050ff00000001804 */
[C---:B---3--:R-:W-:Y:S11]  /*89380*/  HMMA.16816.F32 R16, R28.reuse, R20, R16 ;  /* 0x000000141c10723c */ /* 0x048ff60000001810 */
[----:B------:R-:W-:Y:S04]  /*89390*/  STL.64 [R1+0x260], R4 ;  /* 0x0002600401007387 */ /* 0x000fe80000100a00 */
[----:B------:R0:W-:Y:S04]  /*893a0*/  STL.64 [R1+0x268], R6 ;  /* 0x0002680601007387 */ /* 0x0001e80000100a00 */
[----:B0-----:R-:W3:Y:S04]  /*893b0*/  LDL.LU.64 R6, [R1+0x8a58] ;  /* 0x008a580001067983 */ /* 0x001ee80000300a00 */
[----:B------:R-:W4:Y:S04]  /*893c0*/  LDL.LU.64 R4, [R1+0x8a50] ;  /* 0x008a500001047983 */ /* 0x000f280000300a00 */
        /* <DEDUP_REMOVED lines=19> */
[----:B------:R-:W4:Y:S04]  /*89500*/  LDL.LU.64 R12, [R1+0x8a20] ;  /* 0x008a2000010c7983 */ /* 0x000f280000300a00 */
[----:B------:R-:W-:Y:S04]  /*89510*/  STL.64 [R1+0x89b8], R18 ;  /* 0x0089b81201007387 */ /* 0x000fe80000100a00 */
[----:B------:R0:W-:Y:S04]  /*89520*/  STL.64 [R1+0x89b0], R16 ;  /* 0x0089b01001007387 */ /* 0x0001e80000100a00 */
[----:B0-----:R-:W2:Y:S04]  /*89530*/  LDL.LU R16, [R1+0x460] ;  /* 0x0004600001107983 */ /* 0x001ea80000300800 */
[----:B------:R-:W2:Y:S04]  /*89540*/  LDL.LU R17, [R1+0x464] ;  /* 0x0004640001117983 */ /* 0x000ea80000300800 */
[----:B------:R-:W2:Y:S04]  /*89550*/  LDL.LU R18, [R1+0x468] ;  /* 0x0004680001127983 */ /* 0x000ea80000300800 */
[----:B------:R-:W2:Y:S02]  /*89560*/  LDL.LU R19, [R1+0x46c] ;  /* 0x00046c0001137983 */ /* 0x000ea40000300800 */
[----:B--2---:R-:W-:-:S15]  /*89570*/  HMMA.16816.F32 R16, R28, R14, R16 ;  /* 0x0000000e1c10723c */ /* 0x004fde0000001810 */
[----:B------:R-:W-:-:S04]  /*89580*/  NOP ;  /* 0x0000000000007918 */ /* 0x000fc80000000000 */
[----:B------:R-:W-:Y:S04]  /*89590*/  STL.64 [R1+0x220], R16 ;  /* 0x0002201001007387 */ /* 0x000fe80000100a00 */
[----:B------:R4:W-:Y:S02]  /*895a0*/  STL.64 [R1+0x228], R18 ;  /* 0x0002281201007387 */ /* 0x0009e40000100a00 */
[----:B----4-:R-:W-:Y:S02]  /*895b0*/  HMMA.16816.F32 R16, R28, R12, R20 ;  /* 0x0000000c1c10723c */ /* 0x010fe40000001814 */
[----:B------:R-:W-:Y:S04]  /*895c0*/  STL.64 [R1+0x8998], R14 ;  /* 0x0089980e01007387 */ /* 0x000fe80000100a00 */
[----:B------:R3:W-:-:S13]  /*895d0*/  STL.64 [R1+0x8990], R12 ;  /* 0x0089900c01007387 */ /* 0x0007da0000100a00 */
[----:B------:R-:W-:Y:S04]  /*895e0*/  STL.64 [R1+0x210], R16 ;  /* 0x0002101001007387 */ /* 0x000fe80000100a00 */
[----:B------:R0:W-:Y:S01]  /*895f0*/  STL.64 [R1+0x218], R18 ;  /* 0x0002181201007387 */ /* 0x0001e20000100a00 */
[C---:B---3--:R-:W-:Y:S08]  /*89600*/  HMMA.16816.F32 R12, R28.reuse, R8, R32 ;  /* 0x000000081c0c723c */ /* 0x048ff00000001820 */
[----:B0-----:R-:W-:Y:S01]  /*89610*/  HMMA.16816.F32 R16, R28, R10, R24 ;  /* 0x0000000a1c10723c */ /* 0x001fe20000001818 */
        /* <DEDUP_REMOVED lines=13> */
[----:B------:R-:W-:Y:S04]  /*896f0*/  STL.64 [R1+0x89c0], R4 ;  /* 0x0089c00401007387 */ /* 0x000fe80000100a00 */
[----:B------:R-:W-:Y:S04]  /*89700*/  STL.64 [R1+0x1d0], R8 ;  /* 0x0001d00801007387 */ /* 0x000fe80000100a00 */
[----:B------:R-:W-:Y:S04]  /*89710*/  STL.64 [R1+0x1d8], R10 ;  /* 0x0001d80a01007387 */ /* 0x000fe80000100a00 */
[----:B------:R-:W2:Y:S04]  /*89720*/  LDL.LU R56, [R1+0x5c0] ;  /* 0x0005c00001387983 */ /* 0x000ea80000300800 */
[----:B------:R-:W2:Y:S04]  /*89730*/  LDL.LU R57, [R1+0x5c4] ;  /* 0x0005c40001397983 */ /* 0x000ea80000300800 */
[----:B------:R-:W3:Y:S04]  /*89740*/  LDL.LU R58, [R1+0x5c8] ;  /* 0x0005c800013a7983 */ /* 0x000ee80000300800 */
[----:B------:R-:W3:Y:S01]  /*89750*/  LDL.LU R59, [R1+0x5cc] ;  /* 0x0005cc00013b7983 */ /* 0x000ee20000300800 */
[----:B------:R-:W-:-:S02]  /*89760*/  IMAD R38, R50, 0x100, R49 ;  /* 0x0000010032267824 */ /* 0x000fc400078e0231 */
[----:B------:R-:W-:Y:S01]  /*89770*/  IMAD R39, R42, 0x100, R51 ;  /* 0x000001002a277824 */ /* 0x000fe200078e0233 */
[----:B---3--:R-:W-:Y:S04]  /*89780*/  STL.64 [R1+0x89e8], R58 ;  /* 0x0089e83a01007387 */ /* 0x008fe80000100a00 */
[----:B--2---:R-:W-:Y:S04]  /*89790*/  STL.64 [R1+0x89e0], R56 ;  /* 0x0089e03801007387 */ /* 0x004fe80000100a00 */
[----:B------:R-:W2:Y:S04]  /*897a0*/  LDL.LU R52, [R1+0x5a0] ;  /* 0x0005a00001347983 */ /* 0x000ea80000300800 */
[----:B------:R-:W2:Y:S04]  /*897b0*/  LDL.LU R53, [R1+0x5a4] ;  /* 0x0005a40001357983 */ /* 0x000ea80000300800 */
[----:B------:R-:W3:Y:S04]  /*897c0*/  LDL.LU R54, [R1+0x5a8] ;  /* 0x0005a80001367983 */ /* 0x000ee80000300800 */
[----:B------:R-:W3:Y:S01]  /*897d0*/  LDL.LU R55, [R1+0x5ac] ;  /* 0x0005ac0001377983 */ /* 0x000ee20000300800 */
[----:B------:R-:W-:Y:S01]  /*897e0*/  HMMA.16816.F32 R48, R28, R2, R44 ;  /* 0x000000021c30723c */ /* 0x000fe2000000182c */
[----:B------:R-:W-:-:S02]  /*897f0*/  IMAD R40, R0, 0x100, R43 ;  /* 0x0000010000287824 */ /* 0x000fc400078e022b */
[----:B------:R-:W-:Y:S01]  /*89800*/  IMAD R41, R60, 0x100, R61 ;  /* 0x000001003c297824 */ /* 0x000fe200078e023d */
[----:B---3--:R-:W-:Y:S04]  /*89810*/  STL.64 [R1+0x8a08], R54 ;  /* 0x008a083601007387 */ /* 0x008fe80000100a00 */
[----:B--2---:R-:W-:Y:S04]  /*89820*/  STL.64 [R1+0x8a00], R52 ;  /* 0x008a003401007387 */ /* 0x004fe80000100a00 */
[----:B------:R-:W2:Y:S04]  /*89830*/  LDL.LU R45, [R1+0x1ad4] ;  /* 0x001ad400012d7983 */ /* 0x000ea80000300800 */
[----:B------:R-:W2:Y:S04]  /*89840*/  LDL.LU R46, [R1+0x1ad0] ;  /* 0x001ad000012e7983 */ /* 0x000ea80000300800 */
[----:B------:R-:W3:Y:S04]  /*89850*/  LDL.LU R47, [R1+0x1adc] ;  /* 0x001adc00012f7983 */ /* 0x000ee80000300800 */
[----:B------:R-:W3:Y:S04]  /*89860*/  LDL.LU R42, [R1+0x1ad8] ;  /* 0x001ad800012a7983 */ /* 0x000ee80000300800 */
[----:B------:R-:W4:Y:S04]  /*89870*/  LDL.LU R43, [R1+0x1ae4] ;  /* 0x001ae400012b7983 */ /* 0x000f280000300800 */
[----:B------:R-:W4:Y:S04]  /*89880*/  LDL.LU R0, [R1+0x1ae0] ;  /* 0x001ae00001007983 */ /* 0x000f280000300800 */
[----:B------:R-:W2:Y:S04]  /*89890*/  LDL.LU R61, [R1+0x1aec] ;  /* 0x001aec00013d7983 */ /* 0x000ea80000300800 */
[----:B------:R-:W2:Y:S04]  /*898a0*/  LDL.LU R60, [R1+0x1ae8] ;  /* 0x001ae800013c7983 */ /* 0x000ea80000300800 */
[----:B------:R-:W-:Y:S04]  /*898b0*/  STL.64 [R1+0x8340], R50 ;  /* 0x0083403201007387 */ /* 0x000fe80000100a00 */
[----:B------:R0:W-:Y:S04]  /*898c0*/  STL.64 [R1+0x8338], R48 ;  /* 0x0083383001007387 */ /* 0x0001e80000100a00 */
[----:B0-----:R-:W2:Y:S04]  /*898d0*/  LDL.LU R48, [R1+0x590] ;  /* 0x0005900001307983 */ /* 0x001ea80000300800 */
        /* <DEDUP_REMOVED lines=11> */
[----:B------:R-:W-:-:S03]  /*89990*/  F2FP.F16.E5M2.UNPACK_B R28, R38 ;  /* 0x00000026ff1c723e */ /* 0x000fc600020004ff */
[----:B------:R-:W3:Y:S01]  /*899a0*/  LDL.LU R24, [R1+0x4f0] ;  /* 0x0004f00001187983 */ /* 0x000ee20000300800 */
[----:B------:R-:W-:Y:S02]  /*899b0*/  F2FP.F16.E5M2.UNPACK_B R29, R39 ;  /* 0x00000027ff1d723e */ /* 0x000fe400020004ff */
[----:B------:R-:W-:Y:S01]  /*899c0*/  F2FP.F16.E5M2.UNPACK_B R30, R40 ;  /* 0x00000028ff1e723e */ /* 0x000fe200020004ff */
[----:B------:R-:W3:Y:S01]  /*899d0*/  LDL.LU R25, [R1+0x4f4] ;  /* 0x0004f40001197983 */ /* 0x000ee20000300800 */
[----:B------:R-:W-:-:S03]  /*899e0*/  F2FP.F16.E5M2.UNPACK_B R31, R41 ;  /* 0x00000029ff1f723e */ /* 0x000fc600020004ff */
        /* <DEDUP_REMOVED lines=37> */
[----:B------:R-:W2:Y:S04]  /*89c40*/  LDL.LU.64 R52, [R1+0x8a00] ;  /* 0x008a000001347983 */ /* 0x000ea80000300a00 */
        /* <DEDUP_REMOVED lines=43> */
[----:B---3--:R-:W-:Y:S11]  /*89f00*/  HMMA.16816.F32 R12, R28, R16, R12 ;  /* 0x000000101c0c723c */ /* 0x008ff6000000180c */
[----:B------:R-:W-:Y:S04]  /*89f10*/  STL.64 [R1+0x150], R8 ;  /* 0x0001500801007387 */ /* 0x000fe80000100a00 */
[----:B------:R0:W-:Y:S04]  /*89f20*/  STL.64 [R1+0x158], R10 ;  /* 0x0001580a01007387 */ /* 0x0001e80000100a00 */
[----:B0-----:R-:W2:Y:S04]  /*89f30*/  LDL.LU.64 R10, [R1+0x89a8] ;  /* 0x0089a800010a7983 */ /* 0x001ea80000300a00 */
[----:B------:R-:W3:Y:S04]  /*89f40*/  LDL.LU.64 R8, [R1+0x89a0] ;  /* 0x0089a00001087983 */ /* 0x000ee80000300a00 */
[----:B------:R-:W-:Y:S04]  /*89f50*/  STL.64 [R1+0x140], R12 ;  /* 0x0001400c01007387 */ /* 0x000fe80000100a00 */
[----:B------:R0:W-:Y:S04]  /*89f60*/  STL.64 [R1+0x148], R14 ;  /* 0x0001480e01007387 */ /* 0x0001e80000100a00 */
[----:B0-----:R-:W4:Y:S04]  /*89f70*/  LDL.LU.64 R14, [R1+0x8998] ;  /* 0x00899800010e7983 */ /* 0x001f280000300a00 */
[----:B------:R-:W2:Y:S04]  /*89f80*/  LDL.LU.64 R12, [R1+0x8990] ;  /* 0x00899000010c7983 */ /* 0x000ea80000300a00 */
[----:B------:R-:W-:Y:S04]  /*89f90*/  STL.64 [R1+0x8958], R18 ;  /* 0x0089581201007387 */ /* 0x000fe80000100a00 */
[----:B------:R2:W-:Y:S01]  /*89fa0*/  STL.64 [R1+0x8950], R16 ;  /* 0x0089501001007387 */ /* 0x0005e20000100a00 */
[----:B------:R-:W-:-:S02]  /*89fb0*/  IMAD R38, R46, 0x100, R45 ;  /* 0x000001002e267824 */ /* 0x000fc400078e022d */
[----:B------:R-:W-:Y:S01]  /*89fc0*/  IMAD R39, R42, 0x100, R47 ;  /* 0x000001002a277824 */ /* 0x000fe200078e022f */
[C---:B----4-:R-:W-:Y:S01]  /*89fd0*/  HMMA.16816.F32 R20, R28.reuse, R14, R20 ;  /* 0x0000000e1c14723c */ /* 0x050fe20000001814 */
[----:B------:R-:W-:Y:S07]  /*89fe0*/  STL.64 [R1+0x8978], R14 ;  /* 0x0089780e01007387 */ /* 0x000fee0000100a00 */
[C---:B--2---:R-:W-:Y:S11]  /*89ff0*/  HMMA.16816.F32 R16, R28.reuse, R12, R24 ;  /* 0x0000000c1c10723c */ /* 0x044ff60000001818 */
[----:B------:R-:W-:Y:S04]  /*8a000*/  STL.64 [R1+0x130], R20 ;  /* 0x0001301401007387 */ /* 0x000fe80000100a00 */
[----:B------:R-:W-:Y:S04]  /*8a010*/  STL.64 [R1+0x138], R22 ;  /* 0x0001381601007387 */ /* 0x000fe80000100a00 */
[----:B------:R0:W-:Y:S02]  /*8a020*/  STL.64 [R1+0x8970], R12 ;  /* 0x0089700c01007387 */ /* 0x0001e40000100a00 */
[C---:B0-----:R-:W-:Y:S02]  /*8a030*/  HMMA.16816.F32 R12, R28.reuse, R10, R32 ;  /* 0x0000000a1c0c723c */ /* 0x041fe40000001820 */
[----:B------:R-:W-:Y:S04]  /*8a040*/  STL.64 [R1+0x120], R16 ;  /* 0x0001201001007387 */ /* 0x000fe80000100a00 */
[----:B------:R0:W-:Y:S02]  /*8a050*/  STL.64 [R1+0x128], R18 ;  /* 0x0001281201007387 */ /* 0x0001e40000100a00 */
[C---:B---3--:R-:W-:Y:S08]  /*8a060*/  HMMA.16816.F32 R20, R28.reuse, R8, R48 ;  /* 0x000000081c14723c */ /* 0x048ff00000001830 */
[C---:B0-----:R-:W-:Y:S03]  /*8a070*/  HMMA.16816.F32 R16, R28.reuse, R6, R52 ;  /* 0x000000061c10723c */ /* 0x041fe60000001834 */
[----:B------:R-:W-:Y:S04]  /*8a080*/  STL.64 [R1+0x110], R12 ;  /* 0x0001100c01007387 */ /* 0x000fe80000100a00 */
[----:B------:R0:W-:Y:S02]  /*8a090*/  STL.64 [R1+0x118], R14 ;  /* 0x0001180e01007387 */ /* 0x0001e40000100a00 */
[----:B0-----:R-:W-:Y:S02]  /*8a0a0*/  HMMA.16816.F32 R12, R28, R4, R56 ;  /* 0x000000041c0c723c */ /* 0x001fe40000001838 */
[----:B------:R0:W-:Y:S04]  /*8a0b0*/  STL.64 [R1+0x100], R20 ;  /* 0x0001001401007387 */ /* 0x0001e80000100a00 */
[----:B------:R1:W-:Y:S04]  /*8a0c0*/  STL.64 [R1+0x108], R22 ;  /* 0x0001081601007387 */ /* 0x0003e80000100a00 */
[----:B------:R-:W-:Y:S04]  /*8a0d0*/  STL.64 [R1+0x8938], R6 ;  /* 0x0089380601007387 */ /* 0x000fe80000100a00 */
[----:B------:R2:W-:Y:S04]  /*8a0e0*/  STL.64 [R1+0xf0], R16 ;  /* 0x0000f01001007387 */ /* 0x0005e80000100a00 */
[----:B------:R3:W-:Y:S04]  /*8a0f0*/  STL.64 [R1+0xf8], R18 ;  /* 0x0000f81201007387 */ /* 0x0007e80000100a00 */
[----:B------:R-:W-:Y:S04]  /*8a100*/  STL.64 [R1+0x8930], R4 ;  /* 0x0089300401007387 */ /* 0x000fe80000100a00 */
        /* <DEDUP_REMOVED lines=14> */
[----:B--2---:R-:W2:Y:S04]  /*8a1f0*/  LDL.LU R16, [R1+0x620] ;  /* 0x0006200001107983 */ /* 0x004ea80000300800 */
[----:B------:R-:W2:Y:S04]  /*8a200*/  LDL.LU R17, [R1+0x624] ;  /* 0x0006240001117983 */ /* 0x000ea80000300800 */
[----:B---3--:R-:W2:Y:S04]  /*8a210*/  LDL.LU R18, [R1+0x628] ;  /* 0x0006280001127983 */ /* 0x008ea80000300800 */
[----:B------:R-:W2:Y:S04]  /*8a220*/  LDL.LU R19, [R1+0x62c] ;  /* 0x00062c0001137983 */ /* 0x000ea80000300800 */
[----:B------:R-:W3:Y:S04]  /*8a230*/  LDL.LU R24, [R1+0x610] ;  /* 0x0006100001187983 */ /* 0x000ee80000300800 */
[----:B------:R-:W3:Y:S04]  /*8a240*/  LDL.LU R25, [R1+0x614] ;  /* 0x0006140001197983 */ /* 0x000ee80000300800 */
[----:B------:R-:W3:Y:S04]  /*8a250*/  LDL.LU R26, [R1+0x618] ;  /* 0x00061800011a7983 */ /* 0x000ee80000300800 */
[----:B------:R-:W3:Y:S04]  /*8a260*/  LDL.LU R27, [R1+0x61c] ;  /* 0x00061c00011b7983 */ /* 0x000ee80000300800 */
[----:B------:R-:W2:Y:S04]  /*8a270*/  LDL.LU R32, [R1+0x5e0] ;  /* 0x0005e00001207983 */ /* 0x000ea80000300800 */
[----:B------:R-:W2:Y:S04]  /*8a280*/  LDL.LU R33, [R1+0x5e4] ;  /* 0x0005e40001217983 */ /* 0x000ea80000300800 */
[----:B------:R-:W2:Y:S04]  /*8a290*/  LDL.LU R34, [R1+0x5e8] ;  /* 0x0005e80001227983 */ /* 0x000ea80000300800 */
[----:B------:R-:W2:Y:S01]  /*8a2a0*/  LDL.LU R35, [R1+0x5ec] ;  /* 0x0005ec0001237983 */ /* 0x000ea20000300800 */
[----:B------:R-:W-:-:S02]  /*8a2b0*/  IMAD R40, R0, 0x100, R43 ;  /* 0x0000010000287824 */ /* 0x000fc400078e022b */
[----:B------:R-:W-:Y:S01]  /*8a2c0*/  IMAD R41, R60, 0x100, R61 ;  /* 0x000001003c297824 */ /* 0x000fe200078e023d */
[----:B----4-:R-:W4:Y:S04]  /*8a2d0*/  LDL.LU R12, [R1+0x600] ;  /* 0x00060000010c7983 */ /* 0x010f280000300800 */
[----:B------:R-:W4:Y:S04]  /*8a2e0*/  LDL.LU R13, [R1+0x604] ;  /* 0x00060400010d7983 */ /* 0x000f280000300800 */
[----:B------:R-:W4:Y:S04]  /*8a2f0*/  LDL.LU R14, [R1+0x608] ;  /* 0x00060800010e7983 */ /* 0x000f280000300800 */
        /* <DEDUP_REMOVED lines=13> */
[----:B------:R-:W-:Y:S01]  /*8a3d0*/  HMMA.16816.F32 R44, R28, R2, R44 ;  /* 0x000000021c2c723c */ /* 0x000fe2000000182c */
[----:B------:R-:W-:-:S02]  /*8a3e0*/  F2FP.F16.E5M2.UNPACK_B R28, R38 ;  /* 0x00000026ff1c723e */ /* 0x000fc400020004ff */
[----:B------:R-:W-:Y:S02]  /*8a3f0*/  F2FP.F16.E5M2.UNPACK_B R29, R39 ;  /* 0x00000027ff1d723e */ /* 0x000fe400020004ff */
[----:B------:R-:W-:Y:S02]  /*8a400*/  F2FP.F16.E5M2.UNPACK_B R30, R40 ;  /* 0x00000028ff1e723e */ /* 0x000fe400020004ff */
[----:B------:R-:W-:-:S12]  /*8a410*/  F2FP.F16.E5M2.UNPACK_B R31, R41 ;  /* 0x00000029ff1f723e */ /* 0x000fd800020004ff */
[----:B------:R0:W-:Y:S04]  /*8a420*/  STL [R1+0x82b4], R44 ;  /* 0x0082b42c01007387 */ /* 0x0001e80000100800 */
[----:B------:R1:W-:Y:S04]  /*8a430*/  STL [R1+0x82b0], R45 ;  /* 0x0082b02d01007387 */ /* 0x0003e80000100800 */
[----:B------:R1:W-:Y:S04]  /*8a440*/  STL [R1+0x82ac], R46 ;  /* 0x0082ac2e01007387 */ /* 0x0003e80000100800 */
[----:B------:R1:W-:Y:S04]  /*8a450*/  STL [R1+0x82a8], R47 ;  /* 0x0082a82f01007387 */ /* 0x0003e80000100800 */
[----:B0-----:R-:W3:Y:S04]  /*8a460*/  LDL.LU R44, [R1+0x670] ;  /* 0x00067000012c7983 */ /* 0x001ee80000300800 */
[----:B-1----:R-:W3:Y:S04]  /*8a470*/  LDL.LU R45, [R1+0x674] ;  /* 0x00067400012d7983 */ /* 0x002ee80000300800 */
        /* <DEDUP_REMOVED lines=11> */
[----:B------:R-:W3:Y:S01]  /*8a530*/  LDL.LU.64 R32, [R1+0x8980] ;  /* 0x0089800001207983 */ /* 0x000ee20000300a00 */
[C---:B----4-:R-:W-:Y:S08]  /*8a540*/  HMMA.16816.F32 R12, R28.reuse, R34, R12 ;  /* 0x000000221c0c723c */ /* 0x050ff0000000180c */
[C---:B---3--:R-:W-:Y:S11]  /*8a550*/  HMMA.16816.F32 R24, R28.reuse, R32, R24 ;  /* 0x000000201c18723c */ /* 0x048ff60000001818 */
[----:B------:R-:W-:Y:S04]  /*8a560*/  STL.64 [R1+0xc0], R12 ;  /* 0x0000c00c01007387 */ /* 0x000fe80000100a00 */
[----:B------:R0:W-:Y:S04]  /*8a570*/  STL.64 [R1+0xc8], R14 ;  /* 0x0000c80e01007387 */ /* 0x0001e80000100a00 */
[----:B0-----:R-:W2:Y:S04]  /*8a580*/  LDL.LU.64 R14, [R1+0x8978] ;  /* 0x00897800010e7983 */ /* 0x001ea80000300a00 */
[----:B------:R-:W3:Y:S04]  /*8a590*/  LDL.LU.64 R12, [R1+0x8970] ;  /* 0x00897000010c7983 */ /* 0x000ee80000300a00 */
[----:B------:R-:W-:Y:S04]  /*8a5a0*/  STL.64 [R1+0xb0], R24 ;  /* 0x0000b01801007387 */ /* 0x000fe80000100a00 */
[----:B------:R0:W-:Y:S04]  /*8a5b0*/  STL.64 [R1+0xb8], R26 ;  /* 0x0000b81a01007387 */ /* 0x0001e80000100a00 */
[----:B0-----:R-:W4:Y:S04]  /*8a5c0*/  LDL.LU.64 R26, [R1+0x8968] ;  /* 0x00896800011a7983 */ /* 0x001f280000300a00 */
[----:B------:R-:W2:Y:S01]  /*8a5d0*/  LDL.LU.64 R24, [R1+0x8960] ;  /* 0x0089600001187983 */ /* 0x000ea20000300a00 */
        /* <DEDUP_REMOVED lines=8> */
[----:B0-----:R-:W2:Y:S04]  /*8a660*/  LDL.LU.64 R22, [R1+0x8948] ;  /* 0x0089480001167983 */ /* 0x001ea80000300a00 */
[----:B------:R-:W3:Y:S01]  /*8a670*/  LDL.LU.64 R20, [R1+0x8940] ;  /* 0x0089400001147983 */ /* 0x000ee20000300a00 */
[----:B--2---:R-:W-:-:S15]  /*8a680*/  HMMA.16816.F32 R40, R28, R22, R40 ;  /* 0x000000161c28723c */ /* 0x004fde0000001828 */
[----:B------:R-:W-:-:S04]  /*8a690*/  NOP ;  /* 0x0000000000007918 */ /* 0x000fc80000000000 */
[----:B------:R-:W-:Y:S04]  /*8a6a0*/  STL.64 [R1+0x80], R40 ;  /* 0x0000802801007387 */ /* 0x000fe80000100a00 */
[----:B------:R3:W-:Y:S02]  /*8a6b0*/  STL.64 [R1+0x88], R42 ;  /* 0x0000882a01007387 */ /* 0x0007e40000100a00 */
[C---:B---3--:R-:W-:Y:S02]  /*8a6c0*/  HMMA.16816.F32 R40, R28.reuse, R20, R48 ;  /* 0x000000141c28723c */ /* 0x048fe40000001830 */
[----:B------:R-:W2:Y:S06]  /*8a6d0*/  LDL.LU R48, [R1+0x6c0] ;  /* 0x0006c00001307983 */ /* 0x000eac0000300800 */
[C---:B----4-:R-:W-:Y:S11]  /*8a6e0*/  HMMA.16816.F32 R4, R28.reuse, R16, R4 ;  /* 0x000000101c04723c */ /* 0x050ff60000001804 */
[----:B------:R-:W-:Y:S04]  /*8a6f0*/  STL.64 [R1+0x70], R40 ;  /* 0x0000702801007387 */ /* 0x000fe80000100a00 */
[----:B------:R-:W-:Y:S04]  /*8a700*/  STL.64 [R1+0x78], R42 ;  /* 0x0000782a01007387 */ /* 0x000fe80000100a00 */
[----:B------:R-:W2:Y:S04]  /*8a710*/  LDL.LU R49, [R1+0x6c4] ;  /* 0x0006c40001317983 */ /* 0x000ea80000300800 */
[----:B------:R-:W2:Y:S04]  /*8a720*/  LDL.LU R50, [R1+0x6c8] ;  /* 0x0006c80001327983 */ /* 0x000ea80000300800 */
[----:B------:R-:W2:Y:S04]  /*8a730*/  LDL.LU R51, [R1+0x6cc] ;  /* 0x0006cc0001337983 */ /* 0x000ea80000300800 */
[----:B------:R-:W-:Y:S04]  /*8a740*/  STL.64 [R1+0x8928], R22 ;  /* 0x0089281601007387 */ /* 0x000fe80000100a00 */
[----:B------:R0:W-:Y:S02]  /*8a750*/  STL.64 [R1+0x8920], R20 ;  /* 0x0089201401007387 */ /* 0x0001e40000100a00 */
[----:B0-----:R-:W-:Y:S02]  /*8a760*/  HMMA.16816.F32 R20, R28, R18, R44 ;  /* 0x000000121c14723c */ /* 0x001fe4000000182c */
[----:B------:R-:W-:-:S15]  /*8a770*/  STL.64 [R1+0x8918], R18 ;  /* 0x0089181201007387 */ /* 0x000fde0000100a00 */
[----:B------:R-:W-:Y:S02]  /*8a780*/  NOP ;  /* 0x0000000000007918 */ /* 0x000fe40000000000 */
[----:B------:R-:W-:Y:S04]  /*8a790*/  STL.64 [R1+0x60], R20 ;  /* 0x0000601401007387 */ /* 0x000fe80000100a00 */
[----:B------:R-:W-:Y:S04]  /*8a7a0*/  STL.64 [R1+0x68], R22 ;  /* 0x0000681601007387 */ /* 0x000fe80000100a00 */
[----:B------:R-:W-:Y:S04]  /*8a7b0*/  STL.64 [R1+0x8910], R16 ;  /* 0x0089101001007387 */ /* 0x000fe80000100a00 */
[----:B------:R-:W-:Y:S04]  /*8a7c0*/  STL.64 [R1+0x50], R4 ;  /* 0x0000500401007387 */ /* 0x000fe80000100a00 */
[----:B------:R0:W-:Y:S02]  /*8a7d0*/  STL.64 [R1+0x58], R6 ;  /* 0x0000580601007387 */ /* 0x0001e40000100a00 */
[----:B0-----:R-:W-:-:S15]  /*8a7e0*/  HMMA.16816.F32 R4, R28, R14, R52 ;  /* 0x0000000e1c04723c */ /* 0x001fde0000001834 */
[----:B------:R-:W-:-:S04]  /*8a7f0*/  NOP ;  /* 0x0000000000007918 */ /* 0x000fc80000000000 */
[----:B------:R-:W-:Y:S01]  /*8a800*/  IMAD.MOV.U32 R44, RZ, RZ, R5 ;  /* 0x000000ffff2c7224 */ /* 0x000fe200078e0005 */
[----:B------:R0:W-:Y:S01]  /*8a810*/  STL [R1+0x40], R4 ;  /* 0x0000400401007387 */ /* 0x0001e20000100800 */
[----:B------:R-:W-:Y:S02]  /*8a820*/  IMAD.MOV.U32 R45, RZ, RZ, R6 ;  /* 0x000000ffff2d7224 */ /* 0x000fe400078e0006 */
[----:B------:R-:W-:Y:S01]  /*8a830*/  IMAD.MOV.U32 R46, RZ, RZ, R7 ;  /* 0x000000ffff2e7224 */ /* 0x000fe200078e0007 */
[----:B------:R-:W3:Y:S01]  /*8a840*/  LDL.LU R52, [R1+0x6e0] ;  /* 0x0006e00001347983 */ /* 0x000ee20000300800 */
[----:B0-----:R-:W-:-:S15]  /*8a850*/  HMMA.16816.F32 R4, R28, R12, R56 ;  /* 0x0000000c1c04723c */ /* 0x001fde0000001838 */
[----:B------:R-:W-:-:S04]  /*8a860*/  NOP ;  /* 0x0000000000007918 */ /* 0x000fc80000000000 */
[----:B------:R0:W-:Y:S04]  /*8a870*/  STL.64 [R1+0x30], R4 ;  /* 0x0000300401007387 */ /* 0x0001e80000100a00 */
[----:B------:R1:W-:Y:S04]  /*8a880*/  STL.64 [R1+0x38], R6 ;  /* 0x0000380601007387 */ /* 0x0003e80000100a00 */
[----:B------:R-:W3:Y:S04]  /*8a890*/  LDL.LU R53, [R1+0x6e4] ;  /* 0x0006e40001357983 */ /* 0x000ee80000300800 */
[----:B------:R-:W3:Y:S04]  /*8a8a0*/  LDL.LU R54, [R1+0x6e8] ;  /* 0x0006e80001367983 */ /* 0x000ee80000300800 */
[----:B------:R-:W3:Y:S04]  /*8a8b0*/  LDL.LU R55, [R1+0x6ec] ;  /* 0x0006ec0001377983 */ /* 0x000ee80000300800 */
[----:B0-----:R-:W4:Y:S04]  /*8a8c0*/  LDL.LU R4, [R1+0x6d0] ;  /* 0x0006d00001047983 */ /* 0x001f280000300800 */
[----:B------:R-:W4:Y:S04]  /*8a8d0*/  LDL.LU R5, [R1+0x6d4] ;  /* 0x0006d40001057983 */ /* 0x000f280000300800 */
[----:B-1----:R-:W4:Y:S04]  /*8a8e0*/  LDL.LU R6, [R1+0x6d8] ;  /* 0x0006d80001067983 */ /* 0x002f280000300800 */
        /* <DEDUP_REMOVED lines=16> */
[----:B------:R0:W-:Y:S04]  /*8a9f0*/  STL [R1+0x24], R17 ;  /* 0x0000241101007387 */ /* 0x0001e80000100800 */
[----:B------:R1:W-:Y:S01]  /*8aa00*/  STL.64 [R1+0x28], R18 ;  /* 0x0000281201007387 */ /* 0x0003e20000100a00 */
[----:B------:R-:W-:-:S03]  /*8aa10*/  IMAD.MOV.U32 R47, RZ, RZ, R16 ;  /* 0x000000ffff2f7224 */ /* 0x000fc600078e0010 */
[----:B------:R-:W2:Y:S04]  /*8aa20*/  LDL.LU R48, [R1+0x760] ;  /* 0x0007600001307983 */ /* 0x000ea80000300800 */
[----:B------:R-:W2:Y:S04]  /*8aa30*/  LDL.LU R49, [R1+0x764] ;  /* 0x0007640001317983 */ /* 0x000ea80000300800 */
[----:B------:R-:W2:Y:S04]  /*8aa40*/  LDL.LU R50, [R1+0x768] ;  /* 0x0007680001327983 */ /* 0x000ea80000300800 */
[----:B------:R-:W2:Y:S04]  /*8aa50*/  LDL.LU R51, [R1+0x76c] ;  /* 0x00076c0001337983 */ /* 0x000ea80000300800 */
[----:B------:R-:W2:Y:S04]  /*8aa60*/  LDL.LU R16, [R1+0x740] ;  /* 0x0007400001107983 */ /* 0x000ea80000300800 */
[----:B0-----:R-:W2:Y:S04]  /*8aa70*/  LDL.LU R17, [R1+0x744] ;  /* 0x0007440001117983 */ /* 0x001ea80000300800 */
[----:B-1----:R-:W2:Y:S04]  /*8aa80*/  LDL.LU R18, [R1+0x748] ;  /* 0x0007480001127983 */ /* 0x002ea80000300800 */
[----:B------:R-:W2:Y:S04]  /*8aa90*/  LDL.LU R19, [R1+0x74c] ;  /* 0x00074c0001137983 */ /* 0x000ea80000300800 */
[----:B------:R-:W2:Y:S04]  /*8aaa0*/  LDL.LU R20, [R1+0x750] ;  /* 0x0007500001147983 */ /* 0x000ea80000300800 */
[----:B------:R-:W2:Y:S04]  /*8aab0*/  LDL.LU R21, [R1+0x754] ;  /* 0x0007540001157983 */ /* 0x000ea80000300800 */
[----:B------:R-:W2:Y:S04]  /*8aac0*/  LDL.LU R22, [R1+0x758] ;  /* 0x0007580001167983 */ /* 0x000ea80000300800 */
[----:B------:R-:W2:Y:S04]  /*8aad0*/  LDL.LU R23, [R1+0x75c] ;  /* 0x00075c0001177983 */ /* 0x000ea80000300800 */
[----:B------:R0:W-:Y:S04]  /*8aae0*/  STL.64 [R1+0x82c0], R46 ;  /* 0x0082c02e01007387 */ /* 0x0001e80000100a00 */
[----:B0-----:R-:W2:Y:S04]  /*8aaf0*/  LDL.LU R46, [R1+0x1afc] ;  /* 0x001afc00012e7983 */ /* 0x001ea80000300800 */
[----:B------:R-:W2:Y:S04]  /*8ab00*/  LDL.LU R47, [R1+0x1b04] ;  /* 0x001b0400012f7983 */ /* 0x000ea80000300800 */
[----:B------:R0:W-:Y:S04]  /*8ab10*/  STL.64 [R1+0x82b8], R44 ;  /* 0x0082b82c01007387 */ /* 0x0001e80000100a00 */
[----:B0-----:R-:W2:Y:S01]  /*8ab20*/  LDL.LU R45, [R1+0x1af4] ;  /* 0x001af400012d7983 */ /* 0x001ea20000300800 */
[----:B----4-:R-:W-:-:S15]  /*8ab30*/  HMMA.16816.F32 R4, R28, R8, R4 ;  /* 0x000000081c04723c */ /* 0x010fde0000001804 */
[----:B------:R-:W-:-:S04]  /*8ab40*/  NOP ;  /* 0x0000000000007918 */ /* 0x000fc80000000000 */
[----:B------:R-:W-:Y:S04]  /*8ab50*/  STL.64 [R1+0x10], R4 ;  /* 0x0000100401007387 */ /* 0x000fe80000100a00 */
[----:B------:R0:W-:Y:S04]  /*8ab60*/  STL.64 [R1+0x18], R6 ;  /* 0x0000180601007387 */ /* 0x0001e80000100a00 */
[----:B0-----:R-:W4:Y:S04]  /*8ab70*/  LDL.LU.64 R6, [R1+0x8938] ;  /* 0x0089380001067983 */ /* 0x001f280000300a00 */
[----:B------:R-:W4:Y:S01]  /*8ab80*/  LDL.LU.64 R4, [R1+0x8930] ;  /* 0x0089300001047983 */ /* 0x000f220000300a00 */
[----:B---3--:R-:W-:Y:S01]  /*8ab90*/  HMMA.16816.F32 R40, R28, R2, R40 ;  /* 0x000000021c28723c */ /* 0x008fe20000001828 */
[----:B------:R-:W-:-:S02]  /*8aba0*/  IMAD R61, R61, 0x100, R0 ;  /* 0x000001003d3d7824 */ /* 0x000fc400078e0200 */
[----:B--2---:R-:W-:Y:S02]  /*8abb0*/  IMAD R39, R39, 0x100, R46 ;  /* 0x0000010027277824 */ /* 0x004fe400078e022e */
[----:B------:R-:W-:Y:S02]  /*8abc0*/  IMAD R60, R60, 0x100, R47 ;  /* 0x000001003c3c7824 */ /* 0x000fe400078e022f */
[----:B------:R-:W-:Y:S01]  /*8abd0*/  IMAD R38, R38, 0x100, R45 ;  /* 0x0000010026267824 */ /* 0x000fe200078e022d */
[C---:B----4-:R-:W-:Y:S08]  /*8abe0*/  HMMA.16816.F32 R52, R28.reuse, R6, R52 ;  /* 0x000000061c34723c */ /* 0x050ff00000001834 */
[----:B------:R-:W-:Y:S01]  /*8abf0*/  HMMA.16816.F32 R56, R28, R4, R56 ;  /* 0x000000041c38723c */ /* 0x000fe20000001838 */
[----:B------:R-:W-:-:S02]  /*8ac00*/  F2FP.F16.E5M2.UNPACK_B R28, R38 ;  /* 0x00000026ff1c723e */ /* 0x000fc400020004ff */
[----:B------:R-:W-:Y:S02]  /*8ac10*/  F2FP.F16.E5M2.UNPACK_B R29, R39 ;  /* 0x00000027ff1d723e */ /* 0x000fe400020004ff */
[----:B------:R-:W-:Y:S02]  /*8ac20*/  F2FP.F16.E5M2.UNPACK_B R30, R60 ;  /* 0x0000003cff1e723e */ /* 0x000fe400020004ff */
[----:B------:R-:W-:-:S04]  /*8ac30*/  F2FP.F16.E5M2.UNPACK_B R31, R61 ;  /* 0x0000003dff1f723e */ /* 0x000fc800020004ff */
[----:B------:R0:W-:Y:S03]  /*8ac40*/  STL.64 [R1], R52 ;  /* 0x0000003401007387 */ /* 0x0001e60000100a00 */
[C---:B------:R-:W-:Y:S01]  /*8ac50*/  HMMA.16816.F32 R16, R28.reuse, R36, R16 ;  /* 0x000000241c10723c */ /* 0x040fe20000001810 */
[----:B------:R1:W-:Y:S04]  /*8ac60*/  STL.64 [R1+0x8], R54 ;  /* 0x0000083601007387 */ /* 0x0003e80000100a00 */
[----:B0-----:R-:W2:Y:S04]  /*8ac70*/  LDL.LU R52, [R1+0x770] ;  /* 0x0007700001347983 */ /* 0x001ea80000300800 */
[----:B------:R-:W2:Y:S04]  /*8ac80*/  LDL.LU R53, [R1+0x774] ;  /* 0x0007740001357983 */ /* 0x000ea80000300800 */
[----:B-1----:R-:W2:Y:S04]  /*8ac90*/  LDL.LU R54, [R1+0x778] ;  /* 0x0007780001367983 */ /* 0x002ea80000300800 */
[----:B------:R-:W2:Y:S04]  /*8aca0*/  LDL.LU R55, [R1+0x77c] ;  /* 0x00077c0001377983 */ /* 0x000ea80000300800 */
        /* <DEDUP_REMOVED lines=11> */
[C---:B------:R-:W-:Y:S03]  /*8ad60*/  HMMA.16816.F32 R20, R28.reuse, R34, R20 ;  /* 0x000000221c14723c */ /* 0x040fe60000001814 */
[----:B------:R-:W-:Y:S04]  /*8ad70*/  STL.64 [R1+0x340], R16 ;  /* 0x0003401001007387 */ /* 0x000fe80000100a00 */
[----:B------:R0:W-:Y:S02]  /*8ad80*/  STL.64 [R1+0x348], R18 ;  /* 0x0003481201007387 */ /* 0x0001e40000100a00 */
[----:B0-----:R-:W-:-:S15]  /*8ad90*/  HMMA.16816.F32 R16, R28, R32, R48 ;  /* 0x000000201c10723c */ /* 0x001fde0000001830 */
[----:B------:R-:W-:-:S04]  /*8ada0*/  NOP ;  /* 0x0000000000007918 */ /* 0x000fc80000000000 */
[----:B------:R-:W-:Y:S04]  /*8adb0*/  STL [R1+0x384], R17 ;  /* 0x0003841101007387 */ /* 0x000fe80000100800 */
[----:B------:R0:W-:Y:S04]  /*8adc0*/  STL.64 [R1+0x350], R20 ;  /* 0x0003501401007387 */ /* 0x0001e80000100a00 */
[----:B------:R1:W-:Y:S04]  /*8add0*/  STL.64 [R1+0x358], R22 ;  /* 0x0003581601007387 */ /* 0x0003e80000100a00 */
[----:B------:R2:W-:Y:S04]  /*8ade0*/  STL.64 [R1+0x388], R18 ;  /* 0x0003881201007387 */ /* 0x0005e80000100a00 */
[----:B0-----:R-:W3:Y:S04]  /*8adf0*/  LDL.LU R20, [R1+0x780] ;  /* 0x0007800001147983 */ /* 0x001ee80000300800 */
[----:B------:R-:W3:Y:S04]  /*8ae00*/  LDL.LU R21, [R1+0x784] ;  /* 0x0007840001157983 */ /* 0x000ee80000300800 */
[----:B-1----:R-:W3:Y:S04]  /*8ae10*/  LDL.LU R22, [R1+0x788] ;  /* 0x0007880001167983 */ /* 0x002ee80000300800 */
[----:B------:R-:W3:Y:S01]  /*8ae20*/  LDL.LU R23, [R1+0x78c] ;  /* 0x00078c0001177983 */ /* 0x000ee20000300800 */
[----:B------:R-:W-:-:S03]  /*8ae30*/  IMAD.MOV.U32 R43, RZ, RZ, R16 ;  /* 0x000000ffff2b7224 */ /* 0x000fc600078e0010 */
[----:B------:R-:W-:Y:S04]  /*8ae40*/  STL.64 [R1+0x88d8], R34 ;  /* 0x0088d82201007387 */ /* 0x000fe80000100a00 */
[----:B------:R-:W-:Y:S04]  /*8ae50*/  STL.64 [R1+0x88d0], R32 ;  /* 0x0088d02001007387 */ /* 0x000fe80000100a00 */
[----:B------:R-:W-:Y:S01]  /*8ae60*/  STL [R1+0x81e8], R43 ;  /* 0x0081e82b01007387 */ /* 0x000fe20000100800 */
[----:B--2---:R-:W-:-:S15]  /*8ae70*/  HMMA.16816.F32 R16, R28, R26, R52 ;  /* 0x0000001a1c10723c */ /* 0x004fde0000001834 */
[----:B------:R-:W-:-:S04]  /*8ae80*/  NOP ;  /* 0x0000000000007918 */ /* 0x000fc80000000000 */
[----:B------:R0:W-:Y:S04]  /*8ae90*/  STL [R1+0x390], R16 ;  /* 0x0003901001007387 */ /* 0x0001e80000100800 */
[----:B------:R-:W2:Y:S01]  /*8aea0*/  LDL.LU R52, [R1+0x830] ;  /* 0x0008300001347983 */ /* 0x000ea20000300800 */
[----:B------:R-:W-:-:S03]  /*8aeb0*/  IMAD.MOV.U32 R40, RZ, RZ, R17 ;  /* 0x000000ffff287224 */ /* 0x000fc600078e0011 */
[----:B------:R-:W2:Y:S01]  /*8aec0*/  LDL.LU R53, [R1+0x834] ;  /* 0x0008340001357983 */ /* 0x000ea20000300800 */
[----:B------:R-:W-:-:S03]  /*8aed0*/  IMAD.MOV.U32 R41, RZ, RZ, R18 ;  /* 0x000000ffff297224 */ /* 0x000fc600078e0012 */
[----:B------:R-:W2:Y:S01]  /*8aee0*/  LDL.LU R54, [R1+0x838] ;  /* 0x0008380001367983 */ /* 0x000ea20000300800 */
[----:B------:R-:W-:-:S03]  /*8aef0*/  IMAD.MOV.U32 R42, RZ, RZ, R19 ;  /* 0x000000ffff2a7224 */ /* 0x000fc600078e0013 */
[----:B------:R-:W2:Y:S04]  /*8af00*/  LDL.LU R55, [R1+0x83c] ;  /* 0x00083c0001377983 */ /* 0x000ea80000300800 */
[----:B0-----:R-:W4:Y:S04]  /*8af10*/  LDL.LU R16, [R1+0x7b0] ;  /* 0x0007b00001107983 */ /* 0x001f280000300800 */
[----:B------:R-:W4:Y:S04]  /*8af20*/  LDL.LU R17, [R1+0x7b4] ;  /* 0x0007b40001117983 */ /* 0x000f280000300800 */
[----:B------:R-:W4:Y:S04]  /*8af30*/  LDL.LU R18, [R1+0x7b8] ;  /* 0x0007b80001127983 */ /* 0x000f280000300800 */
[----:B------:R-:W4:Y:S04]  /*8af40*/  LDL.LU R19, [R1+0x7bc] ;  /* 0x0007bc0001137983 */ /* 0x000f280000300800 */
        /* <DEDUP_REMOVED lines=12> */
[----:B---3--:R-:W-:Y:S03]  /*8b010*/  HMMA.16816.F32 R20, R28, R24, R20 ;  /* 0x000000181c14723c */ /* 0x008fe60000001814 */
[----:B------:R0:W-:Y:S04]  /*8b020*/  STL [R1+0x81f4], R40 ;  /* 0x0081f42801007387 */ /* 0x0001e80000100800 */
[----:B------:R1:W-:Y:S04]  /*8b030*/  STL [R1+0x81f0], R41 ;  /* 0x0081f02901007387 */ /* 0x0003e80000100800 */
[----:B------:R3:W-:Y:S04]  /*8b040*/  STL [R1+0x81ec], R42 ;  /* 0x0081ec2a01007387 */ /* 0x0007e80000100800 */
[----:B0-----:R-:W2:Y:S04]  /*8b050*/  LDL.LU R40, [R1+0x7a0] ;  /* 0x0007a00001287983 */ /* 0x001ea80000300800 */
[----:B-1----:R-:W2:Y:S01]  /*8b060*/  LDL.LU R41, [R1+0x7a4] ;  /* 0x0007a40001297983 */ /* 0x002ea20000300800 */
[----:B------:R-:W-:-:S03]  /*8b070*/  IMAD.MOV.U32 R59, RZ, RZ, R22 ;  /* 0x000000ffff3b7224 */ /* 0x000fc600078e0016 */
[----:B---3--:R-:W2:Y:S04]  /*8b080*/  LDL.LU R42, [R1+0x7a8] ;  /* 0x0007a800012a7983 */ /* 0x008ea80000300800 */
[----:B------:R-:W2:Y:S04]  /*8b090*/  LDL.LU R43, [R1+0x7ac] ;  /* 0x0007ac00012b7983 */ /* 0x000ea80000300800 */
[----:B------:R0:W-:Y:S01]  /*8b0a0*/  STL [R1+0x3ac], R23 ;  /* 0x0003ac1701007387 */ /* 0x0001e20000100800 */
[----:B------:R-:W-:-:S03]  /*8b0b0*/  IMAD.MOV.U32 R57, RZ, RZ, R20 ;  /* 0x000000ffff397224 */ /* 0x000fc600078e0014 */
[----:B0-----:R-:W2:Y:S01]  /*8b0c0*/  LDL.LU.64 R22, [R1+0x8928] ;  /* 0x0089280001167983 */ /* 0x001ea20000300a00 */
[----:B------:R-:W-:-:S03]  /*8b0d0*/  IMAD.MOV.U32 R58, RZ, RZ, R21 ;  /* 0x000000ffff3a7224 */ /* 0x000fc600078e0015 */
[----:B------:R-:W4:Y:S04]  /*8b0e0*/  LDL.LU.64 R20, [R1+0x8920] ;  /* 0x0089200001147983 */ /* 0x000f280000300a00 */
[----:B------:R-:W-:Y:S04]  /*8b0f0*/  STL.64 [R1+0x88b8], R26 ;  /* 0x0088b81a01007387 */ /* 0x000fe80000100a00 */
[----:B------:R0:W-:Y:S04]  /*8b100*/  STL.64 [R1+0x88b0], R24 ;  /* 0x0088b01801007387 */ /* 0x0001e80000100a00 */
[----:B0-----:R-:W3:Y:S04]  /*8b110*/  LDL.LU R24, [R1+0x7f0] ;  /* 0x0007f00001187983 */ /* 0x001ee80000300800 */
[----:B------:R-:W3:Y:S04]  /*8b120*/  LDL.LU R25, [R1+0x7f4] ;  /* 0x0007f40001197983 */ /* 0x000ee80000300800 */
[----:B------:R-:W3:Y:S04]  /*8b130*/  LDL.LU R26, [R1+0x7f8] ;  /* 0x0007f800011a7983 */ /* 0x000ee80000300800 */
[----:B------:R-:W3:Y:S01]  /*8b140*/  LDL.LU R27, [R1+0x7fc] ;  /* 0x0007fc00011b7983 */ /* 0x000ee20000300800 */
[C---:B--2---:R-:W-:Y:S08]  /*8b150*/  HMMA.16816.F32 R40, R28.reuse, R22, R40 ;  /* 0x000000161c28723c */ /* 0x044ff00000001828 */
[----:B----4-:R-:W-:Y:S11]  /*8b160*/  HMMA.16816.F32 R16, R28, R20, R16 ;  /* 0x000000141c10723c */ /* 0x010ff60000001810 */
[----:B------:R-:W-:Y:S01]  /*8b170*/  IMAD.MOV.U32 R56, RZ, RZ, R43 ;  /* 0x000000ffff387224 */ /* 0x000fe200078e002b */
[----:B------:R-:W-:Y:S04]  /*8b180*/  STL.64 [R1+0x3c0], R40 ;  /* 0x0003c02801007387 */ /* 0x000fe80000100a00 */
[----:B------:R0:W-:Y:S04]  /*8b190*/  STL [R1+0x3c8], R42 ;  /* 0x0003c82a01007387 */ /* 0x0001e80000100800 */
[----:B------:R-:W-:Y:S04]  /*8b1a0*/  STL.64 [R1+0x8210], R58 ;  /* 0x0082103a01007387 */ /* 0x000fe80000100a00 */
[----:B------:R1:W-:Y:S01]  /*8b1b0*/  STL.64 [R1+0x8208], R56 ;  /* 0x0082083801007387 */ /* 0x0003e20000100a00 */
[----:B------:R-:W-:-:S02]  /*8b1c0*/  IMAD.MOV.U32 R43, RZ, RZ, R19 ;  /* 0x000000ffff2b7224 */ /* 0x000fc400078e0013 */
[----:B0-----:R-:W-:Y:S02]  /*8b1d0*/  IMAD.MOV.U32 R42, RZ, RZ, R18 ;  /* 0x000000ffff2a7224 */ /* 0x001fe400078e0012 */
[----:B------:R-:W-:Y:S02]  /*8b1e0*/  IMAD.MOV.U32 R40, RZ, RZ, R16 ;  /* 0x000000ffff287224 */ /* 0x000fe400078e0010 */
[----:B------:R-:W-:Y:S01]  /*8b1f0*/  IMAD.MOV.U32 R41, RZ, RZ, R17 ;  /* 0x000000ffff297224 */ /* 0x000fe200078e0011 */
[----:B-1----:R-:W2:Y:S04]  /*8b200*/  LDL.LU R56, [R1+0x7e0] ;  /* 0x0007e00001387983 */ /* 0x002ea80000300800 */
[----:B------:R-:W2:Y:S04]  /*8b210*/  LDL.LU R57, [R1+0x7e4] ;  /* 0x0007e40001397983 */ /* 0x000ea80000300800 */
[----:B------:R-:W2:Y:S04]  /*8b220*/  LDL.LU R58, [R1+0x7e8] ;  /* 0x0007e800013a7983 */ /* 0x000ea80000300800 */
[----:B------:R-:W2:Y:S04]  /*8b230*/  LDL.LU R59, [R1+0x7ec] ;  /* 0x0007ec00013b7983 */ /* 0x000ea80000300800 */
[----:B------:R-:W4:Y:S04]  /*8b240*/  LDL.LU.64 R18, [R1+0x8918] ;  /* 0x0089180001127983 */ /* 0x000f280000300a00 */
[----:B------:R-:W2:Y:S04]  /*8b250*/  LDL.LU.64 R16, [R1+0x8910] ;  /* 0x0089100001107983 */ /* 0x000ea80000300a00 */
[----:B------:R-:W-:Y:S04]  /*8b260*/  STL.64 [R1+0x88c8], R22 ;  /* 0x0088c81601007387 */ /* 0x000fe80000100a00 */
[----:B------:R0:W-:Y:S04]  /*8b270*/  STL.64 [R1+0x88c0], R20 ;  /* 0x0088c01401007387 */ /* 0x0001e80000100a00 */
[----:B0-----:R-:W2:Y:S04]  /*8b280*/  LDL.LU R20, [R1+0x7c0] ;  /* 0x0007c00001147983 */ /* 0x001ea80000300800 */
[----:B------:R-:W2:Y:S04]  /*8b290*/  LDL.LU R21, [R1+0x7c4] ;  /* 0x0007c40001157983 */ /* 0x000ea80000300800 */
[----:B------:R-:W2:Y:S04]  /*8b2a0*/  LDL.LU R22, [R1+0x7c8] ;  /* 0x0007c80001167983 */ /* 0x000ea80000300800 */
[----:B------:R-:W2:Y:S04]  /*8b2b0*/  LDL.LU R23, [R1+0x7cc] ;  /* 0x0007cc0001177983 */ /* 0x000ea80000300800 */
[----:B------:R-:W-:Y:S04]  /*8b2c0*/  STL.64 [R1+0x8220], R42 ;  /* 0x0082202a01007387 */ /* 0x000fe80000100a00 */
[----:B------:R2:W-:Y:S04]  /*8b2d0*/  STL.64 [R1+0x8218], R40 ;  /* 0x0082182801007387 */ /* 0x0005e80000100a00 */
[----:B----4-:R-:W-:Y:S01]  /*8b2e0*/  STL.64 [R1+0x88e8], R18 ;  /* 0x0088e81201007387 */ /* 0x010fe20000100a00 */
[C---:B--2---:R-:W-:Y:S08]  /*8b2f0*/  HMMA.16816.F32 R40, R28.reuse, R18, R20 ;  /* 0x000000121c28723c */ /* 0x044ff00000001814 */
[C---:B------:R-:W-:Y:S11]  /*8b300*/  HMMA.16816.F32 R20, R28.reuse, R16, R56 ;  /* 0x000000101c14723c */ /* 0x040ff60000001838 */
[----:B------:R-:W-:Y:S04]  /*8b310*/  STL.64 [R1+0x3e0], R40 ;  /* 0x0003e02801007387 */ /* 0x000fe80000100a00 */
[----:B------:R-:W-:Y:S04]  /*8b320*/  STL.64 [R1+0x3e8], R42 ;  /* 0x0003e82a01007387 */ /* 0x000fe80000100a00 */
[----:B------:R0:W-:Y:S04]  /*8b330*/  STL.64 [R1+0x88e0], R16 ;  /* 0x0088e01001007387 */ /* 0x0001e80000100a00 */
[----:B------:R-:W-:Y:S04]  /*8b340*/  STL.64 [R1+0x3f0], R20 ;  /* 0x0003f01401007387 */ /* 0x000fe80000100a00 */
[----:B------:R3:W-:Y:S01]  /*8b350*/  STL.64 [R1+0x3f8], R22 ;  /* 0x0003f81601007387 */ /* 0x0007e20000100a00 */
[C---:B0-----:R-:W-:Y:S08]  /*8b360*/  HMMA.16816.F32 R16, R28.reuse, R12, R32 ;  /* 0x0000000c1c10723c */ /* 0x041ff00000001820 */
[----:B---3--:R-:W-:Y:S01]  /*8b370*/  HMMA.16816.F32 R20, R28, R14, R24 ;  /* 0x0000000e1c14723c */ /* 0x008fe20000001818 */
[----:B------:R-:W-:-:S15]  /*8b380*/  STL.64 [R1+0x8908], R14 ;  /* 0x0089080e01007387 */ /* 0x000fde0000100a00 */
[----:B------:R-:W-:-:S03]  /*8b390*/  NOP ;  /* 0x0000000000007918 */ /* 0x000fc60000000000 */
[----:B------:R-:W-:Y:S04]  /*8b3a0*/  STL.64 [R1+0x400], R20 ;  /* 0x0004001401007387 */ /* 0x000fe80000100a00 */
[----:B------:R-:W-:Y:S04]  /*8b3b0*/  STL.64 [R1+0x408], R22 ;  /* 0x0004081601007387 */ /* 0x000fe80000100a00 */
[----:B------:R-:W-:Y:S04]  /*8b3c0*/  STL.64 [R1+0x8900], R12 ;  /* 0x0089000c01007387 */ /* 0x000fe80000100a00 */
[----:B------:R-:W-:Y:S04]  /*8b3d0*/  STL.64 [R1+0x410], R16 ;  /* 0x0004101001007387 */ /* 0x000fe80000100a00 */
[----:B------:R0:W-:Y:S02]  /*8b3e0*/  STL.64 [R1+0x418], R18 ;  /* 0x0004181201007387 */ /* 0x0001e40000100a00 */
[C---:B0-----:R-:W-:Y:S02]  /*8b3f0*/  HMMA.16816.F32 R16, R28.reuse, R10, R44 ;  /* 0x0000000a1c10723c */ /* 0x041fe4000000182c */
[----:B------:R-:W-:Y:S06]  /*8b400*/  STL.64 [R1+0x88a8], R10 ;  /* 0x0088a80a01007387 */ /* 0x000fec0000100a00 */
[C---:B------:R-:W-:Y:S11]  /*8b410*/  HMMA.16816.F32 R12, R28.reuse, R8, R48 ;  /* 0x000000081c0c723c */ /* 0x040ff60000001830 */
[----:B------:R-:W-:Y:S04]  /*8b420*/  STL.64 [R1+0x420], R16 ;  /* 0x0004201001007387 */ /* 0x000fe80000100a00 */
[----:B------:R-:W-:Y:S04]  /*8b430*/  STL.64 [R1+0x428], R18 ;  /* 0x0004281201007387 */ /* 0x000fe80000100a00 */
[----:B------:R0:W-:Y:S02]  /*8b440*/  STL.64 [R1+0x88a0], R8 ;  /* 0x0088a00801007387 */ /* 0x0001e40000100a00 */
[C---:B0-----:R-:W-:Y:S02]  /*8b450*/  HMMA.16816.F32 R8, R28.reuse, R6, R52 ;  /* 0x000000061c08723c */ /* 0x041fe40000001834 */
[----:B------:R-:W-:Y:S04]  /*8b460*/  STL.64 [R1+0x430], R12 ;  /* 0x0004300c01007387 */ /* 0x000fe80000100a00 */
[----:B------:R-:W-:Y:S04]  /*8b470*/  STL.64 [R1+0x438], R14 ;  /* 0x0004380e01007387 */ /* 0x000fe80000100a00 */
[----:B------:R-:W2:Y:S09]  /*8b480*/  LDL.LU R48, [R1+0x8e0] ;  /* 0x0008e00001307983 */ /* 0x000eb20000300800 */
        /* <DEDUP_REMOVED lines=9> */
[----:B0-----:R-:W4:Y:S04]  /*8b520*/  LDL.LU R8, [R1+0x8a0] ;  /* 0x0008a00001087983 */ /* 0x001f280000300800 */
[----:B------:R-:W4:Y:S04]  /*8b530*/  LDL.LU R9, [R1+0x8a4] ;  /* 0x0008a40001097983 */ /* 0x000f280000300800 */
[----:B-1----:R-:W4:Y:S04]  /*8b540*/  LDL.LU R10, [R1+0x8a8] ;  /* 0x0008a800010a7983 */ /* 0x002f280000300800 */
        /* <DEDUP_REMOVED lines=40> */
[----:B------:R-:W4:Y:S01]  /*8b7d0*/  LDL.LU R55, [R1+0x8fc] ;  /* 0x0008fc0001377983 */ /* 0x000f220000300800 */
[----:B--2---:R-:W-:-:S15]  /*8b7e0*/  HMMA.16816.F32 R12, R28, R4, R12 ;  /* 0x000000041c0c723c */ /* 0x004fde000000180c */
[----:B------:R-:W-:-:S04]  /*8b7f0*/  NOP ;  /* 0x0000000000007918 */ /* 0x000fc80000000000 */
[----:B------:R-:W-:Y:S04]  /*8b800*/  STL.64 [R1+0x460], R12 ;  /* 0x0004600c01007387 */ /* 0x000fe80000100a00 */
[----:B------:R0:W-:Y:S01]  /*8b810*/  STL.64 [R1+0x468], R14 ;  /* 0x0004680e01007387 */ /* 0x0001e20000100a00 */
[----:B---3--:R-:W-:-:S03]  /*8b820*/  IMAD R38, R38, 0x100, R37 ;  /* 0x0000010026267824 */ /* 0x008fc600078e0225 */
[----:B0-----:R-:W2:Y:S04]  /*8b830*/  LDL.LU.64 R14, [R1+0x8908] ;  /* 0x00890800010e7983 */ /* 0x001ea80000300a00 */
[----:B------:R-:W3:Y:S04]  /*8b840*/  LDL.LU.64 R12, [R1+0x8900] ;  /* 0x00890000010c7983 */ /* 0x000ee80000300a00 */
[----:B------:R-:W-:Y:S04]  /*8b850*/  STL.64 [R1+0x8888], R6 ;  /* 0x0088880601007387 */ /* 0x000fe80000100a00 */
[----:B------:R0:W-:Y:S01]  /*8b860*/  STL.64 [R1+0x8880], R4 ;  /* 0x0088800401007387 */ /* 0x0001e20000100a00 */
[----:B----4-:R-:W-:-:S02]  /*8b870*/  IMAD R39, R39, 0x100, R2 ;  /* 0x0000010027277824 */ /* 0x010fc400078e0202 */
[----:B------:R-:W-:Y:S01]  /*8b880*/  IMAD R60, R60, 0x100, R3 ;  /* 0x000001003c3c7824 */ /* 0x000fe200078e0203 */
[----:B0-----:R-:W4:Y:S04]  /*8b890*/  LDL.LU R4, [R1+0x890] ;  /* 0x0008900001047983 */ /* 0x001f280000300800 */
[----:B------:R-:W4:Y:S04]  /*8b8a0*/  LDL.LU R5, [R1+0x894] ;  /* 0x0008940001057983 */ /* 0x000f280000300800 */
[----:B------:R-:W4:Y:S04]  /*8b8b0*/  LDL.LU R6, [R1+0x898] ;  /* 0x0008980001067983 */ /* 0x000f280000300800 */
[----:B------:R-:W4:Y:S04]  /*8b8c0*/  LDL.LU R7, [R1+0x89c] ;  /* 0x00089c0001077983 */ /* 0x000f280000300800 */
[----:B------:R-:W2:Y:S04]  /*8b8d0*/  LDL.LU R37, [R1+0x88f8] ;  /* 0x0088f80001257983 */ /* 0x000ea80000300800 */
[----:B------:R-:W2:Y:S04]  /*8b8e0*/  LDL.LU R2, [R1+0x88f4] ;  /* 0x0088f40001027983 */ /* 0x000ea80000300800 */
[----:B------:R-:W2:Y:S01]  /*8b8f0*/  LDL.LU R3, [R1+0x88f0] ;  /* 0x0088f00001037983 */ /* 0x000ea20000300800 */
[----:B------:R-:W-:Y:S01]  /*8b900*/  IMAD R61, R0, 0x100, R61 ;  /* 0x00000100003d7824 */ /* 0x000fe200078e023d */
[----:B--2---:R-:W-:Y:S02]  /*8b910*/  HMMA.16816.F32 R28, R28, R2, R16 ;  /* 0x000000021c1c723c */ /* 0x004fe40000001810 */
[----:B------:R-:W2:Y:S04]  /*8b920*/  LDL.LU.64 R18, [R1+0x88e8] ;  /* 0x0088e80001127983 */ /* 0x000ea80000300a00 */
[----:B------:R-:W2:Y:S04]  /*8b930*/  LDL.LU.64 R16, [R1+0x88e0] ;  /* 0x0088e00001107983 */ /* 0x000ea80000300a00 */
[----:B------:R-:W-:Y:S04]  /*8b940*/  STL [R1+0x8854], R2 ;  /* 0x0088540201007387 */ /* 0x000fe80000100800 */
[----:B------:R-:W-:Y:S05]  /*8b950*/  STL [R1+0x8850], R3 ;  /* 0x0088500301007387 */ /* 0x000fea0000100800 */
[----:B------:R0:W-:Y:S04]  /*8b960*/  STL.64 [R1+0x450], R28 ;  /* 0x0004501c01007387 */ /* 0x0001e80000100a00 */
[----:B------:R1:W-:Y:S01]  /*8b970*/  STL.64 [R1+0x458], R30 ;  /* 0x0004581e01007387 */ /* 0x0003e20000100a00 */
[----:B0-----:R-:W-:-:S02]  /*8b980*/  F2FP.F16.E5M2.UNPACK_B R28, R38 ;  /* 0x00000026ff1c723e */ /* 0x001fc400020004ff */
[----:B------:R-:W-:Y:S02]  /*8b990*/  F2FP.F16.E5M2.UNPACK_B R29, R39 ;  /* 0x00000027ff1d723e */ /* 0x000fe400020004ff */
[----:B-1----:R-:W-:Y:S02]  /*8b9a0*/  F2FP.F16.E5M2.UNPACK_B R30, R60 ;  /* 0x0000003cff1e723e */ /* 0x002fe400020004ff */
[----:B------:R-:W-:-:S07]  /*8b9b0*/  F2FP.F16.E5M2.UNPACK_B R31, R61 ;  /* 0x0000003dff1f723e */ /* 0x000fce00020004ff */
[----:B------:R-:W-:-:S15]  /*8b9c0*/  HMMA.16816.F32 R32, R28, R36, R32 ;  /* 0x000000241c20723c */ /* 0x000fde0000001820 */
[----:B------:R-:W-:-:S04]  /*8b9d0*/  NOP ;  /* 0x0000000000007918 */ /* 0x000fc80000000000 */
[----:B------:R-:W-:Y:S04]  /*8b9e0*/  STL.64 [R1+0x470], R32 ;  /* 0x0004702001007387 */ /* 0x000fe80000100a00 */
[----:B------:R0:W-:Y:S04]  /*8b9f0*/  STL.64 [R1+0x478], R34 ;  /* 0x0004782201007387 */ /* 0x0001e80000100a00 */
[----:B0-----:R-:W2:Y:S04]  /*8ba00*/  LDL.LU.64 R34, [R1+0x88d8] ;  /* 0x0088d80001227983 */ /* 0x001ea80000300a00 */
[----:B------:R-:W3:Y:S04]  /*8ba10*/  LDL.LU.64 R32, [R1+0x88d0] ;  /* 0x0088d00001207983 */ /* 0x000ee80000300a00 */
[----:B------:R-:W-:Y:S01]  /*8ba20*/  STL [R1+0x8858], R37 ;  /* 0x0088582501007387 */ /* 0x000fe20000100800 */
        /* <DEDUP_REMOVED lines=11> */
[----:B------:R4:W-:Y:S02]  /*8bae0*/  STL.64 [R1+0x8860], R32 ;  /* 0x0088602001007387 */ /* 0x0009e40000100a00 */
[C---:B----4-:R-:W-:Y:S08]  /*8baf0*/  HMMA.16816.F32 R32, R28.reuse, R26, R4 ;  /* 0x0000001a1c20723c */ /* 0x050ff00000001804 */
[C---:B--2---:R-:W-:Y:S01]  /*8bb00*/  HMMA.16816.F32 R4, R28.reuse, R24, R8 ;  /* 0x000000181c04723c */ /* 0x044fe20000001808 */
[----:B------:R-:W-:Y:S07]  /*8bb10*/  STL.64 [R1+0x8878], R26 ;  /* 0x0088781a01007387 */ /* 0x000fee0000100a00 */
[C---:B------:R-:W-:Y:S03]  /*8bb20*/  HMMA.16816.F32 R8, R28.reuse, R22, R40 ;  /* 0x000000161c08723c */ /* 0x040fe60000001828 */
[----:B------:R-:W-:Y:S04]  /*8bb30*/  STL.64 [R1+0x4a0], R32 ;  /* 0x0004a02001007387 */ /* 0x000fe80000100a00 */
[----:B------:R-:W-:Y:S04]  /*8bb40*/  STL.64 [R1+0x4a8], R34 ;  /* 0x0004a82201007387 */ /* 0x000fe80000100a00 */
[----:B------:R-:W-:Y:S04]  /*8bb50*/  STL.64 [R1+0x8870], R24 ;  /* 0x0088701801007387 */ /* 0x000fe80000100a00 */
[----:B------:R-:W-:Y:S04]  /*8bb60*/  STL.64 [R1+0x4b0], R4 ;  /* 0x0004b00401007387 */ /* 0x000fe80000100a00 */
[----:B------:R3:W-:Y:S02]  /*8bb70*/  STL.64 [R1+0x4b8], R6 ;  /* 0x0004b80601007387 */ /* 0x0007e40000100a00 */
[C---:B---3--:R-:W-:Y:S02]  /*8bb80*/  HMMA.16816.F32 R4, R28.reuse, R20, R56 ;  /* 0x000000141c04723c */ /* 0x048fe40000001838 */
[----:B------:R-:W-:Y:S04]  /*8bb90*/  STL.64 [R1+0x8898], R22 ;  /* 0x0088981601007387 */ /* 0x000fe80000100a00 */
[----:B------:R-:W-:Y:S04]  /*8bba0*/  STL.64 [R1+0x4c0], R8 ;  /* 0x0004c00801007387 */ /* 0x000fe80000100a00 */
[----:B------:R0:W-:Y:S04]  /*8bbb0*/  STL.64 [R1+0x4c8], R10 ;  /* 0x0004c80a01007387 */ /* 0x0001e80000100a00 */
[----:B------:R1:W-:Y:S05]  /*8bbc0*/  STL.64 [R1+0x8890], R20 ;  /* 0x0088901401007387 */ /* 0x0003ea0000100a00 */
[----:B------:R-:W-:Y:S01]  /*8bbd0*/  STL.64 [R1+0x4d0], R4 ;  /* 0x0004d00401007387 */ /* 0x000fe20000100a00 */
[C---:B0-----:R-:W-:Y:S03]  /*8bbe0*/  HMMA.16816.F32 R8, R28.reuse, R16, R48 ;  /* 0x000000101c08723c */ /* 0x041fe60000001830 */
[----:B------:R0:W-:Y:S05]  /*8bbf0*/  STL.64 [R1+0x4d8], R6 ;  /* 0x0004d80601007387 */ /* 0x0001ea0000100a00 */
[C---:B-1----:R-:W-:Y:S08]  /*8bc00*/  HMMA.16816.F32 R20, R28.reuse, R18, R44 ;  /* 0x000000121c14723c */ /* 0x042ff0000000182c */
[C---:B0-----:R-:W-:Y:S11]  /*8bc10*/  HMMA.16816.F32 R4, R28.reuse, R14, R52 ;  /* 0x0000000e1c04723c */ /* 0x041ff60000001834 */
[----:B------:R-:W-:Y:S04]  /*8bc20*/  STL.64 [R1+0x4e0], R20 ;  /* 0x0004e01401007387 */ /* 0x000fe80000100a00 */
[----:B------:R-:W-:Y:S04]  /*8bc30*/  STL.64 [R1+0x4e8], R22 ;  /* 0x0004e81601007387 */ /* 0x000fe80000100a00 */
[----:B------:R-:W2:Y:S04]  /*8bc40*/  LDL.LU R48, [R1+0x9b0] ;  /* 0x0009b00001307983 */ /* 0x000ea80000300800 */
[----:B------:R0:W-:Y:S04]  /*8bc50*/  STL.64 [R1+0x4f0], R8 ;  /* 0x0004f00801007387 */ /* 0x0001e80000100a00 */
[----:B------:R1:W-:Y:S04]  /*8bc60*/  STL.64 [R1+0x4f8], R10 ;  /* 0x0004f80a01007387 */ /* 0x0003e80000100a00 */
[----:B------:R3:W-:Y:S04]  /*8bc70*/  STL.64 [R1+0x500], R4 ;  /* 0x0005000401007387 */ /* 0x0007e80000100a00 */
[----:B------:R4:W-:Y:S04]  /*8bc80*/  STL.64 [R1+0x508], R6 ;  /* 0x0005080601007387 */ /* 0x0009e80000100a00 */
        /* <DEDUP_REMOVED lines=12> */
[----:B------:R-:W2:Y:S04]  /*8bd50*/  LDL.LU R9, [R1+0x904] ;  /* 0x0009040001097983 */ /* 0x000ea80000300800 */
[----:B-1----:R-:W2:Y:S04]  /*8bd60*/  LDL.LU R10, [R1+0x908] ;  /* 0x00090800010a7983 */ /* 0x002ea80000300800 */
        /* <DEDUP_REMOVED lines=46> */
[----:B---3--:R-:W-:Y:S11]  /*8c050*/  HMMA.16816.F32 R4, R28, R8, R4 ;  /* 0x000000081c04723c */ /* 0x008ff60000001804 */
        /* <DEDUP_REMOVED lines=14> */
[----:B------:R-:W-:-:S02]  /*8c140*/  IMAD R38, R38, 0x100, R37 ;  /* 0x0000010026267824 */ /* 0x000fc400078e0225 */
[----:B------:R-:W-:Y:S02]  /*8c150*/  IMAD R39, R39, 0x100, R2 ;  /* 0x0000010027277824 */ /* 0x000fe400078e0202 */
[----:B------:R-:W-:Y:S01]  /*8c160*/  IMAD R60, R60, 0x100, R3 ;  /* 0x000001003c3c7824 */ /* 0x000fe200078e0203 */
        /* <DEDUP_REMOVED lines=16> */
[----:B------:R-:W4:Y:S04]  /*8c270*/  LDL.LU R37, [R1+0x8858] ;  /* 0x0088580001257983 */ /* 0x000f280000300800 */
[----:B------:R-:W2:Y:S04]  /*8c280*/  LDL.LU R2, [R1+0x8854] ;  /* 0x0088540001027983 */ /* 0x000ea80000300800 */
[----:B------:R-:W2:Y:S01]  /*8c290*/  LDL.LU R3, [R1+0x8850] ;  /* 0x0088500001037983 */ /* 0x000ea20000300800 */
[----:B------:R-:W-:Y:S01]  /*8c2a0*/  IMAD R61, R0, 0x100, R61 ;  /* 0x00000100003d7824 */ /* 0x000fe200078e023d */
[----:B--2---:R-:W-:Y:S01]  /*8c2b0*/  HMMA.16816.F32 R4, R28, R2, R4 ;  /* 0x000000021c04723c */ /* 0x004fe20000001804 */
[----:B------:R-:W-:-:S02]  /*8c2c0*/  F2FP.F16.E5M2.UNPACK_B R28, R38 ;  /* 0x00000026ff1c723e */ /* 0x000fc400020004ff */
[----:B------:R-:W-:Y:S02]  /*8c2d0*/  F2FP.F16.E5M2.UNPACK_B R29, R39 ;  /* 0x00000027ff1d723e */ /* 0x000fe400020004ff */
[----:B------:R-:W-:Y:S02]  /*8c2e0*/  F2FP.F16.E5M2.UNPACK_B R30, R60 ;  /* 0x0000003cff1e723e */ /* 0x000fe400020004ff */
[----:B------:R-:W-:-:S12]  /*8c2f0*/  F2FP.F16.E5M2.UNPACK_B R31, R61 ;  /* 0x0000003dff1f723e */ /* 0x000fd800020004ff */
[----:B------:R-:W-:Y:S04]  /*8c300*/  STL.64 [R1+0x550], R4 ;  /* 0x0005500401007387 */ /* 0x000fe80000100a00 */
[----:B------:R4:W-:Y:S02]  /*8c310*/  STL.64 [R1+0x558], R6 ;  /* 0x0005580601007387 */ /* 0x0009e40000100a00 */
[C---:B----4-:R-:W-:Y:S08]  /*8c320*/  HMMA.16816.F32 R4, R28.reuse, R36, R8 ;  /* 0x000000241c04723c */ /* 0x050ff00000001808 */
[C---:B------:R-:W-:Y:S11]  /*8c330*/  HMMA.16816.F32 R8, R28.reuse, R34, R12 ;  /* 0x000000221c08723c */ /* 0x040ff6000000180c */
        /* <DEDUP_REMOVED lines=10> */
[C---:B---3--:R-:W-:Y:S01]  /*8c3e0*/  HMMA.16816.F32 R4, R28.reuse, R24, R44 ;  /* 0x000000181c04723c */ /* 0x048fe2000000182c */
[----:B------:R-:W-:Y:S10]  /*8c3f0*/  STL.64 [R1+0x8848], R26 ;  /* 0x0088481a01007387 */ /* 0x000ff40000100a00 */
[----:B------:R-:W-:Y:S04]  /*8c400*/  STL.64 [R1+0x5a0], R8 ;  /* 0x0005a00801007387 */ /* 0x000fe80000100a00 */
[----:B------:R0:W-:Y:S04]  /*8c410*/  STL.64 [R1+0x5a8], R10 ;  /* 0x0005a80a01007387 */ /* 0x0001e80000100a00 */
[----:B------:R-:W-:Y:S04]  /*8c420*/  STL.64 [R1+0x8840], R24 ;  /* 0x0088401801007387 */ /* 0x000fe80000100a00 */
[----:B------:R-:W-:Y:S01]  /*8c430*/  STL.64 [R1+0x5b0], R4 ;  /* 0x0005b00401007387 */ /* 0x000fe20000100a00 */
[C---:B0-----:R-:W-:Y:S03]  /*8c440*/  HMMA.16816.F32 R8, R28.reuse, R22, R48 ;  /* 0x000000161c08723c */ /* 0x041fe60000001830 */
[----:B------:R0:W-:Y:S04]  /*8c450*/  STL.64 [R1+0x5b8], R6 ;  /* 0x0005b80601007387 */ /* 0x0001e80000100a00 */
[----:B------:R-:W2:Y:S01]  /*8c460*/  LDL.LU R48, [R1+0xa70] ;  /* 0x000a700001307983 */ /* 0x000ea20000300800 */
[C---:B0-----:R-:W-:Y:S11]  /*8c470*/  HMMA.16816.F32 R4, R28.reuse, R20, R52 ;  /* 0x000000141c04723c */ /* 0x041ff60000001834 */
        /* <DEDUP_REMOVED lines=96> */
[----:B------:R4:W-:Y:S01]  /*8ca80*/  STL.64 [R1+0x6c8], R14 ;  /* 0x0006c80e01007387 */ /* 0x0009e20000100a00 */
[----:B------:R-:W-:Y:S02]  /*8ca90*/  IMAD R38, R38, 0x100, R60 ;  /* 0x0000010026267824 */ /* 0x000fe400078e023c */
[----:B------:R-:W-:Y:S02]  /*8caa0*/  IMAD R39, R40, 0x100, R39 ;  /* 0x0000010028277824 */ /* 0x000fe400078e0227 */
[----:B------:R-:W-:Y:S02]  /*8cab0*/  IMAD R60, R42, 0x100, R41 ;  /* 0x000001002a3c7824 */ /* 0x000fe400078e0229 */
[----:B------:R-:W-:Y:S01]  /*8cac0*/  IMAD R61, R0, 0x100, R43 ;  /* 0x00000100003d7824 */ /* 0x000fe200078e022b */
[C---:B----4-:R-:W-:Y:S01]  /*8cad0*/  HMMA.16816.F32 R12, R28.reuse, R6, R16 ;  /* 0x000000061c0c723c */ /* 0x050fe20000001810 */
[----:B------:R-:W-:Y:S07]  /*8cae0*/  STL.64 [R1+0x87e0], R6 ;  /* 0x0087e00601007387 */ /* 0x000fee0000100a00 */
[C---:B--2---:R-:W-:Y:S11]  /*8caf0*/  HMMA.16816.F32 R8, R28.reuse, R4, R20 ;  /* 0x000000041c08723c */ /* 0x044ff60000001814 */
[----:B------:R-:W-:Y:S04]  /*8cb00*/  STL.64 [R1+0x6d0], R12 ;  /* 0x0006d00c01007387 */ /* 0x000fe80000100a00 */
[----:B------:R-:W-:Y:S04]  /*8cb10*/  STL.64 [R1+0x6d8], R14 ;  /* 0x0006d80e01007387 */ /* 0x000fe80000100a00 */
[----:B------:R0:W-:Y:S02]  /*8cb20*/  STL.64 [R1+0x87d8], R4 ;  /* 0x0087d80401007387 */ /* 0x0001e40000100a00 */
[----:B0-----:R-:W-:Y:S01]  /*8cb30*/  HMMA.16816.F32 R4, R28, R2, R56 ;  /* 0x000000021c04723c */ /* 0x001fe20000001838 */
[----:B------:R-:W-:-:S02]  /*8cb40*/  F2FP.F16.E5M2.UNPACK_B R28, R38 ;  /* 0x00000026ff1c723e */ /* 0x000fc400020004ff */
[----:B------:R-:W-:Y:S02]  /*8cb50*/  F2FP.F16.E5M2.UNPACK_B R29, R39 ;  /* 0x00000027ff1d723e */ /* 0x000fe400020004ff */
[----:B------:R-:W-:Y:S02]  /*8cb60*/  F2FP.F16.E5M2.UNPACK_B R30, R60 ;  /* 0x0000003cff1e723e */ /* 0x000fe400020004ff */
[----:B------:R-:W-:Y:S01]  /*8cb70*/  F2FP.F16.E5M2.UNPACK_B R31, R61 ;  /* 0x0000003dff1f723e */ /* 0x000fe200020004ff */
[----:B------:R-:W-:Y:S04]  /*8cb80*/  STL.64 [R1+0x700], R8 ;  /* 0x0007000801007387 */ /* 0x000fe80000100a00 */
[----:B------:R-:W-:Y:S07]  /*8cb90*/  STL.64 [R1+0x708], R10 ;  /* 0x0007080a01007387 */ /* 0x000fee0000100a00 */
[----:B------:R-:W-:Y:S04]  /*8cba0*/  STL.64 [R1+0x6f0], R4 ;  /* 0x0006f00401007387 */ /* 0x000fe80000100a00 */
[----:B------:R0:W-:Y:S02]  /*8cbb0*/  STL.64 [R1+0x6f8], R6 ;  /* 0x0006f80601007387 */ /* 0x0001e40000100a00 */
[C---:B0-----:R-:W-:Y:S02]  /*8cbc0*/  HMMA.16816.F32 R4, R28.reuse, R36, R44 ;  /* 0x000000241c04723c */ /* 0x041fe4000000182c */
[----:B------:R-:W-:Y:S06]  /*8cbd0*/  STL.64 [R1+0x87f8], R36 ;  /* 0x0087f82401007387 */ /* 0x000fec0000100a00 */
[C---:B------:R-:W-:Y:S11]  /*8cbe0*/  HMMA.16816.F32 R8, R28.reuse, R34, R48 ;  /* 0x000000221c08723c */ /* 0x040ff60000001830 */
[----:B------:R-:W-:Y:S04]  /*8cbf0*/  STL.64 [R1+0x750], R4 ;  /* 0x0007500401007387 */ /* 0x000fe80000100a00 */
[----:B------:R0:W-:Y:S04]  /*8cc00*/  STL.64 [R1+0x758], R6 ;  /* 0x0007580601007387 */ /* 0x0001e80000100a00 */
[----:B------:R-:W2:Y:S01]  /*8cc10*/  LDL.LU R56, [R1+0xb70] ;  /* 0x000b700001387983 */ /* 0x000ea20000300800 */
[----:B0-----:R-:W-:Y:S03]  /*8cc20*/  HMMA.16816.F32 R4, R28, R32, R52 ;  /* 0x000000201c04723c */ /* 0x001fe60000001834 */
[----:B------:R-:W-:Y:S04]  /*8cc30*/  STL.64 [R1+0x770], R8 ;  /* 0x0007700801007387 */ /* 0x000fe80000100a00 */
[----:B------:R-:W-:-:S12]  /*8cc40*/  STL.64 [R1+0x778], R10 ;  /* 0x0007780a01007387 */ /* 0x000fd80000100a00 */
        /* <DEDUP_REMOVED lines=98> */
[----:B------:R-:W2:Y:S01]  /*8d270*/  LDL.LU R19, [R1+0xb0c] ;  /* 0x000b0c0001137983 */ /* 0x000ea20000300800 */
[----:B------:R-:W-:-:S02]  /*8d280*/  IMAD R39, R48, 0x100, R47 ;  /* 0x0000010030277824 */ /* 0x000fc400078e022f */
[----:B------:R-:W-:Y:S02]  /*8d290*/  IMAD R60, R50, 0x100, R49 ;  /* 0x00000100323c7824 */ /* 0x000fe400078e0231 */
[----:B------:R-:W-:Y:S01]  /*8d2a0*/  IMAD R61, R0, 0x100, R51 ;  /* 0x00000100003d7824 */ /* 0x000fe200078e0233 */
        /* <DEDUP_REMOVED lines=24> */
[----:B0-----:R-:W-:Y:S02]  /*8d430*/  HMMA.16816.F32 R4, R28, R2, R52 ;  /* 0x000000021c04723c */ /* 0x001fe40000001834 */
        /* <DEDUP_REMOVED lines=27> */
[----:B------:R-:W2:Y:S01]  /*8d5f0*/  LDL.LU R35, [R1+0xb8c] ;  /* 0x000b8c0001237983 */ /* 0x000ea20000300800 */
[----:B------:R-:W-:Y:S01]  /*8d600*/  IMAD R38, R46, 0x100, R45 ;  /* 0x000001002e267824 */ /* 0x000fe200078e022d */
[----:B------:R-:W-:-:S02]  /*8d610*/  F2FP.F16.E5M2.UNPACK_B R29, R39 ;  /* 0x00000027ff1d723e */ /* 0x000fc400020004ff */
        /* <DEDUP_REMOVED lines=27> */
[----:B------:R-:W-:Y:S04]  /*8d7d0*/  STL [R1+0x871c], R2 ;  /* 0x00871c0201007387 */ /* 0x000fe80000100800 */
[----:B------:R-:W-:Y:S01]  /*8d7e0*/  STL [R1+0x8718], R3 ;  /* 0x0087180301007387 */ /* 0x000fe20000100800 */
[----:B--2---:R-:W-:-:S15]  /*8d7f0*/  HMMA.16816.F32 R32, R28, R36, R32 ;  /* 0x000000241c20723c */ /* 0x004fde0000001820 */
        /* <DEDUP_REMOVED lines=302> */
[----:B------:R-:W-:-:S03]  /*8eae0*/  IMAD R61, R61, 0x100, R0 ;  /* 0x000001003d3d7824 */ /* 0x000fc600078e0200 */
[----:B------:R-:W3:Y:S01]  /*8eaf0*/  LDL.LU R0, [R1+0x8678] ;  /* 0x0086780001007983 */ /* 0x000ee20000300800 */
[----:B--2---:R-:W-:Y:S01]  /*8eb00*/  HMMA.16816.F32 R4, R28, R2, R4 ;  /* 0x000000021c04723c */ /* 0x004fe20000001804 */
[----:B------:R-:W-:Y:S02]  /*8eb10*/  F2FP.F16.E5M2.UNPACK_B R28, R38 ;  /* 0x00000026ff1c723e */ /* 0x000fe400020004ff */
        /* <DEDUP_REMOVED lines=270> */
[----:B------:R0:W-:Y:S04]  /*8fc00*/  STL.64 [R1+0xdd0], R12 ;  /* 0x000dd00c01007387 */ /* 0x0001e80000100a00 */
[----:B------:R1:W-:Y:S04]  /*8fc10*/  STL.64 [R1+0xdd8], R14 ;  /* 0x000dd80e01007387 */ /* 0x0003e80000100a00 */
[----:B------:R-:W-:Y:S04]  /*8fc20*/  STL.64 [R1+0x8550], R4 ;  /* 0x0085500401007387 */ /* 0x000fe80000100a00 */
[----:B------:R2:W-:Y:S04]  /*8fc30*/  STL.64 [R1+0xdf0], R8 ;  /* 0x000df00801007387 */ /* 0x0005e80000100a00 */
[----:B------:R3:W-:Y:S04]  /*8fc40*/  STL.64 [R1+0xdf8], R10 ;  /* 0x000df80a01007387 */ /* 0x0007e80000100a00 */
[----:B------:R-:W-:Y:S04]  /*8fc50*/  STL.64 [R1+0x85c0], R38 ;  /* 0x0085c02601007387 */ /* 0x000fe80000100a00 */
[----:B------:R4:W-:Y:S04]  /*8fc60*/  STL.64 [R1+0x85b8], R36 ;  /* 0x0085b82401007387 */ /* 0x0009e80000100a00 */
[----:B------:R-:W2:Y:S04]  /*8fc70*/  LDL.LU R56, [R1+0x10a0] ;  /* 0x0010a00001387983 */ /* 0x000ea80000300800 */
[----:B------:R-:W2:Y:S04]  /*8fc80*/  LDL.LU R57, [R1+0x10a4] ;  /* 0x0010a40001397983 */ /* 0x000ea80000300800 */
[----:B------:R-:W2:Y:S04]  /*8fc90*/  LDL.LU R58, [R1+0x10a8] ;  /* 0x0010a800013a7983 */ /* 0x000ea80000300800 */
[----:B------:R-:W2:Y:S04]  /*8fca0*/  LDL.LU R59, [R1+0x10ac] ;  /* 0x0010ac00013b7983 */ /* 0x000ea80000300800 */
[----:B--2---:R-:W-:Y:S04]  /*8fcb0*/  STL.64 [R1+0x8578], R58 ;  /* 0x0085783a01007387 */ /* 0x004fe80000100a00 */
[----:B------:R-:W-:Y:S04]  /*8fcc0*/  STL.64 [R1+0x8570], R56 ;  /* 0x0085703801007387 */ /* 0x000fe80000100a00 */
[----:B------:R-:W2:Y:S04]  /*8fcd0*/  LDL.LU R40, [R1+0x10b0] ;  /* 0x0010b00001287983 */ /* 0x000ea80000300800 */
[----:B------:R-:W2:Y:S04]  /*8fce0*/  LDL.LU R41, [R1+0x10b4] ;  /* 0x0010b40001297983 */ /* 0x000ea80000300800 */
[----:B------:R-:W2:Y:S04]  /*8fcf0*/  LDL.LU R42, [R1+0x10b8] ;  /* 0x0010b800012a7983 */ /* 0x000ea80000300800 */
[----:B------:R-:W2:Y:S04]  /*8fd00*/  LDL.LU R43, [R1+0x10bc] ;  /* 0x0010bc00012b7983 */ /* 0x000ea80000300800 */
[----:B--2---:R-:W-:Y:S04]  /*8fd10*/  STL.64 [R1+0x85a0], R42 ;  /* 0x0085a02a01007387 */ /* 0x004fe80000100a00 */
[----:B------:R2:W-:Y:S04]  /*8fd20*/  STL.64 [R1+0x8598], R40 ;  /* 0x0085982801007387 */ /* 0x0005e80000100a00 */
[----:B0-----:R-:W2:Y:S04]  /*8fd30*/  LDL.LU R12, [R1+0x1100] ;  /* 0x00110000010c7983 */ /* 0x001ea80000300800 */
[----:B------:R-:W2:Y:S04]  /*8fd40*/  LDL.LU R13, [R1+0x1104] ;  /* 0x00110400010d7983 */ /* 0x000ea80000300800 */
[----:B-1----:R-:W2:Y:S04]  /*8fd50*/  LDL.LU R14, [R1+0x1108] ;  /* 0x00110800010e7983 */ /* 0x002ea80000300800 */
[----:B------:R-:W2:Y:S04]  /*8fd60*/  LDL.LU R15, [R1+0x110c] ;  /* 0x00110c00010f7983 */ /* 0x000ea80000300800 */
[----:B------:R-:W2:Y:S04]  /*8fd70*/  LDL.LU R8, [R1+0x1110] ;  /* 0x0011100001087983 */ /* 0x000ea80000300800 */
        /* <DEDUP_REMOVED lines=23> */
[----:B--2---:R-:W2:Y:S04]  /*8fef0*/  LDL.LU R40, [R1+0x1170] ;  /* 0x0011700001287983 */ /* 0x004ea80000300800 */
        /* <DEDUP_REMOVED lines=15> */
[----:B------:R-:W-:-:S03]  /*8fff0*/  IMAD R60, R53, 0x100, R52 ;  /* 0x00000100353c7824 */ /* 0x000fc600078e0234 */
[----:B------:R-:W2:Y:S04]  /*90000*/  LDL.LU R48, [R1+0x1d50] ;  /* 0x001d500001307983 */ /* 0x000ea80000300800 */
[----:B------:R-:W2:Y:S01]  /*90010*/  LDL.LU R49, [R1+0x1d4c] ;  /* 0x001d4c0001317983 */ /* 0x000ea20000300800 */
[----:B------:R-:W-:-:S03]  /*90020*/  IMAD R61, R55, 0x100, R54 ;  /* 0x00000100373d7824 */ /* 0x000fc600078e0236 */
[----:B------:R-:W2:Y:S01]  /*90030*/  LDL.LU R50, [R1+0x1d58] ;  /* 0x001d580001327983 */ /* 0x000ea20000300800 */
[----:B------:R-:W-:-:S03]  /*90040*/  IMAD.MOV.U32 R55, RZ, RZ, R0 ;  /* 0x000000ffff377224 */ /* 0x000fc600078e0000 */
[----:B------:R-:W2:Y:S04]  /*90050*/  LDL.LU R51, [R1+0x1d54] ;  /* 0x001d540001337983 */ /* 0x000ea80000300800 */
[----:B------:R-:W2:Y:S04]  /*90060*/  LDL.LU R52, [R1+0x1070] ;  /* 0x0010700001347983 */ /* 0x000ea80000300800 */
[----:B------:R-:W2:Y:S04]  /*90070*/  LDL.LU R53, [R1+0x1074] ;  /* 0x0010740001357983 */ /* 0x000ea80000300800 */
[----:B------:R-:W2:Y:S04]  /*90080*/  LDL.LU R54, [R1+0x1078] ;  /* 0x0010780001367983 */ /* 0x000ea80000300800 */
[----:B------:R-:W2:Y:S01]  /*90090*/  LDL.LU R0, [R1+0x85c8] ;  /* 0x0085c80001007983 */ /* 0x000ea20000300800 */
[----:B----4-:R-:W-:Y:S03]  /*900a0*/  HMMA.16816.F32 R28, R28, R2, R36 ;  /* 0x000000021c1c723c */ /* 0x010fe60000001824 */
[----:B------:R-:W4:Y:S04]  /*900b0*/  LDL.LU.64 R38, [R1+0x85c0] ;  /* 0x0085c00001267983 */ /* 0x000f280000300a00 */
[----:B------:R-:W3:-:S12]  /*900c0*/  LDL.LU.64 R36, [R1+0x85b8] ;  /* 0x0085b80001247983 */ /* 0x000ed80000300a00 */
[----:B------:R-:W-:Y:S04]  /*900d0*/  STL.64 [R1+0xde0], R28 ;  /* 0x000de01c01007387 */ /* 0x000fe80000100a00 */
[----:B------:R0:W-:Y:S02]  /*900e0*/  STL.64 [R1+0xde8], R30 ;  /* 0x000de81e01007387 */ /* 0x0001e40000100a00 */
[----:B0-----:R-:W-:Y:S02]  /*900f0*/  F2FP.F16.E5M2.UNPACK_B R30, R60 ;  /* 0x0000003cff1e723e */ /* 0x001fe400020004ff */
[----:B------:R-:W-:Y:S02]  /*90100*/  F2FP.F16.E5M2.UNPACK_B R31, R61 ;  /* 0x0000003dff1f723e */ /* 0x000fe400020004ff */
[----:B----4-:R-:W-:-:S02]  /*90110*/  F2FP.F16.E5M2.UNPACK_B R28, R38 ;  /* 0x00000026ff1c723e */ /* 0x010fc400020004ff */
[----:B------:R-:W-:-:S07]  /*90120*/  F2FP.F16.E5M2.UNPACK_B R29, R39 ;  /* 0x00000027ff1d723e */ /* 0x000fce00020004ff */
[----:B---3--:R-:W-:Y:S01]  /*90130*/  HMMA.16816.F32 R36, R28, R36, R32 ;  /* 0x000000241c24723c */ /* 0x008fe20000001820 */
[----:B------:R-:W2:Y:S04]  /*90140*/  LDL.LU.64 R34, [R1+0x85b0] ;  /* 0x0085b00001227983 */ /* 0x000ea80000300a00 */
[----:B------:R-:W3:-:S14]  /*90150*/  LDL.LU.64 R32, [R1+0x85a8] ;  /* 0x0085a80001207983 */ /* 0x000edc0000300a00 */
[----:B------:R0:W-:Y:S04]  /*90160*/  STL.64 [R1+0xef0], R36 ;  /* 0x000ef02401007387 */ /* 0x0001e80000100a00 */
[----:B------:R1:W-:Y:S04]  /*90170*/  STL.64 [R1+0xef8], R38 ;  /* 0x000ef82601007387 */ /* 0x0003e80000100a00 */
[----:B0-----:R-:W4:Y:S04]  /*90180*/  LDL.LU R36, [R1+0x10c0] ;  /* 0x0010c00001247983 */ /* 0x001f280000300800 */
[----:B------:R-:W4:Y:S04]  /*90190*/  LDL.LU R37, [R1+0x10c4] ;  /* 0x0010c40001257983 */ /* 0x000f280000300800 */
[----:B-1----:R-:W4:Y:S04]  /*901a0*/  LDL.LU R38, [R1+0x10c8] ;  /* 0x0010c80001267983 */ /* 0x002f280000300800 */
[----:B------:R-:W4:Y:S01]  /*901b0*/  LDL.LU R39, [R1+0x10cc] ;  /* 0x0010cc0001277983 */ /* 0x000f220000300800 */
[C---:B--2---:R-:W-:Y:S08]  /*901c0*/  HMMA.16816.F32 R40, R28.reuse, R34, R40 ;  /* 0x000000221c28723c */ /* 0x044ff00000001828 */
[----:B---3--:R-:W-:Y:S11]  /*901d0*/  HMMA.16816.F32 R32, R28, R32, R24 ;  /* 0x000000201c20723c */ /* 0x008ff60000001818 */
[----:B------:R-:W-:Y:S04]  /*901e0*/  STL.64 [R1+0xee0], R40 ;  /* 0x000ee02801007387 */ /* 0x000fe80000100a00 */
[----:B------:R0:W-:Y:S04]  /*901f0*/  STL.64 [R1+0xee8], R42 ;  /* 0x000ee82a01007387 */ /* 0x0001e80000100a00 */
[----:B0-----:R-:W2:Y:S04]  /*90200*/  LDL.LU.64 R42, [R1+0x85a0] ;  /* 0x0085a000012a7983 */ /* 0x001ea80000300a00 */
[----:B------:R-:W2:Y:S04]  /*90210*/  LDL.LU.64 R40, [R1+0x8598] ;  /* 0x0085980001287983 */ /* 0x000ea80000300a00 */
[----:B------:R-:W3:Y:S04]  /*90220*/  LDL.LU.64 R26, [R1+0x8590] ;  /* 0x00859000011a7983 */ /* 0x000ee80000300a00 */
[----:B------:R-:W2:Y:S04]  /*90230*/  LDL.LU.64 R24, [R1+0x8588] ;  /* 0x0085880001187983 */ /* 0x000ea80000300a00 */
[----:B------:R0:W-:Y:S04]  /*90240*/  STL.64 [R1+0xed0], R32 ;  /* 0x000ed02001007387 */ /* 0x0001e80000100a00 */
[----:B------:R1:W-:Y:S04]  /*90250*/  STL.64 [R1+0xed8], R34 ;  /* 0x000ed82201007387 */ /* 0x0003e80000100a00 */
[----:B0-----:R-:W4:Y:S04]  /*90260*/  LDL.LU R32, [R1+0x10d0] ;  /* 0x0010d00001207983 */ /* 0x001f280000300800 */
[----:B------:R-:W4:Y:S01]  /*90270*/  LDL.LU R33, [R1+0x10d4] ;  /* 0x0010d40001217983 */ /* 0x000f220000300800 */
[----:B-1----:R-:W-:-:S03]  /*90280*/  IMAD.MOV.U32 R35, RZ, RZ, R0 ;  /* 0x000000ffff237224 */ /* 0x002fc600078e0000 */
        /* <DEDUP_REMOVED lines=13> */
[----:B------:R-:W4:Y:S04]  /*90360*/  LDL.LU R25, [R1+0x10e4] ;  /* 0x0010e40001197983 */ /* 0x000f280000300800 */
[----:B-1----:R-:W4:Y:S04]  /*90370*/  LDL.LU R26, [R1+0x10e8] ;  /* 0x0010e800011a7983 */ /* 0x002f280000300800 */
[----:B------:R-:W4:Y:S01]  /*90380*/  LDL.LU R27, [R1+0x10ec] ;  /* 0x0010ec00011b7983 */ /* 0x000f220000300800 */
[C---:B---3--:R-:W-:Y:S08]  /*90390*/  HMMA.16816.F32 R4, R28.reuse, R22, R4 ;  /* 0x000000161c04723c */ /* 0x048ff00000001804 */
[C---:B--2---:R-:W-:Y:S11]  /*903a0*/  HMMA.16816.F32 R20, R28.reuse, R20, R16 ;  /* 0x000000141c14723c */ /* 0x044ff60000001810 */
[----:B------:R-:W-:Y:S04]  /*903b0*/  STL.64 [R1+0xea0], R4 ;  /* 0x000ea00401007387 */ /* 0x000fe80000100a00 */
[----:B------:R0:W-:Y:S04]  /*903c0*/  STL.64 [R1+0xea8], R6 ;  /* 0x000ea80601007387 */ /* 0x0001e80000100a00 */
[----:B0-----:R-:W2:Y:S04]  /*903d0*/  LDL.LU.64 R6, [R1+0x8558] ;  /* 0x0085580001067983 */ /* 0x001ea80000300a00 */
[----:B------:R-:W3:Y:S04]  /*903e0*/  LDL.LU.64 R4, [R1+0x8550] ;  /* 0x0085500001047983 */ /* 0x000ee80000300a00 */
[----:B------:R-:W2:Y:S04]  /*903f0*/  LDL.LU.64 R18, [R1+0x8548] ;  /* 0x0085480001127983 */ /* 0x000ea80000300a00 */
[----:B------:R-:W3:Y:S04]  /*90400*/  LDL.LU.64 R16, [R1+0x8540] ;  /* 0x0085400001107983 */ /* 0x000ee80000300a00 */
[----:B------:R0:W-:Y:S04]  /*90410*/  STL.64 [R1+0xe90], R20 ;  /* 0x000e901401007387 */ /* 0x0001e80000100a00 */
[----:B------:R1:W-:Y:S04]  /*90420*/  STL.64 [R1+0xe98], R22 ;  /* 0x000e981601007387 */ /* 0x0003e80000100a00 */
[----:B0-----:R-:W4:Y:S04]  /*90430*/  LDL.LU R20, [R1+0x10f0] ;  /* 0x0010f00001147983 */ /* 0x001f280000300800 */
[----:B------:R-:W4:Y:S04]  /*90440*/  LDL.LU R21, [R1+0x10f4] ;  /* 0x0010f40001157983 */ /* 0x000f280000300800 */
[----:B-1----:R-:W4:Y:S01]  /*90450*/  LDL.LU R22, [R1+0x10f8] ;  /* 0x0010f80001167983 */ /* 0x002f220000300800 */
[C---:B--2---:R-:W-:Y:S08]  /*90460*/  HMMA.16816.F32 R8, R28.reuse, R18, R8 ;  /* 0x000000121c08723c */ /* 0x044ff00000001808 */
[----:B---3--:R-:W-:Y:S11]  /*90470*/  HMMA.16816.F32 R16, R28, R16, R12 ;  /* 0x000000101c10723c */ /* 0x008ff6000000180c */
[----:B------:R-:W-:Y:S04]  /*90480*/  STL.64 [R1+0xe80], R8 ;  /* 0x000e800801007387 */ /* 0x000fe80000100a00 */
[----:B------:R0:W-:Y:S04]  /*90490*/  STL.64 [R1+0xe88], R10 ;  /* 0x000e880a01007387 */ /* 0x0001e80000100a00 */
[----:B0-----:R-:W2:Y:S04]  /*904a0*/  LDL.LU.64 R10, [R1+0x8538] ;  /* 0x00853800010a7983 */ /* 0x001ea80000300a00 */
[----:B------:R-:W3:Y:S04]  /*904b0*/  LDL.LU.64 R8, [R1+0x8530] ;  /* 0x0085300001087983 */ /* 0x000ee80000300a00 */
[----:B------:R-:W2:Y:S04]  /*904c0*/  LDL.LU.64 R14, [R1+0x8528] ;  /* 0x00852800010e7983 */ /* 0x000ea80000300a00 */
[----:B------:R-:W3:Y:S01]  /*904d0*/  LDL.LU.64 R12, [R1+0x8520] ;  /* 0x00852000010c7983 */ /* 0x000ee20000300a00 */
[----:B----4-:R-:W-:-:S03]  /*904e0*/  IMAD.MOV.U32 R23, RZ, RZ, R0 ;  /* 0x000000ffff177224 */ /* 0x010fc600078e0000 */
[----:B------:R-:W-:Y:S04]  /*904f0*/  STL.64 [R1+0xe70], R16 ;  /* 0x000e701001007387 */ /* 0x000fe80000100a00 */
[----:B------:R3:W-:Y:S01]  /*90500*/  STL.64 [R1+0xe78], R18 ;  /* 0x000e781201007387 */ /* 0x0007e20000100a00 */
[C---:B--2---:R-:W-:Y:S08]  /*90510*/  HMMA.16816.F32 R20, R28.reuse, R14, R20 ;  /* 0x0000000e1c14723c */ /* 0x044ff00000001814 */
[C---:B---3--:R-:W-:Y:S08]  /*90520*/  HMMA.16816.F32 R16, R28.reuse, R12, R24 ;  /* 0x0000000c1c10723c */ /* 0x048ff00000001818 */
[----:B------:R-:W-:Y:S11]  /*90530*/  HMMA.16816.F32 R12, R28, R8, R36 ;  /* 0x000000081c0c723c */ /* 0x000ff60000001824 */
[----:B------:R-:W-:Y:S01]  /*90540*/  STL.64 [R1+0xe50], R16 ;  /* 0x000e501001007387 */ /* 0x000fe20000100a00 */
[----:B------:R-:W-:-:S03]  /*90550*/  IMAD.MOV.U32 R0, RZ, RZ, R19 ;  /* 0x000000ffff007224 */ /* 0x000fc600078e0013 */
[----:B------:R-:W-:Y:S04]  /*90560*/  STL.64 [R1+0xe60], R20 ;  /* 0x000e601401007387 */ /* 0x000fe80000100a00 */
[----:B------:R-:W-:Y:S04]  /*90570*/  STL.64 [R1+0xe68], R22 ;  /* 0x000e681601007387 */ /* 0x000fe80000100a00 */
[----:B------:R0:W-:Y:S02]  /*90580*/  STL [R1+0xe58], R18 ;  /* 0x000e581201007387 */ /* 0x0001e40000100800 */
[C---:B0-----:R-:W-:Y:S02]  /*90590*/  HMMA.16816.F32 R16, R28.reuse, R10, R32 ;  /* 0x0000000a1c10723c */ /* 0x041fe40000001820 */
[----:B------:R0:W-:Y:S04]  /*905a0*/  STL [R1+0x7e68], R0 ;  /* 0x007e680001007387 */ /* 0x0001e80000100800 */
[----:B------:R-:W-:Y:S02]  /*905b0*/  STL.64 [R1+0xe30], R12 ;  /* 0x000e300c01007387 */ /* 0x000fe40000100a00 */
[----:B------:R-:W-:Y:S01]  /*905c0*/  HMMA.16816.F32 R8, R28, R4, R56 ;  /* 0x000000041c08723c */ /* 0x000fe20000001838 */
[----:B0-----:R-:W-:-:S10]  /*905d0*/  IMAD.MOV.U32 R0, RZ, RZ, R15 ;  /* 0x000000ffff007224 */ /* 0x001fd400078e000f */
[----:B------:R-:W-:Y:S04]  /*905e0*/  STL.64 [R1+0xe40], R16 ;  /* 0x000e401001007387 */ /* 0x000fe80000100a00 */
[----:B------:R-:W-:Y:S04]  /*905f0*/  STL.64 [R1+0xe48], R18 ;  /* 0x000e481201007387 */ /* 0x000fe80000100a00 */
[----:B------:R0:W-:Y:S02]  /*90600*/  STL [R1+0xe38], R14 ;  /* 0x000e380e01007387 */ /* 0x0001e40000100800 */
[----:B0-----:R-:W-:Y:S02]  /*90610*/  HMMA.16816.F32 R12, R28, R6, R40 ;  /* 0x000000061c0c723c */ /* 0x001fe40000001828 */
[----:B------:R0:W-:Y:S04]  /*90620*/  STL [R1+0x7e80], R0 ;  /* 0x007e800001007387 */ /* 0x0001e80000100800 */
[----:B------:R-:W-:Y:S01]  /*90630*/  STL.64 [R1+0xe10], R8 ;  /* 0x000e100801007387 */ /* 0x000fe20000100a00 */
[----:B0-----:R-:W-:-:S12]  /*90640*/  IMAD.MOV.U32 R0, RZ, RZ, R11 ;  /* 0x000000ffff007224 */ /* 0x001fd800078e000b */
[----:B------:R-:W-:Y:S04]  /*90650*/  STL.64 [R1+0xe20], R12 ;  /* 0x000e200c01007387 */ /* 0x000fe80000100a00 */
[----:B------:R-:W-:Y:S04]  /*90660*/  STL.64 [R1+0xe28], R14 ;  /* 0x000e280e01007387 */ /* 0x000fe80000100a00 */
[----:B------:R0:W-:Y:S02]  /*90670*/  STL [R1+0xe18], R10 ;  /* 0x000e180a01007387 */ /* 0x0001e40000100800 */
[----:B0-----:R-:W-:Y:S02]  /*90680*/  HMMA.16816.F32 R8, R28, R2, R52 ;  /* 0x000000021c08723c */ /* 0x001fe40000001834 */
[----:B------:R-:W-:Y:S04]  /*90690*/  STL [R1+0x7f30], R0 ;  /* 0x007f300001007387 */ /* 0x000fe80000100800 */
[----:B------:R-:W2:-:S13]  /*906a0*/  LDL.LU R52, [R1+0x1240] ;  /* 0x0012400001347983 */ /* 0x000e9a0000300800 */
[----:B------:R-:W-:Y:S04]  /*906b0*/  STL.64 [R1+0xe00], R8 ;  /* 0x000e000801007387 */ /* 0x000fe80000100a00 */
[----:B------:R-:W-:Y:S04]  /*906c0*/  STL.64 [R1+0xe08], R10 ;  /* 0x000e080a01007387 */ /* 0x000fe80000100a00 */
        /* <DEDUP_REMOVED lines=15> */
[----:B------:R-:W2:Y:S04]  /*907c0*/  LDL R36, [R1+0x1388] ;  /* 0x0013880001247983 */ /* 0x000ea80000100800 */
[----:B------:R-:W3:Y:S04]  /*907d0*/  LDL R37, [R1+0x138c] ;  /* 0x00138c0001257983 */ /* 0x000ee80000100800 */
[----:B------:R-:W4:Y:S04]  /*907e0*/  LDL R35, [R1+0x1398] ;  /* 0x0013980001237983 */ /* 0x000f280000100800 */
[----:B------:R-:W4:Y:S04]  /*907f0*/  LDL R61, [R1+0x139c] ;  /* 0x00139c00013d7983 */ /* 0x000f280000100800 */
[----:B------:R-:W4:Y:S04]  /*90800*/  LDL R60, [R1+0x13a8] ;  /* 0x0013a800013c7983 */ /* 0x000f280000100800 */
[----:B------:R-:W4:Y:S04]  /*90810*/  LDL.LU R24, [R1+0x11c0] ;  /* 0x0011c00001187983 */ /* 0x000f280000300800 */
[----:B------:R-:W4:Y:S04]  /*90820*/  LDL.LU R25, [R1+0x11c4] ;  /* 0x0011c40001197983 */ /* 0x000f280000300800 */
[----:B------:R-:W4:Y:S04]  /*90830*/  LDL.LU R26, [R1+0x11c8] ;  /* 0x0011c800011a7983 */ /* 0x000f280000300800 */
[----:B------:R-:W4:Y:S04]  /*90840*/  LDL.LU R27, [R1+0x11cc] ;  /* 0x0011cc00011b7983 */ /* 0x000f280000300800 */
[----:B------:R-:W4:Y:S04]  /*90850*/  LDL R39, [R1+0x13ac] ;  /* 0x0013ac0001277983 */ /* 0x000f280000100800 */
[----:B------:R-:W4:Y:S04]  /*90860*/  LDL R38, [R1+0x13b8] ;  /* 0x0013b80001267983 */ /* 0x000f280000100800 */
[----:B------:R-:W4:Y:S04]  /*90870*/  LDL R40, [R1+0x13bc] ;  /* 0x0013bc0001287983 */ /* 0x000f280000100800 */
[----:B------:R-:W4:Y:S04]  /*90880*/  LDL R41, [R1+0x13c8] ;  /* 0x0013c80001297983 */ /* 0x000f280000100800 */
[----:B------:R-:W4:Y:S04]  /*90890*/  LDL.LU R20, [R1+0x11f0] ;  /* 0x0011f00001147983 */ /* 0x000f280000300800 */
[----:B------:R-:W4:Y:S04]  /*908a0*/  LDL.LU R21, [R1+0x11f4] ;  /* 0x0011f40001157983 */ /* 0x000f280000300800 */
[----:B------:R-:W4:Y:S04]  /*908b0*/  LDL.LU R22, [R1+0x11f8] ;  /* 0x0011f80001167983 */ /* 0x000f280000300800 */
[----:B------:R-:W4:Y:S04]  /*908c0*/  LDL.LU R23, [R1+0x11fc] ;  /* 0x0011fc0001177983 */ /* 0x000f280000300800 */
[----:B------:R-:W4:Y:S01]  /*908d0*/  LDL R42, [R1+0x13cc] ;  /* 0x0013cc00012a7983 */ /* 0x000f220000100800 */
[----:B------:R-:W-:-:S03]  /*908e0*/  IMAD R6, R49, 0x100, R48 ;  /* 0x0000010031067824 */ /* 0x000fc600078e0230 */
[----:B------:R-:W4:Y:S01]  /*908f0*/  LDL R43, [R1+0x13d8] ;  /* 0x0013d800012b7983 */ /* 0x000f220000100800 */
[----:B------:R-:W-:-:S03]  /*90900*/  IMAD R4, R45, 0x100, R44 ;  /* 0x000001002d047824 */ /* 0x000fc600078e022c */
[----:B------:R-:W4:Y:S01]  /*90910*/  LDL R48, [R1+0x13dc] ;  /* 0x0013dc0001307983 */ /* 0x000f220000100800 */
[----:B------:R-:W-:-:S03]  /*90920*/  IMAD R5, R47, 0x100, R46 ;  /* 0x000001002f057824 */ /* 0x000fc600078e022e */
[----:B------:R-:W4:Y:S04]  /*90930*/  LDL R49, [R1+0x13e8] ;  /* 0x0013e80001317983 */ /* 0x000f280000100800 */
[----:B------:R-:W4:Y:S04]  /*90940*/  LDL.LU R44, [R1+0x1230] ;  /* 0x00123000012c7983 */ /* 0x000f280000300800 */
[----:B------:R-:W4:Y:S04]  /*90950*/  LDL.LU R45, [R1+0x1234] ;  /* 0x00123400012d7983 */ /* 0x000f280000300800 */
[----:B------:R-:W4:Y:S04]  /*90960*/  LDL.LU R46, [R1+0x1238] ;  /* 0x00123800012e7983 */ /* 0x000f280000300800 */
[----:B------:R-:W4:Y:S01]  /*90970*/  LDL.LU R47, [R1+0x123c] ;  /* 0x00123c00012f7983 */ /* 0x000f220000300800 */
[----:B------:R-:W-:-:S03]  /*90980*/  IMAD R7, R51, 0x100, R50 ;  /* 0x0000010033077824 */ /* 0x000fc600078e0232 */
[----:B------:R-:W4:Y:S04]  /*90990*/  LDL R50, [R1+0x13ec] ;  /* 0x0013ec0001327983 */ /* 0x000f280000100800 */
[----:B------:R-:W4:Y:S01]  /*909a0*/  LDL R51, [R1+0x13f8] ;  /* 0x0013f80001337983 */ /* 0x000f220000100800 */
[----:B------:R-:W-:Y:S02]  /*909b0*/  F2FP.F16.E5M2.UNPACK_B R28, R4 ;  /* 0x00000004ff1c723e */ /* 0x000fe400020004ff */
[----:B------:R-:W-:Y:S02]  /*909c0*/  F2FP.F16.E5M2.UNPACK_B R29, R5 ;  /* 0x00000005ff1d723e */ /* 0x000fe400020004ff */
[----:B------:R-:W-:Y:S02]  /*909d0*/  F2FP.F16.E5M2.UNPACK_B R30, R6 ;  /* 0x00000006ff1e723e */ /* 0x000fe400020004ff */
[----:B------:R-:W-:-:S02]  /*909e0*/  F2FP.F16.E5M2.UNPACK_B R31, R7 ;  /* 0x00000007ff1f723e */ /* 0x000fc400020004ff */
[----:B--2---:R-:W-:Y:S02]  /*909f0*/  F2FP.F16.E5M2.UNPACK_B R36, R36 ;  /* 0x00000024ff24723e */ /* 0x004fe400020004ff */
[----:B---3--:R-:W-:-:S07]  /*90a00*/  F2FP.F16.E5M2.UNPACK_B R37, R37 ;  /* 0x00000025ff25723e */ /* 0x008fce00020004ff */
[C---:B------:R-:W-:Y:S01]  /*90a10*/  HMMA.16816.F32 R4, R28.reuse, R36, R12 ;  /* 0x000000241c04723c */ /* 0x040fe2000000180c */
[----:B----4-:R-:W-:Y:S02]  /*90a20*/  F2FP.F16.E5M2.UNPACK_B R34, R35 ;  /* 0x00000023ff22723e */ /* 0x010fe400020004ff */
[----:B------:R-:W-:Y:S01]  /*90a30*/  F2FP.F16.E5M2.UNPACK_B R35, R61 ;  /* 0x0000003dff23723e */ /* 0x000fe200020004ff */
[----:B------:R-:W-:Y:S04]  /*90a40*/  STL [R1+0x8514], R36 ;  /* 0x0085142401007387 */ /* 0x000fe80000100800 */
[----:B------:R-:W-:Y:S11]  /*90a50*/  STL [R1+0x8510], R37 ;  /* 0x0085102501007387 */ /* 0x000ff60000100800 */
[----:B------:R-:W-:Y:S04]  /*90a60*/  STL.64 [R1+0xf50], R4 ;  /* 0x000f500401007387 */ /* 0x000fe80000100a00 */
[----:B------:R0:W-:Y:S02]  /*90a70*/  STL.64 [R1+0xf58], R6 ;  /* 0x000f580601007387 */ /* 0x0001e40000100a00 */
[----:B0-----:R-:W-:Y:S01]  /*90a80*/  HMMA.16816.F32 R4, R28, R34, R24 ;  /* 0x000000221c04723c */ /* 0x001fe20000001818 */
[----:B------:R-:W-:-:S02]  /*90a90*/  F2FP.F16.E5M2.UNPACK_B R32, R60 ;  /* 0x0000003cff20723e */ /* 0x000fc400020004ff */
[----:B------:R-:W-:-:S15]  /*90aa0*/  F2FP.F16.E5M2.UNPACK_B R33, R39 ;  /* 0x00000027ff21723e */ /* 0x000fde00020004ff */
[----:B------:R-:W-:Y:S01]  /*90ab0*/  NOP ;  /* 0x0000000000007918 */ /* 0x000fe20000000000 */
[----:B------:R-:W-:Y:S04]  /*90ac0*/  STL.64 [R1+0x1000], R4 ;  /* 0x0010000401007387 */ /* 0x000fe80000100a00 */
[----:B------:R0:W-:Y:S02]  /*90ad0*/  STL.64 [R1+0x1008], R6 ;  /* 0x0010080601007387 */ /* 0x0001e40000100a00 */
[C---:B0-----:R-:W-:Y:S01]  /*90ae0*/  HMMA.16816.F32 R4, R28.reuse, R32, R16 ;  /* 0x000000201c04723c */ /* 0x041fe20000001810 */
[----:B------:R-:W-:Y:S02]  /*90af0*/  F2FP.F16.E5M2.UNPACK_B R26, R38 ;  /* 0x00000026ff1a723e */ /* 0x000fe400020004ff */
[----:B------:R-:W-:Y:S01]  /*90b00*/  F2FP.F16.E5M2.UNPACK_B R27, R40 ;  /* 0x00000028ff1b723e */ /* 0x000fe200020004ff */
[----:B------:R-:W-:Y:S04]  /*90b10*/  STL.64 [R1+0x84f8], R34 ;  /* 0x0084f82201007387 */ /* 0x000fe80000100a00 */
[----:B------:R-:W-:Y:S11]  /*90b20*/  STL.64 [R1+0x84f0], R32 ;  /* 0x0084f02001007387 */ /* 0x000ff60000100a00 */
        /* <DEDUP_REMOVED lines=29> */
[----:B0-----:R-:W3:Y:S04]  /*90d00*/  LDL.LU R4, [R1+0x12d0] ;  /* 0x0012d00001047983 */ /* 0x001ee80000300800 */
[----:B------:R-:W3:Y:S04]  /*90d10*/  LDL.LU R5, [R1+0x12d4] ;  /* 0x0012d40001057983 */ /* 0x000ee80000300800 */
[----:B-1----:R-:W3:Y:S04]  /*90d20*/  LDL.LU R6, [R1+0x12d8] ;  /* 0x0012d80001067983 */ /* 0x002ee80000300800 */
        /* <DEDUP_REMOVED lines=34> */
[----:B------:R-:W-:-:S03]  /*90f50*/  F2FP.F16.E5M2.UNPACK_B R18, R51 ;  /* 0x00000033ff12723e */ /* 0x000fc600020004ff */
[----:B------:R-:W4:Y:S04]  /*90f60*/  LDL R49, [R1+0x1468] ;  /* 0x0014680001317983 */ /* 0x000f280000100800 */
[----:B------:R-:W4:Y:S04]  /*90f70*/  LDL R50, [R1+0x146c] ;  /* 0x00146c0001327983 */ /* 0x000f280000100800 */
[----:B------:R-:W4:Y:S04]  /*90f80*/  LDL R51, [R1+0x1478] ;  /* 0x0014780001337983 */ /* 0x000f280000100800 */
[----:B------:R-:W4:Y:S04]  /*90f90*/  LDL.LU R52, [R1+0x1320] ;  /* 0x0013200001347983 */ /* 0x000f280000300800 */
[----:B------:R-:W4:Y:S04]  /*90fa0*/  LDL.LU R53, [R1+0x1324] ;  /* 0x0013240001357983 */ /* 0x000f280000300800 */
[----:B------:R-:W4:Y:S04]  /*90fb0*/  LDL.LU R54, [R1+0x1328] ;  /* 0x0013280001367983 */ /* 0x000f280000300800 */
[----:B------:R-:W4:Y:S04]  /*90fc0*/  LDL.LU R55, [R1+0x132c] ;  /* 0x00132c0001377983 */ /* 0x000f280000300800 */
[----:B------:R-:W-:Y:S04]  /*90fd0*/  STL.64 [R1+0x84e8], R22 ;  /* 0x0084e81601007387 */ /* 0x000fe80000100a00 */
[----:B------:R4:W-:Y:S01]  /*90fe0*/  STL.64 [R1+0x84e0], R20 ;  /* 0x0084e01401007387 */ /* 0x0009e20000100a00 */
[----:B--2---:R-:W-:-:S02]  /*90ff0*/  F2FP.F16.E5M2.UNPACK_B R19, R19 ;  /* 0x00000013ff13723e */ /* 0x004fc400020004ff */
[----:B---3--:R-:W-:-:S05]  /*91000*/  F2FP.F16.E5M2.UNPACK_B R16, R16 ;  /* 0x00000010ff10723e */ /* 0x008fca00020004ff */
[----:B----4-:R-:W-:Y:S01]  /*91010*/  HMMA.16816.F32 R20, R28, R18, R24 ;  /* 0x000000121c14723c */ /* 0x010fe20000001818 */
[----:B------:R-:W-:Y:S02]  /*91020*/  F2FP.F16.E5M2.UNPACK_B R17, R17 ;  /* 0x00000011ff11723e */ /* 0x000fe400020004ff */
[----:B------:R-:W-:Y:S02]  /*91030*/  F2FP.F16.E5M2.UNPACK_B R14, R14 ;  /* 0x0000000eff0e723e */ /* 0x000fe400020004ff */
[----:B------:R-:W-:-:S14]  /*91040*/  F2FP.F16.E5M2.UNPACK_B R15, R15 ;  /* 0x0000000fff0f723e */ /* 0x000fdc00020004ff */
[----:B------:R-:W-:Y:S01]  /*91050*/  STL.64 [R1+0x1190], R20 ;  /* 0x0011901401007387 */ /* 0x000fe20000100a00 */
[----:B------:R-:W-:-:S03]  /*91060*/  F2FP.F16.E5M2.UNPACK_B R12, R13 ;  /* 0x0000000dff0c723e */ /* 0x000fc600020004ff */
[----:B------:R0:W-:Y:S04]  /*91070*/  STL.64 [R1+0x1198], R22 ;  /* 0x0011981601007387 */ /* 0x0001e80000100a00 */
[----:B------:R-:W-:Y:S01]  /*91080*/  STL.64 [R1+0x8508], R18 ;  /* 0x0085081201007387 */ /* 0x000fe20000100a00 */
[----:B------:R-:W-:Y:S01]  /*91090*/  HMMA.16816.F32 R8, R28, R14, R8 ;  /* 0x0000000e1c08723c */ /* 0x000fe20000001808 */
[----:B------:R-:W-:-:S07]  /*910a0*/  F2FP.F16.E5M2.UNPACK_B R13, R61 ;  /* 0x0000003dff0d723e */ /* 0x000fce00020004ff */
[C---:B0-----:R-:W-:Y:S01]  /*910b0*/  HMMA.16816.F32 R20, R28.reuse, R16, R32 ;  /* 0x000000101c14723c */ /* 0x041fe20000001820 */
[----:B------:R0:W-:Y:S07]  /*910c0*/  STL.64 [R1+0x8500], R16 ;  /* 0x0085001001007387 */ /* 0x0001ee0000100a00 */
[----:B0-----:R-:W-:Y:S11]  /*910d0*/  HMMA.16816.F32 R16, R28, R12, R36 ;  /* 0x0000000c1c10723c */ /* 0x001ff60000001824 */
[----:B------:R-:W-:Y:S04]  /*910e0*/  STL.64 [R1+0x11c0], R20 ;  /* 0x0011c01401007387 */ /* 0x000fe80000100a00 */
[----:B------:R-:W-:Y:S04]  /*910f0*/  STL.64 [R1+0x11c8], R22 ;  /* 0x0011c81601007387 */ /* 0x000fe80000100a00 */
[----:B------:R-:W-:Y:S04]  /*91100*/  STL [R1+0x8518], R15 ;  /* 0x0085180f01007387 */ /* 0x000fe80000100800 */
[----:B------:R-:W-:Y:S04]  /*91110*/  STL.64 [R1+0x11f0], R8 ;  /* 0x0011f00801007387 */ /* 0x000fe80000100a00 */
[----:B------:R0:W-:Y:S04]  /*91120*/  STL.64 [R1+0x11f8], R10 ;  /* 0x0011f80a01007387 */ /* 0x0001e80000100a00 */
[----:B------:R-:W-:Y:S01]  /*91130*/  STL.64 [R1+0x1230], R16 ;  /* 0x0012301001007387 */ /* 0x000fe20000100a00 */
[----:B0-----:R-:W-:-:S02]  /*91140*/  F2FP.F16.E5M2.UNPACK_B R10, R60 ;  /* 0x0000003cff0a723e */ /* 0x001fc400020004ff */
[----:B------:R-:W-:Y:S01]  /*91150*/  F2FP.F16.E5M2.UNPACK_B R11, R40 ;  /* 0x00000028ff0b723e */ /* 0x000fe200020004ff */
[----:B------:R0:W-:Y:S06]  /*91160*/  STL.64 [R1+0x1238], R18 ;  /* 0x0012381201007387 */ /* 0x0001ec0000100a00 */
[----:B0-----:R-:W-:Y:S01]  /*91170*/  HMMA.16816.F32 R16, R28, R10, R4 ;  /* 0x0000000a1c10723c */ /* 0x001fe20000001804 */
[----:B------:R-:W-:Y:S02]  /*91180*/  F2FP.F16.E5M2.UNPACK_B R8, R41 ;  /* 0x00000029ff08723e */ /* 0x000fe400020004ff */
[----:B------:R-:W-:-:S02]  /*91190*/  F2FP.F16.E5M2.UNPACK_B R9, R42 ;  /* 0x0000002aff09723e */ /* 0x000fc400020004ff */
[----:B------:R-:W-:Y:S02]  /*911a0*/  F2FP.F16.E5M2.UNPACK_B R6, R43 ;  /* 0x0000002bff06723e */ /* 0x000fe400020004ff */
[----:B------:R-:W-:-:S12]  /*911b0*/  F2FP.F16.E5M2.UNPACK_B R7, R48 ;  /* 0x00000030ff07723e */ /* 0x000fd800020004ff */
[----:B------:R-:W-:Y:S04]  /*911c0*/  STL.64 [R1+0x1240], R16 ;  /* 0x0012401001007387 */ /* 0x000fe80000100a00 */
[----:B------:R0:W-:Y:S04]  /*911d0*/  STL.64 [R1+0x1248], R18 ;  /* 0x0012481201007387 */ /* 0x0001e80000100a00 */
[----:B------:R-:W-:Y:S04]  /*911e0*/  STL.64 [R1+0x84c8], R10 ;  /* 0x0084c80a01007387 */ /* 0x000fe80000100a00 */
[----:B------:R1:W-:Y:S01]  /*911f0*/  STL.64 [R1+0x84c0], R8 ;  /* 0x0084c00801007387 */ /* 0x0003e20000100a00 */
[C---:B0-----:R-:W-:Y:S08]  /*91200*/  HMMA.16816.F32 R16, R28.reuse, R8, R56 ;  /* 0x000000081c10723c */ /* 0x041ff00000001838 */
[----:B-1----:R-:W-:Y:S01]  /*91210*/  HMMA.16816.F32 R8, R28, R6, R44 ;  /* 0x000000061c08723c */ /* 0x002fe2000000182c */
[----:B------:R-:W-:-:S02]  /*91220*/  F2FP.F16.E5M2.UNPACK_B R4, R49 ;  /* 0x00000031ff04723e */ /* 0x000fc400020004ff */
[----:B------:R-:W-:-:S08]  /*91230*/  F2FP.F16.E5M2.UNPACK_B R5, R50 ;  /* 0x00000032ff05723e */ /* 0x000fd000020004ff */
[----:B------:R-:W-:Y:S04]  /*91240*/  STL.64 [R1+0x12b0], R16 ;  /* 0x0012b01001007387 */ /* 0x000fe80000100a00 */
[----:B------:R-:W-:Y:S04]  /*91250*/  STL.64 [R1+0x12b8], R18 ;  /* 0x0012b81201007387 */ /* 0x000fe80000100a00 */
[----:B------:R-:W-:Y:S04]  /*91260*/  STL.64 [R1+0x12d0], R8 ;  /* 0x0012d00801007387 */ /* 0x000fe80000100a00 */
[----:B------:R0:W-:Y:S04]  /*91270*/  STL.64 [R1+0x12d8], R10 ;  /* 0x0012d80a01007387 */ /* 0x0001e80000100a00 */
[----:B------:R-:W2:Y:S01]  /*91280*/  LDL.LU R48, [R1+0x11b0] ;  /* 0x0011b00001307983 */ /* 0x000ea20000300800 */
[----:B0-----:R-:W-:Y:S01]  /*91290*/  HMMA.16816.F32 R8, R28, R4, R52 ;  /* 0x000000041c08723c */ /* 0x001fe20000001834 */
[----:B------:R-:W-:-:S15]  /*912a0*/  F2FP.F16.E5M2.UNPACK_B R2, R51 ;  /* 0x00000033ff02723e */ /* 0x000fde00020004ff */
[----:B------:R-:W-:-:S03]  /*912b0*/  NOP ;  /* 0x0000000000007918 */ /* 0x000fc60000000000 */
        /* <DEDUP_REMOVED lines=21> */
[----:B------:R-:W2:Y:S04]  /*91410*/  LDL R3, [R1+0x147c] ;  /* 0x00147c0001037983 */ /* 0x000ea80000100800 */
[----:B------:R-:W2:Y:S04]  /*91420*/  LDL.LU R15, [R1+0x1d60] ;  /* 0x001d6000010f7983 */ /* 0x000ea80000300800 */
[----:B------:R-:W2:Y:S04]  /*91430*/  LDL.LU R38, [R1+0x1d5c] ;  /* 0x001d5c0001267983 */ /* 0x000ea80000300800 */
        /* <DEDUP_REMOVED lines=32> */
[----:B--2---:R-:W-:-:S03]  /*91640*/  IMAD R38, R38, 0x100, R15 ;  /* 0x0000010026267824 */ /* 0x004fc600078e020f */
[----:B------:R-:W2:Y:S01]  /*91650*/  LDL.LU R15, [R1+0x8518] ;  /* 0x00851800010f7983 */ /* 0x000ea20000300800 */
[----:B---3--:R-:W-:-:S03]  /*91660*/  IMAD R39, R39, 0x100, R36 ;  /* 0x0000010027277824 */ /* 0x008fc600078e0224 */
[----:B------:R-:W3:Y:S01]  /*91670*/  LDL.LU R36, [R1+0x8514] ;  /* 0x0085140001247983 */ /* 0x000ee20000300800 */
[----:B----4-:R-:W-:-:S03]  /*91680*/  IMAD R60, R60, 0x100, R37 ;  /* 0x000001003c3c7824 */ /* 0x010fc600078e0225 */
[----:B------:R-:W3:Y:S01]  /*91690*/  LDL.LU R37, [R1+0x8510] ;  /* 0x0085100001257983 */ /* 0x000ee20000300800 */
[----:B------:R-:W-:-:S07]  /*916a0*/  F2FP.F16.E5M2.UNPACK_B R3, R3 ;  /* 0x00000003ff03723e */ /* 0x000fce00020004ff */
[----:B------:R-:W-:Y:S01]  /*916b0*/  HMMA.16816.F32 R28, R28, R2, R16 ;  /* 0x000000021c1c723c */ /* 0x000fe20000001810 */
[----:B------:R-:W4:Y:S01]  /*916c0*/  LDL.LU.64 R18, [R1+0x8508] ;  /* 0x0085080001127983 */ /* 0x000f220000300a00 */
[----:B------:R-:W-:-:S03]  /*916d0*/  IMAD R61, R61, 0x100, R0 ;  /* 0x000001003d3d7824 */ /* 0x000fc600078e0200 */
[----:B------:R-:W2:Y:S04]  /*916e0*/  LDL.LU.64 R16, [R1+0x8500] ;  /* 0x0085000001107983 */ /* 0x000ea80000300a00 */
[----:B------:R-:W-:Y:S04]  /*916f0*/  STL [R1+0x8474], R2 ;  /* 0x0084740201007387 */ /* 0x000fe80000100800 */
[----:B------:R-:W-:Y:S06]  /*91700*/  STL [R1+0x8470], R3 ;  /* 0x0084700301007387 */ /* 0x000fec0000100800 */
[----:B------:R0:W-:Y:S04]  /*91710*/  STL.64 [R1+0x1340], R28 ;  /* 0x0013401c01007387 */ /* 0x0001e80000100a00 */
[----:B------:R1:W-:Y:S01]  /*91720*/  STL.64 [R1+0x1348], R30 ;  /* 0x0013481e01007387 */ /* 0x0003e20000100a00 */
[----:B0-----:R-:W-:-:S02]  /*91730*/  F2FP.F16.E5M2.UNPACK_B R28, R38 ;  /* 0x00000026ff1c723e */ /* 0x001fc400020004ff */
[----:B------:R-:W-:Y:S02]  /*91740*/  F2FP.F16.E5M2.UNPACK_B R29, R39 ;  /* 0x00000027ff1d723e */ /* 0x000fe400020004ff */
[----:B-1----:R-:W-:Y:S02]  /*91750*/  F2FP.F16.E5M2.UNPACK_B R30, R60 ;  /* 0x0000003cff1e723e */ /* 0x002fe400020004ff */
[----:B------:R-:W-:-:S07]  /*91760*/  F2FP.F16.E5M2.UNPACK_B R31, R61 ;  /* 0x0000003dff1f723e */ /* 0x000fce00020004ff */
[----:B---3--:R-:W-:-:S15]  /*91770*/  HMMA.16816.F32 R32, R28, R36, R32 ;  /* 0x000000241c20723c */ /* 0x008fde0000001820 */
[----:B------:R-:W-:-:S04]  /*91780*/  NOP ;  /* 0x0000000000007918 */ /* 0x000fc80000000000 */
[----:B------:R-:W-:Y:S04]  /*91790*/  STL.64 [R1+0x1360], R32 ;  /* 0x0013602001007387 */ /* 0x000fe80000100a00 */
[----:B------:R0:W-:Y:S04]  /*917a0*/  STL.64 [R1+0x1368], R34 ;  /* 0x0013682201007387 */ /* 0x0001e80000100a00 */
[----:B0-----:R-:W3:Y:S04]  /*917b0*/  LDL.LU.64 R34, [R1+0x84f8] ;  /* 0x0084f80001227983 */ /* 0x001ee80000300a00 */
[----:B------:R-:W2:Y:S04]  /*917c0*/  LDL.LU.64 R32, [R1+0x84f0] ;  /* 0x0084f00001207983 */ /* 0x000ea80000300a00 */
[----:B------:R-:W-:Y:S01]  /*917d0*/  STL [R1+0x8478], R37 ;  /* 0x0084782501007387 */ /* 0x000fe20000100800 */
        /* <DEDUP_REMOVED lines=11> */
[----:B------:R2:W-:Y:S02]  /*91890*/  STL.64 [R1+0x8480], R32 ;  /* 0x0084802001007387 */ /* 0x0005e40000100a00 */
[C---:B--2---:R-:W-:Y:S08]  /*918a0*/  HMMA.16816.F32 R32, R28.reuse, R26, R4 ;  /* 0x0000001a1c20723c */ /* 0x044ff00000001804 */
[C---:B---3--:R-:W-:Y:S01]  /*918b0*/  HMMA.16816.F32 R4, R28.reuse, R24, R8 ;  /* 0x000000181c04723c */ /* 0x048fe20000001808 */
[----:B------:R-:W-:Y:S07]  /*918c0*/  STL.64 [R1+0x8498], R26 ;  /* 0x0084981a01007387 */ /* 0x000fee0000100a00 */
[C---:B------:R-:W-:Y:S03]  /*918d0*/  HMMA.16816.F32 R8, R28.reuse, R22, R40 ;  /* 0x000000161c08723c */ /* 0x040fe60000001828 */
        /* <DEDUP_REMOVED lines=9> */
[----:B------:R4:W-:Y:S05]  /*91970*/  STL.64 [R1+0x84b0], R20 ;  /* 0x0084b01401007387 */ /* 0x0009ea0000100a00 */
[----:B------:R-:W-:Y:S01]  /*91980*/  STL.64 [R1+0x12f0], R4 ;  /* 0x0012f00401007387 */ /* 0x000fe20000100a00 */
[C---:B0-----:R-:W-:Y:S03]  /*91990*/  HMMA.16816.F32 R8, R28.reuse, R16, R48 ;  /* 0x000000101c08723c */ /* 0x041fe60000001830 */
[----:B------:R0:W-:Y:S05]  /*919a0*/  STL.64 [R1+0x12f8], R6 ;  /* 0x0012f80601007387 */ /* 0x0001ea0000100a00 */
[C---:B----4-:R-:W-:Y:S08]  /*919b0*/  HMMA.16816.F32 R20, R28.reuse, R18, R44 ;  /* 0x000000121c14723c */ /* 0x050ff0000000182c */
        /* <DEDUP_REMOVED lines=138> */
[----:B------:R0:W-:Y:S04]  /*92260*/  STL.64 [R1+0x1180], R4 ;  /* 0x0011800401007387 */ /* 0x0001e80000100a00 */
[----:B------:R1:W-:Y:S04]  /*92270*/  STL.64 [R1+0x1188], R6 ;  /* 0x0011880601007387 */ /* 0x0003e80000100a00 */
[----:B------:R-:W2:Y:S04]  /*92280*/  LDL.LU R48, [R1+0x640] ;  /* 0x0006400001307983 */ /* 0x000ea80000300800 */
        /* <DEDUP_REMOVED lines=80> */
[----:B------:R0:W-:Y:S04]  /*92790*/  STL.64 [R1+0x83d0], R14 ;  /* 0x0083d00e01007387 */ /* 0x0001e80000100a00 */
[----:B0-----:R-:W4:Y:S04]  /*927a0*/  LDL.LU R14, [R1+0x1da8] ;  /* 0x001da800010e7983 */ /* 0x001f280000300800 */
[----:B------:R-:W4:Y:S04]  /*927b0*/  LDL.LU R15, [R1+0x1db0] ;  /* 0x001db000010f7983 */ /* 0x000f280000300800 */
[----:B------:R0:W-:Y:S04]  /*927c0*/  STL.64 [R1+0x83c8], R12 ;  /* 0x0083c80c01007387 */ /* 0x0001e80000100a00 */
[----:B0-----:R-:W4:Y:S01]  /*927d0*/  LDL.LU R13, [R1+0x1da0] ;  /* 0x001da000010d7983 */ /* 0x001f220000300800 */
        /* <DEDUP_REMOVED lines=21> */
[----:B------:R-:W2:Y:S01]  /*92930*/  LDL.LU.64 R32, [R1+0x8400] ;  /* 0x0084000001207983 */ /* 0x000ea20000300a00 */
[----:B---3--:R-:W-:Y:S03]  /*92940*/  HMMA.16816.F32 R8, R28, R4, R8 ;  /* 0x000000041c08723c */ /* 0x008fe60000001808 */
[----:B------:R-:W-:Y:S04]  /*92950*/  STL.64 [R1+0x83e0], R6 ;  /* 0x0083e00601007387 */ /* 0x000fe80000100a00 */
[----:B------:R0:W-:Y:S01]  /*92960*/  STL.64 [R1+0x83d8], R4 ;  /* 0x0083d80401007387 */ /* 0x0001e20000100a00 */
[----:B----4-:R-:W-:-:S02]  /*92970*/  IMAD R38, R38, 0x100, R13 ;  /* 0x0000010026267824 */ /* 0x010fc400078e020d */
[----:B------:R-:W-:Y:S02]  /*92980*/  IMAD R39, R39, 0x100, R14 ;  /* 0x0000010027277824 */ /* 0x000fe400078e020e */
[----:B------:R-:W-:Y:S01]  /*92990*/  IMAD R60, R60, 0x100, R15 ;  /* 0x000001003c3c7824 */ /* 0x000fe200078e020f */
[----:B0-----:R-:W-:Y:S01]  /*929a0*/  HMMA.16816.F32 R4, R28, R2, R16 ;  /* 0x000000021c04723c */ /* 0x001fe20000001810 */
[----:B------:R-:W-:Y:S01]  /*929b0*/  IMAD R61, R0, 0x100, R61 ;  /* 0x00000100003d7824 */ /* 0x000fe200078e023d */
[----:B------:R-:W-:Y:S02]  /*929c0*/  F2FP.F16.E5M2.UNPACK_B R28, R38 ;  /* 0x00000026ff1c723e */ /* 0x000fe400020004ff */
[----:B------:R-:W-:Y:S02]  /*929d0*/  F2FP.F16.E5M2.UNPACK_B R29, R39 ;  /* 0x00000027ff1d723e */ /* 0x000fe400020004ff */
[----:B------:R-:W-:Y:S02]  /*929e0*/  F2FP.F16.E5M2.UNPACK_B R30, R60 ;  /* 0x0000003cff1e723e */ /* 0x000fe400020004ff */
[----:B------:R-:W-:Y:S01]  /*929f0*/  F2FP.F16.E5M2.UNPACK_B R31, R61 ;  /* 0x0000003dff1f723e */ /* 0x000fe200020004ff */
[----:B------:R-:W-:Y:S04]  /*92a00*/  STL.64 [R1+0x10d0], R8 ;  /* 0x0010d00801007387 */ /* 0x000fe80000100a00 */
[----:B------:R0:W-:Y:S06]  /*92a10*/  STL.64 [R1+0x10d8], R10 ;  /* 0x0010d80a01007387 */ /* 0x0001ec0000100a00 */
[----:B------:R-:W-:Y:S04]  /*92a20*/  STL.64 [R1+0x10b0], R4 ;  /* 0x0010b00401007387 */ /* 0x000fe80000100a00 */
[----:B------:R-:W-:Y:S01]  /*92a30*/  STL.64 [R1+0x10b8], R6 ;  /* 0x0010b80601007387 */ /* 0x000fe20000100a00 */
[----:B0-----:R-:W-:Y:S03]  /*92a40*/  HMMA.16816.F32 R8, R28, R36, R40 ;  /* 0x000000241c08723c */ /* 0x001fe60000001828 */
[----:B------:R-:W-:-:S15]  /*92a50*/  STL.64 [R1+0x83f8], R36 ;  /* 0x0083f82401007387 */ /* 0x000fde0000100a00 */
[----:B------:R-:W-:Y:S01]  /*92a60*/  NOP ;  /* 0x0000000000007918 */ /* 0x000fe20000000000 */
[----:B------:R-:W-:Y:S04]  /*92a70*/  STL.64 [R1+0x10a0], R8 ;  /* 0x0010a00801007387 */ /* 0x000fe80000100a00 */
[----:B------:R0:W-:Y:S02]  /*92a80*/  STL.64 [R1+0x10a8], R10 ;  /* 0x0010a80a01007387 */ /* 0x0001e40000100a00 */
[C---:B0-----:R-:W-:Y:S08]  /*92a90*/  HMMA.16816.F32 R8, R28.reuse, R26, R48 ;  /* 0x0000001a1c08723c */ /* 0x041ff00000001830 */
[C---:B--2---:R-:W-:Y:S08]  /*92aa0*/  HMMA.16816.F32 R4, R28.reuse, R34, R56 ;  /* 0x000000221c04723c */ /* 0x044ff00000001838 */
[C---:B------:R-:W-:Y:S11]  /*92ab0*/  HMMA.16816.F32 R12, R28.reuse, R32, R44 ;  /* 0x000000201c0c723c */ /* 0x040ff6000000182c */
[----:B------:R-:W-:Y:S04]  /*92ac0*/  STL.64 [R1+0x1090], R4 ;  /* 0x0010900401007387 */ /* 0x000fe80000100a00 */
[----:B------:R0:W-:Y:S02]  /*92ad0*/  STL.64 [R1+0x1098], R6 ;  /* 0x0010980601007387 */ /* 0x0001e40000100a00 */
[C---:B0-----:R-:W-:Y:S02]  /*92ae0*/  HMMA.16816.F32 R4, R28.reuse, R24, R52 ;  /* 0x000000181c04723c */ /* 0x041fe40000001834 */
        /* <DEDUP_REMOVED lines=55> */
[----:B------:R0:W-:Y:S04]  /*92e60*/  STL.64 [R1+0x1040], R36 ;  /* 0x0010402401007387 */ /* 0x0001e80000100a00 */
[----:B------:R-:W-:Y:S04]  /*92e70*/  STL.64 [R1+0x1048], R38 ;  /* 0x0010482601007387 */ /* 0x000fe80000100a00 */
[----:B0-----:R-:W2:Y:S04]  /*92e80*/  LDL.LU.64 R36, [R1+0x83f8] ;  /* 0x0083f80001247983 */ /* 0x001ea80000300a00 */
        /* <DEDUP_REMOVED lines=41> */
[----:B------:R-:W2:Y:S01]  /*93120*/  LDL.LU R15, [R1+0x2fc] ;  /* 0x0002fc00010f7983 */ /* 0x000ea20000300800 */
[----:B----4-:R-:W-:-:S02]  /*93130*/  IMAD R38, R41, 0x100, R40 ;  /* 0x0000010029267824 */ /* 0x010fc400078e0228 */
[----:B------:R-:W-:Y:S02]  /*93140*/  IMAD R39, R43, 0x100, R42 ;  /* 0x000001002b277824 */ /* 0x000fe400078e022a */
[----:B------:R-:W-:Y:S02]  /*93150*/  IMAD R60, R57, 0x100, R56 ;  /* 0x00000100393c7824 */ /* 0x000fe400078e0238 */
        /* <DEDUP_REMOVED lines=22> */
[----:B------:R0:W-:Y:S07]  /*932c0*/  STL.64 [R1+0xfa8], R10 ;  /* 0x000fa80a01007387 */ /* 0x0001ee0000100a00 */
[----:B------:R-:W-:Y:S04]  /*932d0*/  STL.64 [R1+0xf90], R4 ;  /* 0x000f900401007387 */ /* 0x000fe80000100a00 */
[----:B------:R1:W-:Y:S01]  /*932e0*/  STL.64 [R1+0xf98], R6 ;  /* 0x000f980601007387 */ /* 0x0003e20000100a00 */
[C---:B0-----:R-:W-:Y:S03]  /*932f0*/  HMMA.16816.F32 R8, R28.reuse, R36, R44 ;  /* 0x000000241c08723c */ /* 0x041fe6000000182c */
[----:B------:R-:W2:Y:S05]  /*93300*/  LDL.LU R40, [R1+0x1d0] ;  /* 0x0001d00001287983 */ /* 0x000eaa0000300800 */
[C---:B-1----:R-:W-:Y:S11]  /*93310*/  HMMA.16816.F32 R4, R28.reuse, R34, R48 ;  /* 0x000000221c04723c */ /* 0x042ff60000001830 */
[----:B------:R-:W-:Y:S04]  /*93320*/  STL.64 [R1+0xf80], R8 ;  /* 0x000f800801007387 */ /* 0x000fe80000100a00 */
[----:B------:R-:W-:Y:S04]  /*93330*/  STL.64 [R1+0xf88], R10 ;  /* 0x000f880a01007387 */ /* 0x000fe80000100a00 */
        /* <DEDUP_REMOVED lines=45> */
[----:B----4-:R-:W-:-:S15]  /*93610*/  HMMA.16816.F32 R24, R28, R32, R24 ;  /* 0x000000201c18723c */ /* 0x010fde0000001818 */
[----:B------:R-:W-:-:S04]  /*93620*/  NOP ;  /* 0x0000000000007918 */ /* 0x000fc80000000000 */
[----:B------:R-:W-:Y:S04]  /*93630*/  STL.64 [R1+0xf60], R24 ;  /* 0x000f601801007387 */ /* 0x000fe80000100a00 */
[----:B------:R0:W-:Y:S04]  /*93640*/  STL.64 [R1+0xf68], R26 ;  /* 0x000f681a01007387 */ /* 0x0001e80000100a00 */
[----:B0-----:R-:W2:Y:S04]  /*93650*/  LDL.LU.64 R26, [R1+0x83a0] ;  /* 0x0083a000011a7983 */ /* 0x001ea80000300a00 */
        /* <DEDUP_REMOVED lines=8> */
[C---:B----4-:R-:W-:Y:S11]  /*936e0*/  HMMA.16816.F32 R20, R28.reuse, R24, R20 ;  /* 0x000000181c14723c */ /* 0x050ff60000001814 */
        /* <DEDUP_REMOVED lines=31> */
[----:B--2---:R-:W-:Y:S11]  /*938e0*/  HMMA.16816.F32 R48, R28, R16, R48 ;  /* 0x000000101c30723c */ /* 0x004ff60000001830 */
[----:B------:R-:W-:Y:S04]  /*938f0*/  STL.64 [R1+0xd70], R12 ;  /* 0x000d700c01007387 */ /* 0x000fe80000100a00 */
[----:B------:R0:W-:Y:S04]  /*93900*/  STL.64 [R1+0xd78], R14 ;  /* 0x000d780e01007387 */ /* 0x0001e80000100a00 */
[----:B0-----:R-:W2:Y:S04]  /*93910*/  LDL.LU.64 R14, [R1+0x8350] ;  /* 0x00835000010e7983 */ /* 0x001ea80000300a00 */
[----:B------:R-:W4:Y:S04]  /*93920*/  LDL.LU.64 R12, [R1+0x8348] ;  /* 0x00834800010c7983 */ /* 0x000f280000300a00 */
[----:B------:R-:W-:Y:S04]  /*93930*/  STL.64 [R1+0xd60], R48 ;  /* 0x000d603001007387 */ /* 0x000fe80000100a00 */
[----:B------:R0:W-:Y:S04]  /*93940*/  STL.64 [R1+0xd68], R50 ;  /* 0x000d683201007387 */ /* 0x0001e80000100a00 */
[----:B0-----:R-:W3:Y:S04]  /*93950*/  LDL.LU.64 R50, [R1+0x8340] ;  /* 0x0083400001327983 */ /* 0x001ee80000300a00 */
[----:B------:R-:W3:Y:S04]  /*93960*/  LDL.LU.64 R48, [R1+0x8338] ;  /* 0x0083380001307983 */ /* 0x000ee80000300a00 */
[----:B------:R-:W-:Y:S04]  /*93970*/  STL.64 [R1+0x82d0], R18 ;  /* 0x0082d01201007387 */ /* 0x000fe80000100a00 */
[----:B------:R0:W-:Y:S04]  /*93980*/  STL.64 [R1+0x82c8], R16 ;  /* 0x0082c81001007387 */ /* 0x0001e80000100a00 */
[----:B0-----:R-:W2:Y:S04]  /*93990*/  LDL.LU R16, [R1+0x220] ;  /* 0x0002200001107983 */ /* 0x001ea80000300800 */
[----:B------:R-:W2:Y:S04]  /*939a0*/  LDL.LU R17, [R1+0x224] ;  /* 0x0002240001117983 */ /* 0x000ea80000300800 */
[----:B------:R-:W2:Y:S04]  /*939b0*/  LDL.LU R18, [R1+0x228] ;  /* 0x0002280001127983 */ /* 0x000ea80000300800 */
[----:B------:R-:W2:Y:S01]  /*939c0*/  LDL.LU R19, [R1+0x22c] ;  /* 0x00022c0001137983 */ /* 0x000ea20000300800 */
[----:B------:R-:W-:-:S02]  /*939d0*/  IMAD R38, R57, 0x100, R56 ;  /* 0x0000010039267824 */ /* 0x000fc400078e0238 */
        /* <DEDUP_REMOVED lines=25> */
[----:B---3--:R-:W-:Y:S02]  /*93b70*/  HMMA.16816.F32 R4, R28, R2, R48 ;  /* 0x000000021c04723c */ /* 0x008fe40000001830 */
        /* <DEDUP_REMOVED lines=24> */
[----:B------:R-:W-:-:S02]  /*93d00*/  IMAD R52, R45, 0x100, R44 ;  /* 0x000001002d347824 */ /* 0x000fc400078e022c */
[----:B------:R-:W-:Y:S01]  /*93d10*/  IMAD R53, R47, 0x100, R46 ;  /* 0x000001002f357824 */ /* 0x000fe200078e022e */
[----:B------:R-:W3:Y:S01]  /*93d20*/  LDL.LU R24, [R1+0x1a0] ;  /* 0x0001a00001187983 */ /* 0x000ee20000300800 */
[----:B------:R-:W-:Y:S02]  /*93d30*/  F2FP.F16.E5M2.UNPACK_B R28, R38 ;  /* 0x00000026ff1c723e */ /* 0x000fe400020004ff */
[----:B------:R-:W-:Y:S01]  /*93d40*/  F2FP.F16.E5M2.UNPACK_B R29, R39 ;  /* 0x00000027ff1d723e */ /* 0x000fe200020004ff */
[----:B------:R-:W3:Y:S01]  /*93d50*/  LDL.LU R25, [R1+0x1a4] ;  /* 0x0001a40001197983 */ /* 0x000ee20000300800 */
[----:B------:R-:W-:Y:S02]  /*93d60*/  F2FP.F16.E5M2.UNPACK_B R30, R52 ;  /* 0x00000034ff1e723e */ /* 0x000fe400020004ff */
[----:B------:R-:W-:Y:S01]  /*93d70*/  F2FP.F16.E5M2.UNPACK_B R31, R53 ;  /* 0x00000035ff1f723e */ /* 0x000fe200020004ff */
        /* <DEDUP_REMOVED lines=37> */
[----:B------:R-:W4:Y:S04]  /*93fd0*/  LDL.LU.64 R4, [R1+0x8318] ;  /* 0x0083180001047983 */ /* 0x000f280000300a00 */
        /* <DEDUP_REMOVED lines=38> */
[----:B0-----:R-:W2:Y:S04]  /*94240*/  LDL.LU R20, [R1+0x140] ;  /* 0x0001400001147983 */ /* 0x001ea80000300800 */
[----:B------:R-:W2:Y:S04]  /*94250*/  LDL.LU R21, [R1+0x144] ;  /* 0x0001440001157983 */ /* 0x000ea80000300800 */
[----:B------:R-:W2:Y:S04]  /*94260*/  LDL.LU R22, [R1+0x148] ;  /* 0x0001480001167983 */ /* 0x000ea80000300800 */
[----:B------:R-:W2:Y:S01]  /*94270*/  LDL.LU R23, [R1+0x14c] ;  /* 0x00014c0001177983 */ /* 0x000ea20000300800 */
[----:B---3--:R-:W-:-:S15]  /*94280*/  HMMA.16816.F32 R44, R28, R18, R44 ;  /* 0x000000121c2c723c */ /* 0x008fde000000182c */
[----:B------:R-:W-:-:S04]  /*94290*/  NOP ;  /* 0x0000000000007918 */ /* 0x000fc80000000000 */
[----:B------:R-:W-:Y:S01]  /*942a0*/  STL.64 [R1+0xc50], R44 ;  /* 0x000c502c01007387 */ /* 0x000fe20000100a00 */
[C---:B--2---:R-:W-:Y:S03]  /*942b0*/  HMMA.16816.F32 R20, R28.reuse, R16, R20 ;  /* 0x000000101c14723c */ /* 0x044fe60000001814 */
[----:B------:R0:W-:Y:S04]  /*942c0*/  STL.64 [R1+0xc58], R46 ;  /* 0x000c582e01007387 */ /* 0x0001e80000100a00 */
[----:B0-----:R-:W2:Y:S04]  /*942d0*/  LDL.LU.64 R46, [R1+0x82c0] ;  /* 0x0082c000012e7983 */ /* 0x001ea80000300a00 */
[----:B------:R-:W3:Y:S04]  /*942e0*/  LDL.LU.64 R44, [R1+0x82b8] ;  /* 0x0082b800012c7983 */ /* 0x000ee80000300a00 */
[----:B------:R-:W-:Y:S04]  /*942f0*/  STL.64 [R1+0x8240], R18 ;  /* 0x0082401201007387 */ /* 0x000fe80000100a00 */
[----:B------:R4:W-:Y:S04]  /*94300*/  STL.64 [R1+0x8238], R16 ;  /* 0x0082381001007387 */ /* 0x0009e80000100a00 */
[----:B------:R-:W-:Y:S04]  /*94310*/  STL.64 [R1+0x850], R20 ;  /* 0x0008501401007387 */ /* 0x000fe80000100a00 */
[----:B------:R0:W-:Y:S01]  /*94320*/  STL.64 [R1+0x858], R22 ;  /* 0x0008581601007387 */ /* 0x0001e20000100a00 */
[C---:B----4-:R-:W-:Y:S08]  /*94330*/  HMMA.16816.F32 R16, R28.reuse, R12, R32 ;  /* 0x0000000c1c10723c */ /* 0x050ff00000001820 */
        /* <DEDUP_REMOVED lines=23> */
[----:B------:R4:W-:Y:S04]  /*944b0*/  STL.64 [R1+0x8268], R4 ;  /* 0x0082680401007387 */ /* 0x0009e80000100a00 */
[----:B------:R-:W-:Y:S04]  /*944c0*/  STL.64 [R1+0x760], R8 ;  /* 0x0007600801007387 */ /* 0x000fe80000100a00 */
[----:B------:R-:W-:Y:S04]  /*944d0*/  STL.64 [R1+0x768], R10 ;  /* 0x0007680a01007387 */ /* 0x000fe80000100a00 */
[----:B------:R-:W4:Y:S04]  /*944e0*/  LDL.LU R40, [R1+0x50] ;  /* 0x0000500001287983 */ /* 0x000f280000300800 */
[----:B------:R-:W4:Y:S04]  /*944f0*/  LDL.LU R41, [R1+0x54] ;  /* 0x0000540001297983 */ /* 0x000f280000300800 */
[----:B------:R-:W4:Y:S04]  /*94500*/  LDL.LU R42, [R1+0x58] ;  /* 0x00005800012a7983 */ /* 0x000f280000300800 */
[----:B------:R-:W4:Y:S01]  /*94510*/  LDL.LU R43, [R1+0x5c] ;  /* 0x00005c00012b7983 */ /* 0x000f220000300800 */
[----:B--2---:R-:W-:-:S02]  /*94520*/  IMAD.MOV.U32 R59, RZ, RZ, R46 ;  /* 0x000000ffff3b7224 */ /* 0x004fc400078e002e */
[----:B---3--:R-:W-:Y:S02]  /*94530*/  IMAD.MOV.U32 R57, RZ, RZ, R44 ;  /* 0x000000ffff397224 */ /* 0x008fe400078e002c */
[----:B------:R-:W-:Y:S02]  /*94540*/  IMAD.MOV.U32 R58, RZ, RZ, R45 ;  /* 0x000000ffff3a7224 */ /* 0x000fe400078e002d */
[----:B------:R-:W-:Y:S01]  /*94550*/  IMAD.MOV.U32 R52, RZ, RZ, R47 ;  /* 0x000000ffff347224 */ /* 0x000fe200078e002f */
[----:B----4-:R-:W-:Y:S04]  /*94560*/  STL.64 [R1+0x8290], R42 ;  /* 0x0082902a01007387 */ /* 0x010fe80000100a00 */
[----:B------:R2:W-:Y:S04]  /*94570*/  STL.64 [R1+0x8288], R40 ;  /* 0x0082882801007387 */ /* 0x0005e80000100a00 */
        /* <DEDUP_REMOVED lines=48> */
[----:B---3--:R-:W-:-:S02]  /*94880*/  IMAD R38, R48, 0x100, R38 ;  /* 0x0000010030267824 */ /* 0x008fc400078e0226 */
[----:B----4-:R-:W-:Y:S02]  /*94890*/  IMAD R39, R50, 0x100, R49 ;  /* 0x0000010032277824 */ /* 0x010fe400078e0231 */
[----:B------:R-:W-:Y:S02]  /*948a0*/  IMAD R48, R61, 0x100, R51 ;  /* 0x000001003d307824 */ /* 0x000fe400078e0233 */
[----:B------:R-:W-:Y:S01]  /*948b0*/  IMAD R49, R0, 0x100, R60 ;  /* 0x0000010000317824 */ /* 0x000fe200078e023c */
[----:B--2---:R-:W-:Y:S01]  /*948c0*/  HMMA.16816.F32 R28, R28, R2, R44 ;  /* 0x000000021c1c723c */ /* 0x004fe2000000182c */
[----:B------:R-:W2:-:S15]  /*948d0*/  LDL.LU R44, [R1+0x30] ;  /* 0x00003000012c7983 */ /* 0x000e9e0000300800 */
[----:B------:R-:W-:-:S03]  /*948e0*/  NOP ;  /* 0x0000000000007918 */ /* 0x000fc60000000000 */
[----:B------:R0:W-:Y:S04]  /*948f0*/  STL.64 [R1+0x740], R28 ;  /* 0x0007401c01007387 */ /* 0x0001e80000100a00 */
[----:B------:R1:W-:Y:S04]  /*94900*/  STL.64 [R1+0x748], R30 ;  /* 0x0007481e01007387 */ /* 0x0003e80000100a00 */
[----:B------:R-:W2:Y:S01]  /*94910*/  LDL.LU R45, [R1+0x34] ;  /* 0x00003400012d7983 */ /* 0x000ea20000300800 */
[----:B0-----:R-:W-:-:S03]  /*94920*/  F2FP.F16.E5M2.UNPACK_B R28, R38 ;  /* 0x00000026ff1c723e */ /* 0x001fc600020004ff */
[----:B------:R-:W2:Y:S01]  /*94930*/  LDL.LU R46, [R1+0x38] ;  /* 0x00003800012e7983 */ /* 0x000ea20000300800 */
[----:B------:R-:W-:Y:S02]  /*94940*/  F2FP.F16.E5M2.UNPACK_B R29, R39 ;  /* 0x00000027ff1d723e */ /* 0x000fe400020004ff */
[----:B-1----:R-:W-:Y:S01]  /*94950*/  F2FP.F16.E5M2.UNPACK_B R30, R48 ;  /* 0x00000030ff1e723e */ /* 0x002fe200020004ff */
[----:B------:R-:W2:Y:S01]  /*94960*/  LDL.LU R47, [R1+0x3c] ;  /* 0x00003c00012f7983 */ /* 0x000ea20000300800 */
[----:B------:R-:W-:-:S03]  /*94970*/  F2FP.F16.E5M2.UNPACK_B R31, R49 ;  /* 0x00000031ff1f723e */ /* 0x000fc600020004ff */
[----:B------:R-:W3:Y:S04]  /*94980*/  LDL.LU R48, [R1] ;  /* 0x0000000001307983 */ /* 0x000ee80000300800 */
[C---:B------:R-:W-:Y:S01]  /*94990*/  HMMA.16816.F32 R32, R28.reuse, R36, R32 ;  /* 0x000000241c20723c */ /* 0x040fe20000001820 */
[----:B------:R-:W3:Y:S04]  /*949a0*/  LDL.LU R49, [R1+0x4] ;  /* 0x0000040001317983 */ /* 0x000ee80000300800 */
[----:B------:R-:W3:Y:S04]  /*949b0*/  LDL.LU R50, [R1+0x8] ;  /* 0x0000080001327983 */ /* 0x000ee80000300800 */
[----:B------:R-:W3:Y:S10]  /*949c0*/  LDL.LU R51, [R1+0xc] ;  /* 0x00000c0001337983 */ /* 0x000ef40000300800 */
        /* <DEDUP_REMOVED lines=9> */
[----:B------:R-:W2:Y:S04]  /*94a60*/  LDL.LU.64 R40, [R1+0x8288] ;  /* 0x0082880001287983 */ /* 0x000ea80000300a00 */
        /* <DEDUP_REMOVED lines=8> */
[----:B0-----:R-:W3:Y:S04]  /*94af0*/  LDL.LU.64 R6, [R1+0x8270] ;  /* 0x0082700001067983 */ /* 0x001ee80000300a00 */
        /* <DEDUP_REMOVED lines=23> */
[----:B------:R-:W-:Y:S04]  /*94c70*/  STL.64 [R1+0x610], R40 ;  /* 0x0006102801007387 */ /* 0x000fe80000100a00 */
[----:B------:R0:W-:Y:S04]  /*94c80*/  STL.64 [R1+0x618], R42 ;  /* 0x0006182a01007387 */ /* 0x0001e80000100a00 */
[----:B0-----:R-:W3:Y:S04]  /*94c90*/  LDL.LU.64 R42, [R1+0x8220] ;  /* 0x00822000012a7983 */ /* 0x001ee80000300a00 */
[----:B------:R-:W3:Y:S01]  /*94ca0*/  LDL.LU.64 R40, [R1+0x8218] ;  /* 0x0082180001287983 */ /* 0x000ee20000300a00 */
        /* <DEDUP_REMOVED lines=8> */
[----:B------:R-:W-:Y:S04]  /*94d30*/  STL.64 [R1+0x5e0], R44 ;  /* 0x0005e02c01007387 */ /* 0x000fe80000100a00 */
[----:B------:R1:W-:Y:S04]  /*94d40*/  STL.64 [R1+0x5e8], R46 ;  /* 0x0005e82e01007387 */ /* 0x0003e80000100a00 */
[----:B0-----:R-:W2:Y:S04]  /*94d50*/  LDL.LU R12, [R1+0x10] ;  /* 0x00001000010c7983 */ /* 0x001ea80000300800 */
[----:B------:R-:W2:Y:S04]  /*94d60*/  LDL.LU R13, [R1+0x14] ;  /* 0x00001400010d7983 */ /* 0x000ea80000300800 */
[----:B------:R-:W2:Y:S04]  /*94d70*/  LDL.LU R14, [R1+0x18] ;  /* 0x00001800010e7983 */ /* 0x000ea80000300800 */
[----:B------:R-:W2:Y:S01]  /*94d80*/  LDL.LU R15, [R1+0x1c] ;  /* 0x00001c00010f7983 */ /* 0x000ea20000300800 */
[----:B------:R-:W-:Y:S03]  /*94d90*/  HMMA.16816.F32 R52, R28, R10, R52 ;  /* 0x0000000a1c34723c */ /* 0x000fe60000001834 */
[----:B-1----:R-:W3:-:S15]  /*94da0*/  LDL.LU R47, [R1+0x1e20] ;  /* 0x001e2000012f7983 */ /* 0x002ede0000300800 */
[----:B------:R-:W-:Y:S01]  /*94db0*/  NOP ;  /* 0x0000000000007918 */ /* 0x000fe20000000000 */
[----:B------:R0:W-:Y:S04]  /*94dc0*/  STL.64 [R1+0x3b0], R52 ;  /* 0x0003b03401007387 */ /* 0x0001e80000100a00 */
[----:B------:R1:W-:Y:S04]  /*94dd0*/  STL.64 [R1+0x3b8], R54 ;  /* 0x0003b83601007387 */ /* 0x0003e80000100a00 */
[----:B0-----:R-:W3:Y:S04]  /*94de0*/  LDL.LU R53, [R1+0x1e1c] ;  /* 0x001e1c0001357983 */ /* 0x001ee80000300800 */
[----:B------:R-:W3:Y:S04]  /*94df0*/  LDL.LU R52, [R1+0x1e28] ;  /* 0x001e280001347983 */ /* 0x000ee80000300800 */
[----:B------:R-:W3:Y:S04]  /*94e00*/  LDL.LU R61, [R1+0x1e24] ;  /* 0x001e2400013d7983 */ /* 0x000ee80000300800 */
[----:B------:R-:W3:Y:S04]  /*94e10*/  LDL.LU R60, [R1+0x1e30] ;  /* 0x001e3000013c7983 */ /* 0x000ee80000300800 */
[----:B-1----:R-:W3:Y:S04]  /*94e20*/  LDL.LU R54, [R1+0x1e2c] ;  /* 0x001e2c0001367983 */ /* 0x002ee80000300800 */
[----:B------:R-:W3:Y:S04]  /*94e30*/  LDL.LU R55, [R1+0x1e38] ;  /* 0x001e380001377983 */ /* 0x000ee80000300800 */
[----:B------:R-:W3:Y:S04]  /*94e40*/  LDL.LU R0, [R1+0x1e34] ;  /* 0x001e340001007983 */ /* 0x000ee80000300800 */
[----:B------:R-:W-:Y:S04]  /*94e50*/  STL.64 [R1+0x81a0], R10 ;  /* 0x0081a00a01007387 */ /* 0x000fe80000100a00 */
[----:B------:R0:W-:Y:S01]  /*94e60*/  STL.64 [R1+0x8198], R8 ;  /* 0x0081980801007387 */ /* 0x0001e20000100a00 */
[C---:B--2---:R-:W-:Y:S08]  /*94e70*/  HMMA.16816.F32 R12, R28.reuse, R8, R12 ;  /* 0x000000081c0c723c */ /* 0x044ff0000000180c */
[----:B0-----:R-:W-:Y:S11]  /*94e80*/  HMMA.16816.F32 R8, R28, R6, R48 ;  /* 0x000000061c08723c */ /* 0x001ff60000001830 */
[----:B------:R0:W-:Y:S04]  /*94e90*/  STL.64 [R1+0x370], R12 ;  /* 0x0003700c01007387 */ /* 0x0001e80000100a00 */
[----:B------:R4:W-:Y:S04]  /*94ea0*/  STL.64 [R1+0x378], R14 ;  /* 0x0003780e01007387 */ /* 0x0009e80000100a00 */
[----:B0-----:R-:W2:Y:S04]  /*94eb0*/  LDL.LU R12, [R1+0x3c0] ;  /* 0x0003c000010c7983 */ /* 0x001ea80000300800 */
[----:B------:R0:W-:Y:S01]  /*94ec0*/  STL.64 [R1+0x360], R8 ;  /* 0x0003600801007387 */ /* 0x0001e20000100a00 */
[----:B----4-:R-:W-:-:S03]  /*94ed0*/  IMAD.MOV.U32 R15, RZ, RZ, R56 ;  /* 0x000000ffff0f7224 */ /* 0x010fc600078e0038 */
[----:B------:R1:W-:Y:S04]  /*94ee0*/  STL.64 [R1+0x368], R10 ;  /* 0x0003680a01007387 */ /* 0x0003e80000100a00 */
[----:B------:R-:W2:Y:S04]  /*94ef0*/  LDL.LU R13, [R1+0x3c4] ;  /* 0x0003c400010d7983 */ /* 0x000ea80000300800 */
[----:B------:R-:W2:Y:S01]  /*94f00*/  LDL.LU R14, [R1+0x3c8] ;  /* 0x0003c800010e7983 */ /* 0x000ea20000300800 */
[----:B0-----:R-:W-:Y:S02]  /*94f10*/  IMAD.MOV.U32 R8, RZ, RZ, R57 ;  /* 0x000000ffff087224 */ /* 0x001fe400078e0039 */
[----:B------:R-:W-:Y:S01]  /*94f20*/  IMAD.MOV.U32 R9, RZ, RZ, R58 ;  /* 0x000000ffff097224 */ /* 0x000fe200078e003a */
[----:B------:R-:W4:Y:S01]  /*94f30*/  LDL.LU R56, [R1+0x8204] ;  /* 0x0082040001387983 */ /* 0x000f220000300800 */
[----:B-1----:R-:W-:-:S03]  /*94f40*/  IMAD.MOV.U32 R10, RZ, RZ, R59 ;  /* 0x000000ffff0a7224 */ /* 0x002fc600078e003b */
[----:B------:R-:W4:Y:S04]  /*94f50*/  LDL.LU R57, [R1+0x8200] ;  /* 0x0082000001397983 */ /* 0x000f280000300800 */
[----:B------:R-:W4:Y:S04]  /*94f60*/  LDL.LU R58, [R1+0x81fc] ;  /* 0x0081fc00013a7983 */ /* 0x000f280000300800 */
[----:B------:R-:W4:Y:S01]  /*94f70*/  LDL.LU R59, [R1+0x81f8] ;  /* 0x0081f800013b7983 */ /* 0x000f220000300800 */
[----:B---3--:R-:W-:Y:S02]  /*94f80*/  IMAD.MOV.U32 R48, RZ, RZ, R40 ;  /* 0x000000ffff307224 */ /* 0x008fe400078e0028 */
[----:B------:R-:W-:Y:S01]  /*94f90*/  IMAD.MOV.U32 R49, RZ, RZ, R41 ;  /* 0x000000ffff317224 */ /* 0x000fe200078e0029 */
[----:B------:R-:W3:Y:S01]  /*94fa0*/  LDL.LU R11, [R1+0x3ac] ;  /* 0x0003ac00010b7983 */ /* 0x000ee20000300800 */
[----:B------:R-:W-:-:S03]  /*94fb0*/  IMAD.MOV.U32 R50, RZ, RZ, R42 ;  /* 0x000000ffff327224 */ /* 0x000fc600078e002a */
[----:B------:R-:W2:Y:S04]  /*94fc0*/  LDL.LU R40, [R1+0x81f4] ;  /* 0x0081f40001287983 */ /* 0x000ea80000300800 */
[----:B------:R-:W2:Y:S01]  /*94fd0*/  LDL.LU R41, [R1+0x81f0] ;  /* 0x0081f00001297983 */ /* 0x000ea20000300800 */
[----:B------:R-:W-:-:S03]  /*94fe0*/  IMAD.MOV.U32 R51, RZ, RZ, R43 ;  /* 0x000000ffff337224 */ /* 0x000fc600078e002b */
[----:B------:R-:W2:Y:S04]  /*94ff0*/  LDL.LU R42, [R1+0x81ec] ;  /* 0x0081ec00012a7983 */ /* 0x000ea80000300800 */
[----:B------:R-:W2:Y:S01]  /*95000*/  LDL.LU R43, [R1+0x81e8] ;  /* 0x0081e800012b7983 */ /* 0x000ea20000300800 */
[----:B----4-:R-:W-:-:S15]  /*95010*/  HMMA.16816.F32 R56, R28, R4, R56 ;  /* 0x000000041c38723c */ /* 0x010fde0000001838 */
[----:B------:R-:W-:-:S04]  /*95020*/  NOP ;  /* 0x0000000000007918 */ /* 0x000fc80000000000 */
[----:B------:R0:W-:Y:S04]  /*95030*/  STL.64 [R1+0x330], R56 ;  /* 0x0003303801007387 */ /* 0x0001e80000100a00 */
[----:B------:R1:W-:Y:S04]  /*95040*/  STL.64 [R1+0x338], R58 ;  /* 0x0003383a01007387 */ /* 0x0003e80000100a00 */
[----:B0-----:R-:W4:Y:S01]  /*95050*/  LDL.LU R56, [R1+0x390] ;  /* 0x0003900001387983 */ /* 0x001f220000300800 */
[----:B--2---:R-:W-:-:S03]  /*95060*/  IMAD.MOV.U32 R57, RZ, RZ, R40 ;  /* 0x000000ffff397224 */ /* 0x004fc600078e0028 */
[----:B------:R-:W2:Y:S01]  /*95070*/  LDL.LU R40, [R1+0x81e4] ;  /* 0x0081e40001287983 */ /* 0x000ea20000300800 */
[----:B-1----:R-:W-:Y:S02]  /*95080*/  IMAD.MOV.U32 R58, RZ, RZ, R41 ;  /* 0x000000ffff3a7224 */ /* 0x002fe400078e0029 */
[----:B------:R-:W-:Y:S01]  /*95090*/  IMAD.MOV.U32 R59, RZ, RZ, R42 ;  /* 0x000000ffff3b7224 */ /* 0x000fe200078e002a */
[----:B------:R-:W2:Y:S04]  /*950a0*/  LDL.LU R41, [R1+0x81e0] ;  /* 0x0081e00001297983 */ /* 0x000ea80000300800 */
[----:B------:R-:W2:Y:S04]  /*950b0*/  LDL.LU R42, [R1+0x81dc] ;  /* 0x0081dc00012a7983 */ /* 0x000ea80000300800 */
[----:B------:R-:W-:Y:S04]  /*950c0*/  STL.64 [R1+0x8190], R6 ;  /* 0x0081900601007387 */ /* 0x000fe80000100a00 */
[----:B------:R0:W-:Y:S02]  /*950d0*/  STL.64 [R1+0x8188], R4 ;  /* 0x0081880401007387 */ /* 0x0001e40000100a00 */
[----:B0-----:R-:W-:-:S02]  /*950e0*/  IMAD.MOV.U32 R4, RZ, RZ, R43 ;  /* 0x000000ffff047224 */ /* 0x001fc400078e002b */
[----:B------:R-:W2:Y:S01]  /*950f0*/  LDL.LU R43, [R1+0x81d8] ;  /* 0x0081d800012b7983 */ /* 0x000ea20000300800 */
[----:B------:R-:W-:Y:S02]  /*95100*/  IMAD R38, R53, 0x100, R47 ;  /* 0x0000010035267824 */ /* 0x000fe400078e022f */
[----:B------:R-:W-:Y:S01]  /*95110*/  IMAD R39, R61, 0x100, R52 ;  /* 0x000001003d277824 */ /* 0x000fe200078e0234 */
[----:B------:R-:W3:Y:S01]  /*95120*/  LDL.LU R5, [R1+0x384] ;  /* 0x0003840001057983 */ /* 0x000ee20000300800 */
[----:B------:R-:W-:Y:S02]  /*95130*/  IMAD R44, R54, 0x100, R60 ;  /* 0x00000100362c7824 */ /* 0x000fe400078e023c */
[----:B------:R-:W-:Y:S01]  /*95140*/  IMAD R45, R0, 0x100, R55 ;  /* 0x00000100002d7824 */ /* 0x000fe200078e0237 */
[----:B------:R-:W3:Y:S04]  /*95150*/  LDL.LU R6, [R1+0x388] ;  /* 0x0003880001067983 */ /* 0x000ee80000300800 */
[----:B------:R-:W3:Y:S01]  /*95160*/  LDL.LU R7, [R1+0x38c] ;  /* 0x00038c0001077983 */ /* 0x000ee20000300800 */
[----:B--2---:R-:W-:Y:S03]  /*95170*/  HMMA.16816.F32 R52, R28, R2, R40 ;  /* 0x000000021c34723c */ /* 0x004fe60000001828 */
[----:B------:R-:W2:Y:S04]  /*95180*/  LDL.LU R40, [R1+0x350] ;  /* 0x0003500001287983 */ /* 0x000ea80000300800 */
[----:B------:R-:W2:Y:S04]  /*95190*/  LDL.LU R41, [R1+0x354] ;  /* 0x0003540001297983 */ /* 0x000ea80000300800 */
[----:B------:R-:W2:Y:S04]  /*951a0*/  LDL.LU R42, [R1+0x358] ;  /* 0x00035800012a7983 */ /* 0x000ea80000300800 */
[----:B------:R-:W2:Y:S04]  /*951b0*/  LDL.LU R43, [R1+0x35c] ;  /* 0x00035c00012b7983 */ /* 0x000ea80000300800 */
[----:B------:R-:W-:Y:S04]  /*951c0*/  STL.64 [R1+0x7ae8], R54 ;  /* 0x007ae83601007387 */ /* 0x000fe80000100a00 */
[----:B------:R0:W-:Y:S04]  /*951d0*/  STL.64 [R1+0x7ae0], R52 ;  /* 0x007ae03401007387 */ /* 0x0001e80000100a00 */
[----:B0-----:R-:W4:Y:S04]  /*951e0*/  LDL.LU R52, [R1+0x340] ;  /* 0x0003400001347983 */ /* 0x001f280000300800 */
[----:B------:R-:W4:Y:S04]  /*951f0*/  LDL.LU R53, [R1+0x344] ;  /* 0x0003440001357983 */ /* 0x000f280000300800 */
[----:B------:R-:W4:Y:S04]  /*95200*/  LDL.LU R54, [R1+0x348] ;  /* 0x0003480001367983 */ /* 0x000f280000300800 */
[----:B------:R-:W4:Y:S01]  /*95210*/  LDL.LU R55, [R1+0x34c] ;  /* 0x00034c0001377983 */ /* 0x000f220000300800 */
[----:B------:R-:W-:-:S02]  /*95220*/  F2FP.F16.E5M2.UNPACK_B R28, R38 ;  /* 0x00000026ff1c723e */ /* 0x000fc400020004ff */
[----:B------:R-:W-:Y:S02]  /*95230*/  F2FP.F16.E5M2.UNPACK_B R29, R39 ;  /* 0x00000027ff1d723e */ /* 0x000fe400020004ff */
[----:B------:R-:W-:Y:S02]  /*95240*/  F2FP.F16.E5M2.UNPACK_B R30, R44 ;  /* 0x0000002cff1e723e */ /* 0x000fe400020004ff */
[----:B------:R-:W-:-:S07]  /*95250*/  F2FP.F16.E5M2.UNPACK_B R31, R45 ;  /* 0x0000002dff1f723e */ /* 0x000fce00020004ff */
[C---:B---3--:R-:W-:Y:S08]  /*95260*/  HMMA.16816.F32 R4, R28.reuse, R32, R4 ;  /* 0x000000201c04723c */ /* 0x048ff00000001804 */
[C---:B--2---:R-:W-:Y:S08]  /*95270*/  HMMA.16816.F32 R40, R28.reuse, R34, R40 ;  /* 0x000000221c28723c */ /* 0x044ff00000001828 */
[----:B----4-:R-:W-:Y:S03]  /*95280*/  HMMA.16816.F32 R44, R28, R36, R52 ;  /* 0x000000241c2c723c */ /* 0x010fe60000001834 */
[----:B------:R-:W-:-:S02]  /*95290*/  IMAD.MOV.U32 R55, RZ, RZ, R4 ;  /* 0x000000ffff377224 */ /* 0x000fc400078e0004 */
[----:B------:R-:W-:Y:S02]  /*952a0*/  IMAD.MOV.U32 R54, RZ, RZ, R5 ;  /* 0x000000ffff367224 */ /* 0x000fe400078e0005 */
[----:B------:R-:W-:Y:S02]  /*952b0*/  IMAD.MOV.U32 R53, RZ, RZ, R6 ;  /* 0x000000ffff357224 */ /* 0x000fe400078e0006 */
[----:B------:R-:W-:Y:S02]  /*952c0*/  IMAD.MOV.U32 R52, RZ, RZ, R7 ;  /* 0x000000ffff347224 */ /* 0x000fe400078e0007 */
[C---:B------:R-:W-:Y:S08]  /*952d0*/  HMMA.16816.F32 R4, R28.reuse, R24, R8 ;  /* 0x000000181c04723c */ /* 0x040ff00000001808 */
[----:B------:R-:W-:Y:S04]  /*952e0*/  STL.64 [R1+0x320], R44 ;  /* 0x0003202c01007387 */ /* 0x000fe80000100a00 */
        /* <DEDUP_REMOVED lines=8> */
[----:B------:R-:W-:Y:S01]  /*95370*/  STL.64 [R1+0x81d0], R26 ;  /* 0x0081d01a01007387 */ /* 0x000fe20000100a00 */
[C---:B------:R-:W-:Y:S08]  /*95380*/  HMMA.16816.F32 R8, R28.reuse, R22, R12 ;  /* 0x000000161c08723c */ /* 0x040ff0000000180c */
[----:B------:R-:W-:Y:S04]  /*95390*/  STL.64 [R1+0x2f0], R32 ;  /* 0x0002f02001007387 */ /* 0x000fe80000100a00 */
[----:B------:R-:W-:Y:S04]  /*953a0*/  STL.64 [R1+0x2f8], R34 ;  /* 0x0002f82201007387 */ /* 0x000fe80000100a00 */
[----:B------:R-:W-:Y:S04]  /*953b0*/  STL.64 [R1+0x81c8], R24 ;  /* 0x0081c81801007387 */ /* 0x000fe80000100a00 */
[----:B------:R-:W-:Y:S04]  /*953c0*/  STL.64 [R1+0x2e0], R4 ;  /* 0x0002e00401007387 */ /* 0x000fe80000100a00 */
[----:B------:R0:W-:Y:S04]  /*953d0*/  STL.64 [R1+0x2e8], R6 ;  /* 0x0002e80601007387 */ /* 0x0001e80000100a00 */
[----:B------:R-:W2:Y:S01]  /*953e0*/  LDL.LU R56, [R1+0x490] ;  /* 0x0004900001387983 */ /* 0x000ea20000300800 */
[----:B0-----:R-:W-:Y:S03]  /*953f0*/  HMMA.16816.F32 R4, R28, R20, R48 ;  /* 0x000000141c04723c */ /* 0x001fe60000001830 */
[----:B------:R0:W-:Y:S04]  /*95400*/  STL.64 [R1+0x2d0], R8 ;  /* 0x0002d00801007387 */ /* 0x0001e80000100a00 */
[----:B------:R1:W-:-:S12]  /*95410*/  STL.64 [R1+0x2d8], R10 ;  /* 0x0002d80a01007387 */ /* 0x0003d80000100a00 */
        /* <DEDUP_REMOVED lines=224> */
[----:B------:R-:W-:Y:S02]  /*96220*/  IMAD R40, R61, 0x100, R47 ;  /* 0x000001003d287824 */ /* 0x000fe400078e022f */
[C---:B------:R-:W-:Y:S08]  /*96230*/  HMMA.16816.F32 R44, R28.reuse, R2, R56 ;  /* 0x000000021c2c723c */ /* 0x040ff00000001838 */
        /* <DEDUP_REMOVED lines=27> */
[----:B------:R-:W-:Y:S04]  /*963f0*/  STL.64 [R1+0x7a20], R46 ;  /* 0x007a202e01007387 */ /* 0x000fe80000100a00 */
[----:B------:R0:W-:Y:S04]  /*96400*/  STL.64 [R1+0x7a18], R44 ;  /* 0x007a182c01007387 */ /* 0x0001e80000100a00 */
[----:B0-----:R-:W2:Y:S04]  /*96410*/  LDL.LU R44, [R1+0x6f0] ;  /* 0x0006f000012c7983 */ /* 0x001ea80000300800 */
[----:B------:R-:W2:Y:S04]  /*96420*/  LDL.LU R45, [R1+0x6f4] ;  /* 0x0006f400012d7983 */ /* 0x000ea80000300800 */
[----:B------:R-:W3:Y:S04]  /*96430*/  LDL.LU R46, [R1+0x6f8] ;  /* 0x0006f800012e7983 */ /* 0x000ee80000300800 */
[----:B------:R-:W3:Y:S04]  /*96440*/  LDL.LU R47, [R1+0x6fc] ;  /* 0x0006fc00012f7983 */ /* 0x000ee80000300800 */
[----:B---3--:R-:W-:Y:S04]  /*96450*/  STL.64 [R1+0x8078], R46 ;  /* 0x0080782e01007387 */ /* 0x008fe80000100a00 */
[----:B--2---:R0:W-:Y:S04]  /*96460*/  STL.64 [R1+0x8070], R44 ;  /* 0x0080702c01007387 */ /* 0x0041e80000100a00 */
[----:B0-----:R-:W2:Y:S04]  /*96470*/  LDL.LU R44, [R1+0x6d0] ;  /* 0x0006d000012c7983 */ /* 0x001ea80000300800 */
[----:B------:R-:W2:Y:S04]  /*96480*/  LDL.LU R45, [R1+0x6d4] ;  /* 0x0006d400012d7983 */ /* 0x000ea80000300800 */
[----:B------:R-:W3:Y:S04]  /*96490*/  LDL.LU R46, [R1+0x6d8] ;  /* 0x0006d800012e7983 */ /* 0x000ee80000300800 */
[----:B------:R-:W3:Y:S04]  /*964a0*/  LDL.LU R47, [R1+0x6dc] ;  /* 0x0006dc00012f7983 */ /* 0x000ee80000300800 */
[----:B---3--:R-:W-:Y:S04]  /*964b0*/  STL.64 [R1+0x80b8], R46 ;  /* 0x0080b82e01007387 */ /* 0x008fe80000100a00 */
[----:B--2---:R-:W-:Y:S04]  /*964c0*/  STL.64 [R1+0x80b0], R44 ;  /* 0x0080b02c01007387 */ /* 0x004fe80000100a00 */
[----:B------:R-:W2:Y:S04]  /*964d0*/  LDL.LU R52, [R1+0x6b0] ;  /* 0x0006b00001347983 */ /* 0x000ea80000300800 */
[----:B------:R-:W2:Y:S04]  /*964e0*/  LDL.LU R53, [R1+0x6b4] ;  /* 0x0006b40001357983 */ /* 0x000ea80000300800 */
[----:B------:R-:W3:Y:S04]  /*964f0*/  LDL.LU R54, [R1+0x6b8] ;  /* 0x0006b80001367983 */ /* 0x000ee80000300800 */
[----:B------:R-:W3:Y:S04]  /*96500*/  LDL.LU R55, [R1+0x6bc] ;  /* 0x0006bc0001377983 */ /* 0x000ee80000300800 */
[----:B---3--:R-:W-:Y:S04]  /*96510*/  STL.64 [R1+0x80d8], R54 ;  /* 0x0080d83601007387 */ /* 0x008fe80000100a00 */
[----:B--2---:R0:W-:Y:S04]  /*96520*/  STL.64 [R1+0x80d0], R52 ;  /* 0x0080d03401007387 */ /* 0x0041e80000100a00 */
        /* <DEDUP_REMOVED lines=12> */
[----:B0-----:R-:W3:Y:S04]  /*965f0*/  LDL.LU R52, [R1+0x5c0] ;  /* 0x0005c00001347983 */ /* 0x001ee80000300800 */
[----:B------:R-:W3:Y:S04]  /*96600*/  LDL.LU R53, [R1+0x5c4] ;  /* 0x0005c40001357983 */ /* 0x000ee80000300800 */
[----:B------:R-:W3:Y:S04]  /*96610*/  LDL.LU R54, [R1+0x5c8] ;  /* 0x0005c80001367983 */ /* 0x000ee80000300800 */
[----:B------:R-:W3:Y:S04]  /*96620*/  LDL.LU R55, [R1+0x5cc] ;  /* 0x0005cc0001377983 */ /* 0x000ee80000300800 */
[----:B------:R-:W4:Y:S04]  /*96630*/  LDL.LU R20, [R1+0x5b0] ;  /* 0x0005b00001147983 */ /* 0x000f280000300800 */
[----:B------:R-:W4:Y:S04]  /*96640*/  LDL.LU R21, [R1+0x5b4] ;  /* 0x0005b40001157983 */ /* 0x000f280000300800 */
[----:B------:R-:W4:Y:S04]  /*96650*/  LDL.LU R22, [R1+0x5b8] ;  /* 0x0005b80001167983 */ /* 0x000f280000300800 */
[----:B------:R-:W4:Y:S04]  /*96660*/  LDL.LU R23, [R1+0x5bc] ;  /* 0x0005bc0001177983 */ /* 0x000f280000300800 */
[----:B-1----:R-:W3:Y:S04]  /*96670*/  LDL.LU R48, [R1+0x5a0] ;  /* 0x0005a00001307983 */ /* 0x002ee80000300800 */
        /* <DEDUP_REMOVED lines=59> */
[----:B------:R-:W4:Y:S01]  /*96a30*/  LDL.LU.64 R24, [R1+0x8100] ;  /* 0x0081000001187983 */ /* 0x000f220000300a00 */
[C---:B---3--:R-:W-:Y:S08]  /*96a40*/  HMMA.16816.F32 R48, R28.reuse, R26, R48 ;  /* 0x0000001a1c30723c */ /* 0x048ff00000001830 */
[C---:B----4-:R-:W-:Y:S11]  /*96a50*/  HMMA.16816.F32 R20, R28.reuse, R24, R20 ;  /* 0x000000181c14723c */ /* 0x050ff60000001814 */
[----:B------:R-:W-:Y:S04]  /*96a60*/  STL.64 [R1+0x110], R48 ;  /* 0x0001103001007387 */ /* 0x000fe80000100a00 */
[----:B------:R0:W-:Y:S04]  /*96a70*/  STL.64 [R1+0x118], R50 ;  /* 0x0001183201007387 */ /* 0x0001e80000100a00 */
[----:B0-----:R-:W3:Y:S04]  /*96a80*/  LDL.LU.64 R50, [R1+0x80f8] ;  /* 0x0080f80001327983 */ /* 0x001ee80000300a00 */
        /* <DEDUP_REMOVED lines=14> */
[----:B------:R-:W2:Y:S04]  /*96b70*/  LDL.LU.64 R16, [R1+0x80c0] ;  /* 0x0080c00001107983 */ /* 0x000ea80000300a00 */
[----:B------:R-:W-:Y:S04]  /*96b80*/  STL.64 [R1+0x8068], R22 ;  /* 0x0080681601007387 */ /* 0x000fe80000100a00 */
[----:B------:R0:W-:Y:S04]  /*96b90*/  STL.64 [R1+0x8060], R20 ;  /* 0x0080601401007387 */ /* 0x0001e80000100a00 */
[----:B0-----:R-:W3:Y:S04]  /*96ba0*/  LDL.LU R20, [R1+0x700] ;  /* 0x0007000001147983 */ /* 0x001ee80000300800 */
[----:B------:R-:W3:Y:S04]  /*96bb0*/  LDL.LU R21, [R1+0x704] ;  /* 0x0007040001157983 */ /* 0x000ee80000300800 */
[----:B------:R-:W3:Y:S04]  /*96bc0*/  LDL.LU R22, [R1+0x708] ;  /* 0x0007080001167983 */ /* 0x000ee80000300800 */
[----:B------:R-:W3:Y:S01]  /*96bd0*/  LDL.LU R23, [R1+0x70c] ;  /* 0x00070c0001177983 */ /* 0x000ee20000300800 */
        /* <DEDUP_REMOVED lines=14> */
[----:B0-----:R-:W4:Y:S04]  /*96cc0*/  LDL.LU.64 R10, [R1+0x8098] ;  /* 0x00809800010a7983 */ /* 0x001f280000300a00 */
[----:B------:R-:W2:Y:S01]  /*96cd0*/  LDL.LU.64 R8, [R1+0x8090] ;  /* 0x0080900001087983 */ /* 0x000ea20000300a00 */
[----:B---3--:R-:W-:-:S15]  /*96ce0*/  HMMA.16816.F32 R48, R28, R12, R48 ;  /* 0x0000000c1c30723c */ /* 0x008fde0000001830 */
[----:B------:R-:W-:-:S04]  /*96cf0*/  NOP ;  /* 0x0000000000007918 */ /* 0x000fc80000000000 */
[----:B------:R0:W-:Y:S04]  /*96d00*/  STL.64 [R1+0xa0], R48 ;  /* 0x0000a03001007387 */ /* 0x0001e80000100a00 */
[----:B------:R1:W-:Y:S04]  /*96d10*/  STL.64 [R1+0xa8], R50 ;  /* 0x0000a83201007387 */ /* 0x0003e80000100a00 */
[----:B0-----:R-:W3:Y:S01]  /*96d20*/  LDL.LU R48, [R1+0x770] ;  /* 0x0007700001307983 */ /* 0x001ee20000300800 */
[C---:B----4-:R-:W-:Y:S08]  /*96d30*/  HMMA.16816.F32 R52, R28.reuse, R10, R52 ;  /* 0x0000000a1c34723c */ /* 0x050ff00000001834 */
[C---:B--2---:R-:W-:Y:S11]  /*96d40*/  HMMA.16816.F32 R4, R28.reuse, R8, R4 ;  /* 0x000000081c04723c */ /* 0x044ff60000001804 */
[----:B------:R0:W-:Y:S04]  /*96d50*/  STL.64 [R1+0x90], R52 ;  /* 0x0000903401007387 */ /* 0x0001e80000100a00 */
[----:B------:R2:W-:Y:S04]  /*96d60*/  STL.64 [R1+0x98], R54 ;  /* 0x0000983601007387 */ /* 0x0005e80000100a00 */
[----:B------:R-:W3:Y:S04]  /*96d70*/  LDL.LU R49, [R1+0x774] ;  /* 0x0007740001317983 */ /* 0x000ee80000300800 */
[----:B-1----:R-:W3:Y:S04]  /*96d80*/  LDL.LU R50, [R1+0x778] ;  /* 0x0007780001327983 */ /* 0x002ee80000300800 */
[----:B------:R-:W3:Y:S04]  /*96d90*/  LDL.LU R51, [R1+0x77c] ;  /* 0x00077c0001337983 */ /* 0x000ee80000300800 */
[----:B0-----:R-:W4:Y:S04]  /*96da0*/  LDL.LU R52, [R1+0x780] ;  /* 0x0007800001347983 */ /* 0x001f280000300800 */
[----:B------:R-:W4:Y:S04]  /*96db0*/  LDL.LU R53, [R1+0x784] ;  /* 0x0007840001357983 */ /* 0x000f280000300800 */
[----:B--2---:R-:W4:Y:S04]  /*96dc0*/  LDL.LU R54, [R1+0x788] ;  /* 0x0007880001367983 */ /* 0x004f280000300800 */
[----:B------:R-:W4:Y:S04]  /*96dd0*/  LDL.LU R55, [R1+0x78c] ;  /* 0x00078c0001377983 */ /* 0x000f280000300800 */
        /* <DEDUP_REMOVED lines=9> */
[----:B------:R-:W2:Y:S01]  /*96e70*/  LDL.LU.64 R44, [R1+0x8070] ;  /* 0x00807000012c7983 */ /* 0x000ea20000300a00 */
[----:B---3--:R-:W-:Y:S01]  /*96e80*/  HMMA.16816.F32 R20, R28, R4, R20 ;  /* 0x000000041c14723c */ /* 0x008fe20000001814 */
[----:B------:R-:W-:-:S15]  /*96e90*/  IMAD R38, R56, 0x100, R43 ;  /* 0x0000010038267824 */ /* 0x000fde00078e022b */
[----:B------:R-:W-:-:S03]  /*96ea0*/  NOP ;  /* 0x0000000000007918 */ /* 0x000fc60000000000 */
[----:B------:R0:W-:Y:S04]  /*96eb0*/  STL.64 [R1+0x60], R20 ;  /* 0x0000601401007387 */ /* 0x0001e80000100a00 */
[----:B------:R1:W-:Y:S04]  /*96ec0*/  STL.64 [R1+0x68], R22 ;  /* 0x0000681601007387 */ /* 0x0003e80000100a00 */
[----:B0-----:R-:W3:Y:S04]  /*96ed0*/  LDL.LU R20, [R1+0x7b0] ;  /* 0x0007b00001147983 */ /* 0x001ee80000300800 */
[----:B------:R-:W3:Y:S04]  /*96ee0*/  LDL.LU R21, [R1+0x7b4] ;  /* 0x0007b40001157983 */ /* 0x000ee80000300800 */
[----:B-1----:R-:W3:Y:S04]  /*96ef0*/  LDL.LU R22, [R1+0x7b8] ;  /* 0x0007b80001167983 */ /* 0x002ee80000300800 */
[----:B------:R-:W3:Y:S01]  /*96f00*/  LDL.LU R23, [R1+0x7bc] ;  /* 0x0007bc0001177983 */ /* 0x000ee20000300800 */
[----:B--2---:R-:W-:Y:S03]  /*96f10*/  HMMA.16816.F32 R40, R28, R2, R44 ;  /* 0x000000021c28723c */ /* 0x004fe6000000182c */
[----:B------:R-:W2:Y:S04]  /*96f20*/  LDL.LU R44, [R1+0x800] ;  /* 0x00080000012c7983 */ /* 0x000ea80000300800 */
[----:B------:R-:W2:Y:S04]  /*96f30*/  LDL.LU R45, [R1+0x804] ;  /* 0x00080400012d7983 */ /* 0x000ea80000300800 */
[----:B------:R-:W2:Y:S04]  /*96f40*/  LDL.LU R46, [R1+0x808] ;  /* 0x00080800012e7983 */ /* 0x000ea80000300800 */
[----:B------:R-:W2:Y:S04]  /*96f50*/  LDL.LU R47, [R1+0x80c] ;  /* 0x00080c00012f7983 */ /* 0x000ea80000300800 */
[----:B------:R0:W-:Y:S04]  /*96f60*/  STL [R1+0x7974], R40 ;  /* 0x0079742801007387 */ /* 0x0001e80000100800 */
[----:B------:R1:W-:Y:S04]  /*96f70*/  STL [R1+0x7970], R41 ;  /* 0x0079702901007387 */ /* 0x0003e80000100800 */
[----:B------:R1:W-:Y:S04]  /*96f80*/  STL [R1+0x796c], R42 ;  /* 0x00796c2a01007387 */ /* 0x0003e80000100800 */
[----:B------:R3:W-:Y:S04]  /*96f90*/  STL [R1+0x7968], R43 ;  /* 0x0079682b01007387 */ /* 0x0007e80000100800 */
[----:B0-----:R-:W2:Y:S04]  /*96fa0*/  LDL.LU R40, [R1+0x750] ;  /* 0x0007500001287983 */ /* 0x001ea80000300800 */
[----:B-1----:R-:W2:Y:S04]  /*96fb0*/  LDL.LU R41, [R1+0x754] ;  /* 0x0007540001297983 */ /* 0x002ea80000300800 */
[----:B------:R-:W2:Y:S04]  /*96fc0*/  LDL.LU R42, [R1+0x758] ;  /* 0x00075800012a7983 */ /* 0x000ea80000300800 */
[----:B---3--:R-:W2:Y:S01]  /*96fd0*/  LDL.LU R43, [R1+0x75c] ;  /* 0x00075c00012b7983 */ /* 0x008ea20000300800 */
[----:B------:R-:W-:-:S02]  /*96fe0*/  IMAD R39, R58, 0x100, R57 ;  /* 0x000001003a277824 */ /* 0x000fc400078e0239 */
[----:B------:R-:W-:Y:S02]  /*96ff0*/  IMAD R56, R61, 0x100, R59 ;  /* 0x000001003d387824 */ /* 0x000fe400078e023b */
[----:B------:R-:W-:Y:S01]  /*97000*/  IMAD R57, R0, 0x100, R60 ;  /* 0x0000010000397824 */ /* 0x000fe200078e023c */
[----:B------:R-:W-:Y:S02]  /*97010*/  F2FP.F16.E5M2.UNPACK_B R28, R38 ;  /* 0x00000026ff1c723e */ /* 0x000fe400020004ff */
[----:B------:R-:W-:Y:S02]  /*97020*/  F2FP.F16.E5M2.UNPACK_B R29, R39 ;  /* 0x00000027ff1d723e */ /* 0x000fe400020004ff */
[----:B------:R-:W-:Y:S02]  /*97030*/  F2FP.F16.E5M2.UNPACK_B R30, R56 ;  /* 0x00000038ff1e723e */ /* 0x000fe400020004ff */
[----:B------:R-:W-:Y:S01]  /*97040*/  F2FP.F16.E5M2.UNPACK_B R31, R57 ;  /* 0x00000039ff1f723e */ /* 0x000fe200020004ff */
[----:B------:R-:W3:Y:S04]  /*97050*/  LDL.LU R56, [R1+0x7f0] ;  /* 0x0007f00001387983 */ /* 0x000ee80000300800 */
[----:B------:R-:W3:Y:S02]  /*97060*/  LDL.LU R57, [R1+0x7f4] ;  /* 0x0007f40001397983 */ /* 0x000ee40000300800 */
[C---:B------:R-:W-:Y:S02]  /*97070*/  HMMA.16816.F32 R48, R28.reuse, R34, R48 ;  /* 0x000000221c30723c */ /* 0x040fe40000001830 */
[----:B------:R-:W3:Y:S04]  /*97080*/  LDL.LU R58, [R1+0x7f8] ;  /* 0x0007f800013a7983 */ /* 0x000ee80000300800 */
[----:B------:R-:W3:Y:S02]  /*97090*/  LDL.LU R59, [R1+0x7fc] ;  /* 0x0007fc00013b7983 */ /* 0x000ee40000300800 */
[C---:B------:R-:W-:Y:S08]  /*970a0*/  HMMA.16816.F32 R20, R28.reuse, R26, R20 ;  /* 0x0000001a1c14723c */ /* 0x040ff00000001814 */
[----:B--2---:R-:W-:-:S15]  /*970b0*/  HMMA.16816.F32 R40, R28, R36, R40 ;  /* 0x000000241c28723c */ /* 0x004fde0000001828 */
[----:B------:R-:W-:-:S04]  /*970c0*/  NOP ;  /* 0x0000000000007918 */ /* 0x000fc80000000000 */
[----:B------:R-:W-:Y:S04]  /*970d0*/  STL.64 [R1+0x50], R40 ;  /* 0x0000502801007387 */ /* 0x000fe80000100a00 */
[----:B------:R4:W-:Y:S02]  /*970e0*/  STL.64 [R1+0x58], R42 ;  /* 0x0000582a01007387 */ /* 0x0009e40000100a00 */
[----:B----4-:R-:W-:Y:S02]  /*970f0*/  HMMA.16816.F32 R40, R28, R32, R52 ;  /* 0x000000201c28723c */ /* 0x010fe40000001834 */
[----:B------:R-:W2:Y:S04]  /*97100*/  LDL.LU R52, [R1+0x830] ;  /* 0x0008300001347983 */ /* 0x000ea80000300800 */
[----:B------:R0:W-:Y:S04]  /*97110*/  STL.64 [R1+0x40], R48 ;  /* 0x0000403001007387 */ /* 0x0001e80000100a00 */
[----:B------:R1:W-:Y:S09]  /*97120*/  STL.64 [R1+0x48], R50 ;  /* 0x0000483201007387 */ /* 0x0003f20000100a00 */
[----:B------:R-:W-:Y:S04]  /*97130*/  STL.64 [R1+0x30], R40 ;  /* 0x0000302801007387 */ /* 0x000fe80000100a00 */
        /* <DEDUP_REMOVED lines=8> */
[----:B------:R-:W-:Y:S04]  /*971c0*/  STL.64 [R1+0x8058], R34 ;  /* 0x0080582201007387 */ /* 0x000fe80000100a00 */
[----:B------:R0:W-:Y:S01]  /*971d0*/  STL.64 [R1+0x8050], R32 ;  /* 0x0080502001007387 */ /* 0x0001e20000100a00 */
[----:B----4-:R-:W-:-:S02]  /*971e0*/  IMAD.MOV.U32 R42, RZ, RZ, R22 ;  /* 0x000000ffff2a7224 */ /* 0x010fc400078e0016 */
[----:B------:R-:W-:Y:S01]  /*971f0*/  IMAD.MOV.U32 R43, RZ, RZ, R23 ;  /* 0x000000ffff2b7224 */ /* 0x000fe200078e0017 */
[----:B0-----:R-:W4:Y:S04]  /*97200*/  LDL.LU R32, [R1+0x7c0] ;  /* 0x0007c00001207983 */ /* 0x001f280000300800 */
[----:B------:R-:W4:Y:S04]  /*97210*/  LDL.LU R33, [R1+0x7c4] ;  /* 0x0007c40001217983 */ /* 0x000f280000300800 */
[----:B------:R-:W4:Y:S04]  /*97220*/  LDL.LU R34, [R1+0x7c8] ;  /* 0x0007c80001227983 */ /* 0x000f280000300800 */
[----:B------:R-:W4:Y:S04]  /*97230*/  LDL.LU R35, [R1+0x7cc] ;  /* 0x0007cc0001237983 */ /* 0x000f280000300800 */
[----:B------:R-:W3:Y:S01]  /*97240*/  LDL.LU.64 R22, [R1+0x8068] ;  /* 0x0080680001167983 */ /* 0x000ee20000300a00 */
[----:B------:R-:W-:-:S02]  /*97250*/  IMAD.MOV.U32 R40, RZ, RZ, R20 ;  /* 0x000000ffff287224 */ /* 0x000fc400078e0014 */
[----:B------:R-:W-:Y:S02]  /*97260*/  IMAD.MOV.U32 R41, RZ, RZ, R21 ;  /* 0x000000ffff297224 */ /* 0x000fe400078e0015 */
[----:B------:R-:W2:Y:S04]  /*97270*/  LDL.LU.64 R20, [R1+0x8060] ;  /* 0x0080600001147983 */ /* 0x000ea80000300a00 */
[----:B------:R-:W-:Y:S04]  /*97280*/  STL [R1+0x7984], R43 ;  /* 0x0079842b01007387 */ /* 0x000fe80000100800 */
[----:B------:R-:W-:Y:S04]  /*97290*/  STL [R1+0x7980], R42 ;  /* 0x0079802a01007387 */ /* 0x000fe80000100800 */
[----:B------:R-:W-:Y:S04]  /*972a0*/  STL [R1+0x797c], R41 ;  /* 0x00797c2901007387 */ /* 0x000fe80000100800 */
[----:B------:R-:W-:Y:S04]  /*972b0*/  STL [R1+0x7978], R40 ;  /* 0x0079782801007387 */ /* 0x000fe80000100800 */
[----:B------:R-:W-:Y:S04]  /*972c0*/  STL.64 [R1+0x8038], R26 ;  /* 0x0080381a01007387 */ /* 0x000fe80000100a00 */
[----:B------:R3:W-:Y:S01]  /*972d0*/  STL.64 [R1+0x8030], R24 ;  /* 0x0080301801007387 */ /* 0x0007e20000100a00 */
[C---:B----4-:R-:W-:Y:S08]  /*972e0*/  HMMA.16816.F32 R32, R28.reuse, R24, R32 ;  /* 0x000000181c20723c */ /* 0x050ff00000001820 */
[C---:B---3--:R-:W-:Y:S08]  /*972f0*/  HMMA.16816.F32 R24, R28.reuse, R22, R56 ;  /* 0x000000161c18723c */ /* 0x048ff00000001838 */
[C---:B--2---:R-:W-:Y:S03]  /*97300*/  HMMA.16816.F32 R56, R28.reuse, R20, R44 ;  /* 0x000000141c38723c */ /* 0x044fe6000000182c */
[----:B------:R-:W-:Y:S04]  /*97310*/  STL.64 [R1+0x10], R32 ;  /* 0x0000102001007387 */ /* 0x000fe80000100a00 */
[----:B------:R0:W-:Y:S01]  /*97320*/  STL.64 [R1+0x18], R34 ;  /* 0x0000182201007387 */ /* 0x0001e20000100a00 */
[C---:B------:R-:W-:Y:S03]  /*97330*/  HMMA.16816.F32 R44, R28.reuse, R18, R48 ;  /* 0x000000121c2c723c */ /* 0x040fe60000001830 */
[----:B------:R-:W2:Y:S04]  /*97340*/  LDL.LU R40, [R1+0x880] ;  /* 0x0008800001287983 */ /* 0x000ea80000300800 */
[----:B------:R-:W-:Y:S04]  /*97350*/  STL.64 [R1], R24 ;  /* 0x0000001801007387 */ /* 0x000fe80000100a00 */
[----:B------:R-:W-:Y:S01]  /*97360*/  STL.64 [R1+0x8], R26 ;  /* 0x0000081a01007387 */ /* 0x000fe20000100a00 */
[C---:B0-----:R-:W-:Y:S03]  /*97370*/  HMMA.16816.F32 R32, R28.reuse, R16, R52 ;  /* 0x000000101c20723c */ /* 0x041fe60000001834 */
[----:B------:R-:W2:Y:S04]  /*97380*/  LDL.LU R41, [R1+0x884] ;  /* 0x0008840001297983 */ /* 0x000ea80000300800 */
[----:B------:R-:W2:Y:S04]  /*97390*/  LDL.LU R42, [R1+0x888] ;  /* 0x00088800012a7983 */ /* 0x000ea80000300800 */
[----:B------:R-:W2:Y:S04]  /*973a0*/  LDL.LU R43, [R1+0x88c] ;  /* 0x00088c00012b7983 */ /* 0x000ea80000300800 */
[----:B------:R-:W-:Y:S04]  /*973b0*/  STL.64 [R1+0x8018], R22 ;  /* 0x0080181601007387 */ /* 0x000fe80000100a00 */
[----:B------:R0:W-:Y:S04]  /*973c0*/  STL.64 [R1+0x8010], R20 ;  /* 0x0080101401007387 */ /* 0x0001e80000100a00 */
[----:B0-----:R-:W3:Y:S04]  /*973d0*/  LDL.LU R20, [R1+0x870] ;  /* 0x0008700001147983 */ /* 0x001ee80000300800 */
[----:B------:R-:W3:Y:S04]  /*973e0*/  LDL.LU R21, [R1+0x874] ;  /* 0x0008740001157983 */ /* 0x000ee80000300800 */
[----:B------:R-:W3:Y:S04]  /*973f0*/  LDL.LU R22, [R1+0x878] ;  /* 0x0008780001167983 */ /* 0x000ee80000300800 */
[----:B------:R-:W3:Y:S04]  /*97400*/  LDL.LU R23, [R1+0x87c] ;  /* 0x00087c0001177983 */ /* 0x000ee80000300800 */
[----:B------:R-:W-:Y:S04]  /*97410*/  STL.64 [R1+0x7910], R58 ;  /* 0x0079103a01007387 */ /* 0x000fe80000100a00 */
[----:B------:R0:W-:Y:S04]  /*97420*/  STL.64 [R1+0x7908], R56 ;  /* 0x0079083801007387 */ /* 0x0001e80000100a00 */
[----:B0-----:R-:W4:Y:S04]  /*97430*/  LDL.LU R56, [R1+0x860] ;  /* 0x0008600001387983 */ /* 0x001f280000300800 */
[----:B------:R-:W4:Y:S04]  /*97440*/  LDL.LU R57, [R1+0x864] ;  /* 0x0008640001397983 */ /* 0x000f280000300800 */
[----:B------:R-:W4:Y:S04]  /*97450*/  LDL.LU R58, [R1+0x868] ;  /* 0x00086800013a7983 */ /* 0x000f280000300800 */
[----:B------:R-:W4:Y:S04]  /*97460*/  LDL.LU R59, [R1+0x86c] ;  /* 0x00086c00013b7983 */ /* 0x000f280000300800 */
[----:B------:R-:W2:Y:S04]  /*97470*/  LDL.LU R24, [R1+0x890] ;  /* 0x0008900001187983 */ /* 0x000ea80000300800 */
[----:B------:R-:W-:Y:S04]  /*97480*/  STL.64 [R1+0x340], R44 ;  /* 0x0003402c01007387 */ /* 0x000fe80000100a00 */
[----:B------:R-:W-:Y:S04]  /*97490*/  STL.64 [R1+0x348], R46 ;  /* 0x0003482e01007387 */ /* 0x000fe80000100a00 */
        /* <DEDUP_REMOVED lines=30> */
[----:B------:R4:W-:Y:S04]  /*97680*/  STL.64 [R1+0x3a8], R18 ;  /* 0x0003a81201007387 */ /* 0x0009e80000100a00 */
[----:B------:R-:W-:Y:S04]  /*97690*/  STL.64 [R1+0x8008], R14 ;  /* 0x0080080e01007387 */ /* 0x000fe80000100a00 */
[----:B------:R0:W-:Y:S01]  /*976a0*/  STL.64 [R1+0x8000], R12 ;  /* 0x0080000c01007387 */ /* 0x0001e20000100a00 */
[C---:B----4-:R-:W-:Y:S08]  /*976b0*/  HMMA.16816.F32 R16, R28.reuse, R12, R56 ;  /* 0x0000000c1c10723c */ /* 0x050ff00000001838 */
[----:B0-----:R-:W-:Y:S11]  /*976c0*/  HMMA.16816.F32 R12, R28, R8, R40 ;  /* 0x000000081c0c723c */ /* 0x001ff60000001828 */
[----:B------:R-:W-:Y:S04]  /*976d0*/  STL.64 [R1+0x3e0], R16 ;  /* 0x0003e01001007387 */ /* 0x000fe80000100a00 */
[----:B------:R3:W-:Y:S04]  /*976e0*/  STL.64 [R1+0x3e8], R18 ;  /* 0x0003e81201007387 */ /* 0x0007e80000100a00 */
[----:B------:R-:W-:-:S02]  /*976f0*/  IMAD.MOV.U32 R43, RZ, RZ, R12 ;  /* 0x000000ffff2b7224 */ /* 0x000fc400078e000c */
[----:B------:R-:W-:Y:S02]  /*97700*/  IMAD.MOV.U32 R42, RZ, RZ, R13 ;  /* 0x000000ffff2a7224 */ /* 0x000fe400078e000d */
[----:B------:R-:W-:Y:S02]  /*97710*/  IMAD.MOV.U32 R41, RZ, RZ, R14 ;  /* 0x000000ffff297224 */ /* 0x000fe400078e000e */
[----:B------:R-:W-:Y:S01]  /*97720*/  IMAD.MOV.U32 R40, RZ, RZ, R15 ;  /* 0x000000ffff287224 */ /* 0x000fe200078e000f */
[C---:B---3--:R-:W-:Y:S08]  /*97730*/  HMMA.16816.F32 R16, R28.reuse, R10, R20 ;  /* 0x0000000a1c10723c */ /* 0x048ff00000001814 */
[----:B------:R-:W-:Y:S11]  /*97740*/  HMMA.16816.F32 R12, R28, R6, R24 ;  /* 0x000000061c0c723c */ /* 0x000ff60000001818 */
[----:B------:R-:W-:Y:S04]  /*97750*/  STL.64 [R1+0x3f0], R16 ;  /* 0x0003f01001007387 */ /* 0x000fe80000100a00 */
[----:B------:R-:W-:Y:S04]  /*97760*/  STL.64 [R1+0x3f8], R18 ;  /* 0x0003f81201007387 */ /* 0x000fe80000100a00 */
[----:B------:R-:W-:Y:S01]  /*97770*/  IMAD.MOV.U32 R59, RZ, RZ, R12 ;  /* 0x000000ffff3b7224 */ /* 0x000fe200078e000c */
[----:B------:R-:W-:Y:S01]  /*97780*/  STL.64 [R1+0x8028], R10 ;  /* 0x0080280a01007387 */ /* 0x000fe20000100a00 */
[----:B------:R-:W-:-:S02]  /*97790*/  IMAD.MOV.U32 R58, RZ, RZ, R13 ;  /* 0x000000ffff3a7224 */ /* 0x000fc400078e000d */
[----:B------:R-:W-:Y:S01]  /*977a0*/  IMAD.MOV.U32 R57, RZ, RZ, R14 ;  /* 0x000000ffff397224 */ /* 0x000fe200078e000e */
[----:B------:R0:W-:Y:S01]  /*977b0*/  STL.64 [R1+0x8020], R8 ;  /* 0x0080200801007387 */ /* 0x0001e20000100a00 */
[----:B------:R-:W-:-:S03]  /*977c0*/  IMAD.MOV.U32 R56, RZ, RZ, R15 ;  /* 0x000000ffff387224 */ /* 0x000fc600078e000f */
[----:B------:R-:W-:Y:S04]  /*977d0*/  STL.64 [R1+0x7990], R42 ;  /* 0x0079902a01007387 */ /* 0x000fe80000100a00 */
[----:B------:R-:W-:Y:S04]  /*977e0*/  STL.64 [R1+0x7988], R40 ;  /* 0x0079882801007387 */ /* 0x000fe80000100a00 */
[----:B------:R-:W-:Y:S01]  /*977f0*/  STL.64 [R1+0x79a0], R58 ;  /* 0x0079a03a01007387 */ /* 0x000fe20000100a00 */
[C---:B0-----:R-:W-:Y:S03]  /*97800*/  HMMA.16816.F32 R8, R28.reuse, R4, R32 ;  /* 0x000000041c08723c */ /* 0x041fe60000001820 */
[----:B------:R-:W-:Y:S04]  /*97810*/  STL.64 [R1+0x7998], R56 ;  /* 0x0079983801007387 */ /* 0x000fe80000100a00 */
[----:B------:R-:W-:Y:S04]  /*97820*/  STL.64 [R1+0x8048], R6 ;  /* 0x0080480601007387 */ /* 0x000fe80000100a00 */
[----:B------:R0:W-:Y:S02]  /*97830*/  STL.64 [R1+0x8040], R4 ;  /* 0x0080400401007387 */ /* 0x0001e40000100a00 */
[----:B0-----:R-:W-:Y:S06]  /*97840*/  HMMA.16816.F32 R4, R28, R2, R52 ;  /* 0x000000021c04723c */ /* 0x001fec0000001834 */
[----:B------:R-:W-:Y:S01]  /*97850*/  STL.64 [R1+0x430], R8 ;  /* 0x0004300801007387 */ /* 0x000fe20000100a00 */
[----:B------:R-:W-:-:S03]  /*97860*/  IMAD R38, R48, 0x100, R47 ;  /* 0x0000010030267824 */ /* 0x000fc600078e022f */
[----:B------:R-:W-:Y:S01]  /*97870*/  STL.64 [R1+0x438], R10 ;  /* 0x0004380a01007387 */ /* 0x000fe20000100a00 */
[----:B------:R-:W-:-:S03]  /*97880*/  IMAD R39, R50, 0x100, R49 ;  /* 0x0000010032277824 */ /* 0x000fc600078e0231 */
[----:B------:R-:W2:Y:S01]  /*97890*/  LDL.LU R48, [R1+0x980] ;  /* 0x0009800001307983 */ /* 0x000ea20000300800 */
[----:B------:R-:W-:-:S04]  /*978a0*/  IMAD R60, R60, 0x100, R51 ;  /* 0x000001003c3c7824 */ /* 0x000fc800078e0233 */
        /* <DEDUP_REMOVED lines=618> */
[C---:B----4-:R-:W-:Y:S02]  /*99f50*/  HMMA.16816.F32 R16, R28.reuse, R12, R20 ;  /* 0x0000000c1c10723c */ /* 0x050fe40000001814 */
[----:B------:R-:W-:Y:S04]  /*99f60*/  STL.64 [R1+0x7df0], R14 ;  /* 0x007df00e01007387 */ /* 0x000fe80000100a00 */
[----:B------:R3:W-:Y:S02]  /*99f70*/  STL.64 [R1+0x7de8], R12 ;  /* 0x007de80c01007387 */ /* 0x0007e40000100a00 */
[C---:B---3--:R-:W-:Y:S11]  /*99f80*/  HMMA.16816.F32 R12, R28.reuse, R8, R32 ;  /* 0x000000081c0c723c */ /* 0x048ff60000001820 */
        /* <DEDUP_REMOVED lines=17> */
[----:B------:R0:W-:Y:S04]  /*9a0a0*/  STL.64 [R1+0xb50], R8 ;  /* 0x000b500801007387 */ /* 0x0001e80000100a00 */
[----:B------:R1:W-:Y:S04]  /*9a0b0*/  STL.64 [R1+0xb58], R10 ;  /* 0x000b580a01007387 */ /* 0x0003e80000100a00 */
[----:B------:R-:W2:Y:S09]  /*9a0c0*/  LDL.LU R40, [R1+0xe10] ;  /* 0x000e100001287983 */ /* 0x000eb20000300800 */
[----:B------:R-:W-:Y:S04]  /*9a0d0*/  STL.64 [R1+0xb40], R4 ;  /* 0x000b400401007387 */ /* 0x000fe80000100a00 */
[----:B------:R-:W-:Y:S04]  /*9a0e0*/  STL.64 [R1+0xb48], R6 ;  /* 0x000b480601007387 */ /* 0x000fe80000100a00 */
[----:B------:R-:W2:Y:S04]  /*9a0f0*/  LDL.LU R41, [R1+0xe14] ;  /* 0x000e140001297983 */ /* 0x000ea80000300800 */
[----:B------:R-:W3:Y:S01]  /*9a100*/  LDL.LU R42, [R1+0xe18] ;  /* 0x000e1800012a7983 */ /* 0x000ee20000300800 */
[----:B------:R-:W-:-:S03]  /*9a110*/  IMAD.MOV.U32 R43, RZ, RZ, R0 ;  /* 0x000000ffff2b7224 */ /* 0x000fc600078e0000 */
[----:B------:R-:W4:Y:S04]  /*9a120*/  LDL.LU R0, [R1+0x7e80] ;  /* 0x007e800001007983 */ /* 0x000f280000300800 */
        /* <DEDUP_REMOVED lines=41> */
[----:B------:R-:W-:-:S02]  /*9a3c0*/  IMAD R38, R45, 0x100, R44 ;  /* 0x000001002d267824 */ /* 0x000fc400078e022c */
[----:B------:R-:W-:Y:S02]  /*9a3d0*/  IMAD R39, R47, 0x100, R46 ;  /* 0x000001002f277824 */ /* 0x000fe400078e022e */
[----:B------:R-:W-:Y:S02]  /*9a3e0*/  IMAD R60, R49, 0x100, R48 ;  /* 0x00000100313c7824 */ /* 0x000fe400078e0230 */
[----:B------:R-:W-:Y:S01]  /*9a3f0*/  IMAD R61, R51, 0x100, R50 ;  /* 0x00000100333d7824 */ /* 0x000fe200078e0232 */
[----:B------:R-:W2:Y:S04]  /*9a400*/  LDL.LU R5, [R1+0xea4] ;  /* 0x000ea40001057983 */ /* 0x000ea80000300800 */
[----:B------:R-:W2:Y:S04]  /*9a410*/  LDL.LU R6, [R1+0xea8] ;  /* 0x000ea80001067983 */ /* 0x000ea80000300800 */
[----:B------:R-:W2:Y:S04]  /*9a420*/  LDL.LU R7, [R1+0xeac] ;  /* 0x000eac0001077983 */ /* 0x000ea80000300800 */
[----:B------:R-:W2:Y:S04]  /*9a430*/  LDL.LU R46, [R1+0x1f80] ;  /* 0x001f8000012e7983 */ /* 0x000ea80000300800 */
[----:B------:R-:W2:Y:S04]  /*9a440*/  LDL.LU R47, [R1+0x1f7c] ;  /* 0x001f7c00012f7983 */ /* 0x000ea80000300800 */
[----:B------:R-:W2:Y:S01]  /*9a450*/  LDL.LU R48, [R1+0x1fb4] ;  /* 0x001fb40001307983 */ /* 0x000ea20000300800 */
[----:B------:R-:W-:-:S02]  /*9a460*/  F2FP.F16.E5M2.UNPACK_B R28, R38 ;  /* 0x00000026ff1c723e */ /* 0x000fc400020004ff */
[----:B------:R-:W-:Y:S02]  /*9a470*/  F2FP.F16.E5M2.UNPACK_B R29, R39 ;  /* 0x00000027ff1d723e */ /* 0x000fe400020004ff */
[----:B------:R-:W-:Y:S02]  /*9a480*/  F2FP.F16.E5M2.UNPACK_B R30, R60 ;  /* 0x0000003cff1e723e */ /* 0x000fe400020004ff */
[----:B------:R-:W-:Y:S01]  /*9a490*/  F2FP.F16.E5M2.UNPACK_B R31, R61 ;  /* 0x0000003dff1f723e */ /* 0x000fe200020004ff */
        /* <DEDUP_REMOVED lines=8> */
[----:B------:R-:W2:Y:S04]  /*9a520*/  LDL.LU.64 R34, [R1+0x7e78] ;  /* 0x007e780001227983 */ /* 0x000ea80000300a00 */
[----:B------:R-:W3:-:S12]  /*9a530*/  LDL.LU.64 R32, [R1+0x7e70] ;  /* 0x007e700001207983 */ /* 0x000ed80000300a00 */
[----:B------:R0:W-:Y:S04]  /*9a540*/  STL.64 [R1+0xc40], R36 ;  /* 0x000c402401007387 */ /* 0x0001e80000100a00 */
[----:B------:R1:W-:Y:S04]  /*9a550*/  STL.64 [R1+0xc48], R38 ;  /* 0x000c482601007387 */ /* 0x0003e80000100a00 */
[----:B0-----:R-:W3:Y:S04]  /*9a560*/  LDL.LU R36, [R1+0xe30] ;  /* 0x000e300001247983 */ /* 0x001ee80000300800 */
[----:B------:R-:W3:Y:S04]  /*9a570*/  LDL.LU R37, [R1+0xe34] ;  /* 0x000e340001257983 */ /* 0x000ee80000300800 */
[----:B-1----:R-:W3:Y:S01]  /*9a580*/  LDL.LU R38, [R1+0xe38] ;  /* 0x000e380001267983 */ /* 0x002ee20000300800 */
[----:B----4-:R-:W-:-:S03]  /*9a590*/  IMAD.MOV.U32 R39, RZ, RZ, R0 ;  /* 0x000000ffff277224 */ /* 0x010fc600078e0000 */
[----:B------:R-:W4:Y:S01]  /*9a5a0*/  LDL.LU R0, [R1+0x7e68] ;  /* 0x007e680001007983 */ /* 0x000f220000300800 */
[C---:B--2---:R-:W-:Y:S08]  /*9a5b0*/  HMMA.16816.F32 R56, R28.reuse, R34, R56 ;  /* 0x000000221c38723c */ /* 0x044ff00000001838 */
[C---:B---3--:R-:W-:Y:S11]  /*9a5c0*/  HMMA.16816.F32 R32, R28.reuse, R32, R24 ;  /* 0x000000201c20723c */ /* 0x048ff60000001818 */
        /* <DEDUP_REMOVED lines=13> */
[----:B--2---:R-:W-:Y:S11]  /*9a6a0*/  HMMA.16816.F32 R24, R28, R24, R20 ;  /* 0x000000181c18723c */ /* 0x004ff60000001814 */
        /* <DEDUP_REMOVED lines=8> */
[----:B0-----:R-:W2:Y:S04]  /*9a730*/  LDL.LU R24, [R1+0xe50] ;  /* 0x000e500001187983 */ /* 0x001ea80000300800 */
[----:B------:R-:W2:Y:S01]  /*9a740*/  LDL.LU R25, [R1+0xe54] ;  /* 0x000e540001197983 */ /* 0x000ea20000300800 */
[----:B----4-:R-:W-:-:S03]  /*9a750*/  IMAD.MOV.U32 R27, RZ, RZ, R0 ;  /* 0x000000ffff1b7224 */ /* 0x010fc600078e0000 */
[----:B------:R-:W4:Y:S01]  /*9a760*/  LDL.LU R26, [R1+0xe58] ;  /* 0x000e5800011a7983 */ /* 0x000f220000300800 */
[C---:B---3--:R-:W-:Y:S08]  /*9a770*/  HMMA.16816.F32 R4, R28.reuse, R22, R4 ;  /* 0x000000161c04723c */ /* 0x048ff00000001804 */
[C---:B--2---:R-:W-:Y:S11]  /*9a780*/  HMMA.16816.F32 R20, R28.reuse, R20, R16 ;  /* 0x000000141c14723c */ /* 0x044ff60000001810 */
[----:B------:R-:W-:Y:S01]  /*9a790*/  IMAD.MOV.U32 R0, RZ, RZ, R7 ;  /* 0x000000ffff007224 */ /* 0x000fe200078e0007 */
[----:B------:R-:W-:Y:S04]  /*9a7a0*/  STL.64 [R1+0xbf0], R4 ;  /* 0x000bf00401007387 */ /* 0x000fe80000100a00 */
[----:B------:R0:W-:Y:S04]  /*9a7b0*/  STL [R1+0xbf8], R6 ;  /* 0x000bf80601007387 */ /* 0x0001e80000100800 */
[----:B0-----:R-:W2:Y:S04]  /*9a7c0*/  LDL.LU.64 R6, [R1+0x7e20] ;  /* 0x007e200001067983 */ /* 0x001ea80000300a00 */
[----:B------:R-:W3:Y:S04]  /*9a7d0*/  LDL.LU.64 R4, [R1+0x7e18] ;  /* 0x007e180001047983 */ /* 0x000ee80000300a00 */
[----:B------:R-:W-:Y:S04]  /*9a7e0*/  STL [R1+0x7700], R0 ;  /* 0x0077000001007387 */ /* 0x000fe80000100800 */
[----:B------:R-:W2:Y:S04]  /*9a7f0*/  LDL.LU.64 R18, [R1+0x7e10] ;  /* 0x007e100001127983 */ /* 0x000ea80000300a00 */
[----:B------:R-:W3:Y:S04]  /*9a800*/  LDL.LU.64 R16, [R1+0x7e08] ;  /* 0x007e080001107983 */ /* 0x000ee80000300a00 */
        /* <DEDUP_REMOVED lines=8> */
[----:B------:R-:W-:Y:S01]  /*9a890*/  IMAD.MOV.U32 R0, RZ, RZ, R11 ;  /* 0x000000ffff007224 */ /* 0x000fe200078e000b */
[----:B------:R-:W-:Y:S04]  /*9a8a0*/  STL.64 [R1+0xbd0], R8 ;  /* 0x000bd00801007387 */ /* 0x000fe80000100a00 */
[----:B------:R0:W-:Y:S04]  /*9a8b0*/  STL [R1+0xbd8], R10 ;  /* 0x000bd80a01007387 */ /* 0x0001e80000100800 */
[----:B0-----:R-:W2:Y:S04]  /*9a8c0*/  LDL.LU.64 R10, [R1+0x7e00] ;  /* 0x007e0000010a7983 */ /* 0x001ea80000300a00 */
[----:B------:R-:W3:Y:S04]  /*9a8d0*/  LDL.LU.64 R8, [R1+0x7df8] ;  /* 0x007df80001087983 */ /* 0x000ee80000300a00 */
[----:B------:R0:W-:Y:S04]  /*9a8e0*/  STL [R1+0x7728], R0 ;  /* 0x0077280001007387 */ /* 0x0001e80000100800 */
[----:B------:R-:W4:Y:S04]  /*9a8f0*/  LDL.LU.64 R14, [R1+0x7df0] ;  /* 0x007df000010e7983 */ /* 0x000f280000300a00 */
[----:B------:R-:W2:Y:S04]  /*9a900*/  LDL.LU.64 R12, [R1+0x7de8] ;  /* 0x007de800010c7983 */ /* 0x000ea80000300a00 */
[----:B------:R-:W-:Y:S04]  /*9a910*/  STL.64 [R1+0xbc0], R16 ;  /* 0x000bc01001007387 */ /* 0x000fe80000100a00 */
[----:B------:R2:W-:Y:S01]  /*9a920*/  STL [R1+0xbc8], R18 ;  /* 0x000bc81201007387 */ /* 0x0005e20000100800 */
[----:B0-----:R-:W-:-:S05]  /*9a930*/  IMAD.MOV.U32 R0, RZ, RZ, R19 ;  /* 0x000000ffff007224 */ /* 0x001fca00078e0013 */
[----:B------:R0:W-:Y:S01]  /*9a940*/  STL [R1+0x77a8], R0 ;  /* 0x0077a80001007387 */ /* 0x0001e20000100800 */
[C---:B----4-:R-:W-:Y:S08]  /*9a950*/  HMMA.16816.F32 R20, R28.reuse, R14, R20 ;  /* 0x0000000e1c14723c */ /* 0x050ff00000001814 */
[C---:B--2---:R-:W-:Y:S08]  /*9a960*/  HMMA.16816.F32 R16, R28.reuse, R12, R24 ;  /* 0x0000000c1c10723c */ /* 0x044ff00000001818 */
[C---:B------:R-:W-:Y:S11]  /*9a970*/  HMMA.16816.F32 R12, R28.reuse, R6, R56 ;  /* 0x000000061c0c723c */ /* 0x040ff60000001838 */
[----:B------:R-:W-:Y:S04]  /*9a980*/  STL.64 [R1+0xba0], R16 ;  /* 0x000ba01001007387 */ /* 0x000fe80000100a00 */
[----:B------:R-:W-:Y:S04]  /*9a990*/  STL.64 [R1+0xbb0], R20 ;  /* 0x000bb01401007387 */ /* 0x000fe80000100a00 */
[----:B------:R1:W-:Y:S04]  /*9a9a0*/  STL.64 [R1+0xbb8], R22 ;  /* 0x000bb81601007387 */ /* 0x0003e80000100a00 */
[----:B------:R3:W-:Y:S01]  /*9a9b0*/  STL [R1+0xba8], R18 ;  /* 0x000ba81201007387 */ /* 0x0007e20000100800 */
[----:B0-----:R-:W-:Y:S01]  /*9a9c0*/  IMAD.MOV.U32 R0, RZ, RZ, R19 ;  /* 0x000000ffff007224 */ /* 0x001fe200078e0013 */
[C---:B-1----:R-:W-:Y:S08]  /*9a9d0*/  HMMA.16816.F32 R20, R28.reuse, R10, R32 ;  /* 0x0000000a1c14723c */ /* 0x042ff00000001820 */
[C---:B---3--:R-:W-:Y:S08]  /*9a9e0*/  HMMA.16816.F32 R16, R28.reuse, R8, R36 ;  /* 0x000000081c10723c */ /* 0x048ff00000001824 */
[----:B------:R-:W-:Y:S01]  /*9a9f0*/  HMMA.16816.F32 R8, R28, R4, R40 ;  /* 0x000000041c08723c */ /* 0x000fe20000001828 */
[----:B------:R-:W-:Y:S01]  /*9aa00*/  STL [R1+0x7b60], R0 ;  /* 0x007b600001007387 */ /* 0x000fe20000100800 */
[----:B------:R-:W-:-:S03]  /*9aa10*/  IMAD R4, R47, 0x100, R46 ;  /* 0x000001002f047824 */ /* 0x000fc600078e022e */
[----:B------:R0:W-:Y:S04]  /*9aa20*/  STL.64 [R1+0xb90], R20 ;  /* 0x000b901401007387 */ /* 0x0001e80000100a00 */
[----:B------:R1:W-:Y:S04]  /*9aa30*/  STL.64 [R1+0xb98], R22 ;  /* 0x000b981601007387 */ /* 0x0003e80000100a00 */
[----:B------:R-:W-:Y:S04]  /*9aa40*/  STL.64 [R1+0xb80], R16 ;  /* 0x000b801001007387 */ /* 0x000fe80000100a00 */
[----:B------:R-:W-:Y:S04]  /*9aa50*/  STL.64 [R1+0xb88], R18 ;  /* 0x000b881201007387 */ /* 0x000fe80000100a00 */
[----:B------:R-:W-:Y:S04]  /*9aa60*/  STL.64 [R1+0xb70], R12 ;  /* 0x000b700c01007387 */ /* 0x000fe80000100a00 */
[----:B------:R-:W-:Y:S04]  /*9aa70*/  STL.64 [R1+0xb78], R14 ;  /* 0x000b780e01007387 */ /* 0x000fe80000100a00 */
[----:B------:R2:W-:Y:S04]  /*9aa80*/  STL.64 [R1+0xb60], R8 ;  /* 0x000b600801007387 */ /* 0x0005e80000100a00 */
[----:B------:R3:W-:Y:S04]  /*9aa90*/  STL.64 [R1+0xb68], R10 ;  /* 0x000b680a01007387 */ /* 0x0007e80000100a00 */
        /* <DEDUP_REMOVED lines=37> */
[----:B------:R-:W-:-:S03]  /*9acf0*/  IMAD R5, R49, 0x100, R48 ;  /* 0x0000010031057824 */ /* 0x000fc600078e0230 */
[----:B------:R-:W4:Y:S01]  /*9ad00*/  LDL.LU R48, [R1+0x13dc] ;  /* 0x0013dc0001307983 */ /* 0x000f220000300800 */
[----:B------:R-:W-:-:S03]  /*9ad10*/  IMAD R6, R51, 0x100, R50 ;  /* 0x0000010033067824 */ /* 0x000fc600078e0232 */
[----:B------:R-:W4:Y:S04]  /*9ad20*/  LDL.LU R49, [R1+0x13e8] ;  /* 0x0013e80001317983 */ /* 0x000f280000300800 */
[----:B------:R-:W4:Y:S01]  /*9ad30*/  LDL.LU R50, [R1+0x13ec] ;  /* 0x0013ec0001327983 */ /* 0x000f220000300800 */
[----:B------:R-:W-:-:S03]  /*9ad40*/  IMAD R7, R53, 0x100, R52 ;  /* 0x0000010035077824 */ /* 0x000fc600078e0234 */
[----:B------:R-:W4:Y:S04]  /*9ad50*/  LDL.LU R51, [R1+0x13f8] ;  /* 0x0013f80001337983 */ /* 0x000f280000300800 */
[----:B------:R-:W4:Y:S01]  /*9ad60*/  LDL.LU R52, [R1+0x1160] ;  /* 0x0011600001347983 */ /* 0x000f220000300800 */
[----:B------:R-:W-:-:S03]  /*9ad70*/  F2FP.F16.E5M2.UNPACK_B R36, R54.H1 ;  /* 0x00000036ff24723e */ /* 0x000fc600030004ff */
[----:B------:R-:W4:Y:S01]  /*9ad80*/  LDL.LU R53, [R1+0x1164] ;  /* 0x0011640001357983 */ /* 0x000f220000300800 */
[----:B------:R-:W-:-:S03]  /*9ad90*/  F2FP.F16.E5M2.UNPACK_B R37, R55.H1 ;  /* 0x00000037ff25723e */ /* 0x000fc600030004ff */
[----:B------:R-:W4:Y:S04]  /*9ada0*/  LDL.LU R54, [R1+0x1168] ;  /* 0x0011680001367983 */ /* 0x000f280000300800 */
[----:B------:R-:W4:Y:S01]  /*9adb0*/  LDL.LU R55, [R1+0x116c] ;  /* 0x00116c0001377983 */ /* 0x000f220000300800 */
[----:B--2---:R-:W-:Y:S01]  /*9adc0*/  HMMA.16816.F32 R8, R28, R2, R8 ;  /* 0x000000021c08723c */ /* 0x004fe20000001808 */
[----:B------:R-:W-:Y:S02]  /*9add0*/  F2FP.F16.E5M2.UNPACK_B R28, R4 ;  /* 0x00000004ff1c723e */ /* 0x000fe400020004ff */
[----:B------:R-:W-:Y:S02]  /*9ade0*/  F2FP.F16.E5M2.UNPACK_B R29, R5 ;  /* 0x00000005ff1d723e */ /* 0x000fe400020004ff */
[----:B------:R-:W-:-:S02]  /*9adf0*/  F2FP.F16.E5M2.UNPACK_B R30, R6 ;  /* 0x00000006ff1e723e */ /* 0x000fc400020004ff */
[----:B------:R-:W-:-:S07]  /*9ae00*/  F2FP.F16.E5M2.UNPACK_B R31, R7 ;  /* 0x00000007ff1f723e */ /* 0x000fce00020004ff */
[C---:B---3--:R-:W-:Y:S01]  /*9ae10*/  HMMA.16816.F32 R4, R28.reuse, R36, R12 ;  /* 0x000000241c04723c */ /* 0x048fe2000000180c */
[----:B------:R-:W-:Y:S02]  /*9ae20*/  F2FP.F16.E5M2.UNPACK_B R34, R35.H1 ;  /* 0x00000023ff22723e */ /* 0x000fe400030004ff */
[----:B----4-:R-:W-:Y:S02]  /*9ae30*/  F2FP.F16.E5M2.UNPACK_B R35, R61.H1 ;  /* 0x0000003dff23723e */ /* 0x010fe400030004ff */
[----:B------:R-:W-:Y:S04]  /*9ae40*/  STL.64 [R1+0xb30], R8 ;  /* 0x000b300801007387 */ /* 0x000fe80000100a00 */
[----:B------:R-:W-:Y:S04]  /*9ae50*/  STL.64 [R1+0xb38], R10 ;  /* 0x000b380a01007387 */ /* 0x000fe80000100a00 */
[----:B------:R-:W-:Y:S04]  /*9ae60*/  STL [R1+0x7ddc], R36 ;  /* 0x007ddc2401007387 */ /* 0x000fe80000100800 */
[----:B------:R-:W-:Y:S04]  /*9ae70*/  STL [R1+0x7dd8], R37 ;  /* 0x007dd82501007387 */ /* 0x000fe80000100800 */
[----:B------:R-:W-:Y:S04]  /*9ae80*/  STL.64 [R1+0xce0], R4 ;  /* 0x000ce00401007387 */ /* 0x000fe80000100a00 */
[----:B------:R0:W-:Y:S02]  /*9ae90*/  STL.64 [R1+0xce8], R6 ;  /* 0x000ce80601007387 */ /* 0x0001e40000100a00 */
[----:B0-----:R-:W-:Y:S01]  /*9aea0*/  HMMA.16816.F32 R4, R28, R34, R24 ;  /* 0x000000221c04723c */ /* 0x001fe20000001818 */
[----:B------:R-:W-:-:S02]  /*9aeb0*/  F2FP.F16.E5M2.UNPACK_B R32, R60.H1 ;  /* 0x0000003cff20723e */ /* 0x000fc400030004ff */
[----:B------:R-:W-:Y:S02]  /*9aec0*/  F2FP.F16.E5M2.UNPACK_B R33, R39.H1 ;  /* 0x00000027ff21723e */ /* 0x000fe400030004ff */
[----:B------:R-:W-:-:S14]  /*9aed0*/  F2FP.F16.E5M2.UNPACK_B R26, R38.H1 ;  /* 0x00000026ff1a723e */ /* 0x000fdc00030004ff */
[----:B------:R-:W-:Y:S04]  /*9aee0*/  STL.64 [R1+0xd30], R4 ;  /* 0x000d300401007387 */ /* 0x000fe80000100a00 */
[----:B------:R0:W-:Y:S02]  /*9aef0*/  STL.64 [R1+0xd38], R6 ;  /* 0x000d380601007387 */ /* 0x0001e40000100a00 */
[----:B0-----:R-:W-:Y:S01]  /*9af00*/  HMMA.16816.F32 R4, R28, R32, R16 ;  /* 0x000000201c04723c */ /* 0x001fe20000001810 */
[----:B------:R-:W-:Y:S01]  /*9af10*/  F2FP.F16.E5M2.UNPACK_B R27, R56.H1 ;  /* 0x00000038ff1b723e */ /* 0x000fe200030004ff */
[----:B------:R-:W-:Y:S04]  /*9af20*/  STL.64 [R1+0x7dc0], R34 ;  /* 0x007dc02201007387 */ /* 0x000fe80000100a00 */
[----:B------:R-:W-:-:S13]  /*9af30*/  STL.64 [R1+0x7db8], R32 ;  /* 0x007db82001007387 */ /* 0x000fda0000100a00 */
[----:B------:R-:W-:Y:S04]  /*9af40*/  STL.64 [R1+0xd80], R4 ;  /* 0x000d800401007387 */ /* 0x000fe80000100a00 */
[----:B------:R0:W-:Y:S02]  /*9af50*/  STL.64 [R1+0xd88], R6 ;  /* 0x000d880601007387 */ /* 0x0001e40000100a00 */
[----:B0-----:R-:W-:Y:S01]  /*9af60*/  HMMA.16816.F32 R4, R28, R26, R20 ;  /* 0x0000001a1c04723c */ /* 0x001fe20000001814 */
[----:B------:R-:W-:Y:S02]  /*9af70*/  F2FP.F16.E5M2.UNPACK_B R24, R57.H1 ;  /* 0x00000039ff18723e */ /* 0x000fe400030004ff */
        /* <DEDUP_REMOVED lines=66> */
[----:B------:R-:W4:Y:S04]  /*9b3a0*/  LDL.LU R53, [R1+0x1374] ;  /* 0x0013740001357983 */ /* 0x000f280000300800 */
[----:B------:R-:W4:Y:S04]  /*9b3b0*/  LDL.LU R54, [R1+0x1378] ;  /* 0x0013780001367983 */ /* 0x000f280000300800 */
[----:B------:R-:W4:Y:S04]  /*9b3c0*/  LDL.LU R55, [R1+0x137c] ;  /* 0x00137c0001377983 */ /* 0x000f280000300800 */
[----:B------:R-:W-:Y:S04]  /*9b3d0*/  STL.64 [R1+0x7db0], R22 ;  /* 0x007db01601007387 */ /* 0x000fe80000100a00 */
[----:B------:R3:W-:Y:S01]  /*9b3e0*/  STL.64 [R1+0x7da8], R20 ;  /* 0x007da81401007387 */ /* 0x0007e20000100a00 */
[----:B--2---:R-:W-:-:S07]  /*9b3f0*/  F2FP.F16.E5M2.UNPACK_B R19, R19.H1 ;  /* 0x00000013ff13723e */ /* 0x004fce00030004ff */
[----:B---3--:R-:W-:Y:S01]  /*9b400*/  HMMA.16816.F32 R20, R28, R18, R24 ;  /* 0x000000121c14723c */ /* 0x008fe20000001818 */
[----:B------:R-:W-:Y:S02]  /*9b410*/  F2FP.F16.E5M2.UNPACK_B R16, R16.H1 ;  /* 0x00000010ff10723e */ /* 0x000fe400030004ff */
[----:B----4-:R-:W-:Y:S02]  /*9b420*/  F2FP.F16.E5M2.UNPACK_B R17, R17.H1 ;  /* 0x00000011ff11723e */ /* 0x010fe400030004ff */
[----:B------:R-:W-:Y:S02]  /*9b430*/  F2FP.F16.E5M2.UNPACK_B R14, R14.H1 ;  /* 0x0000000eff0e723e */ /* 0x000fe400030004ff */
[----:B------:R-:W-:Y:S02]  /*9b440*/  F2FP.F16.E5M2.UNPACK_B R15, R15.H1 ;  /* 0x0000000fff0f723e */ /* 0x000fe400030004ff */
[----:B------:R-:W-:Y:S02]  /*9b450*/  F2FP.F16.E5M2.UNPACK_B R12, R13.H1 ;  /* 0x0000000dff0c723e */ /* 0x000fe400030004ff */
[----:B------:R-:W-:-:S03]  /*9b460*/  F2FP.F16.E5M2.UNPACK_B R13, R61.H1 ;  /* 0x0000003dff0d723e */ /* 0x000fc600030004ff */
[C---:B------:R-:W-:Y:S05]  /*9b470*/  HMMA.16816.F32 R8, R28.reuse, R14, R8 ;  /* 0x0000000e1c08723c */ /* 0x040fea0000001808 */
[----:B------:R-:W-:Y:S04]  /*9b480*/  STL.64 [R1+0xed0], R20 ;  /* 0x000ed01401007387 */ /* 0x000fe80000100a00 */
[----:B------:R0:W-:Y:S04]  /*9b490*/  STL.64 [R1+0xed8], R22 ;  /* 0x000ed81601007387 */ /* 0x0001e80000100a00 */
[----:B------:R-:W-:Y:S04]  /*9b4a0*/  STL.64 [R1+0x7dd0], R18 ;  /* 0x007dd01201007387 */ /* 0x000fe80000100a00 */
[----:B------:R1:W-:Y:S01]  /*9b4b0*/  STL.64 [R1+0x7dc8], R16 ;  /* 0x007dc81001007387 */ /* 0x0003e20000100a00 */
[C---:B0-----:R-:W-:Y:S08]  /*9b4c0*/  HMMA.16816.F32 R20, R28.reuse, R16, R32 ;  /* 0x000000101c14723c */ /* 0x041ff00000001820 */
[----:B-1----:R-:W-:Y:S11]  /*9b4d0*/  HMMA.16816.F32 R16, R28, R12, R36 ;  /* 0x0000000c1c10723c */ /* 0x002ff60000001824 */
[----:B------:R-:W-:Y:S04]  /*9b4e0*/  STL.64 [R1+0xf00], R20 ;  /* 0x000f001401007387 */ /* 0x000fe80000100a00 */
[----:B------:R-:W-:Y:S04]  /*9b4f0*/  STL.64 [R1+0xf08], R22 ;  /* 0x000f081601007387 */ /* 0x000fe80000100a00 */
[----:B------:R-:W-:Y:S04]  /*9b500*/  STL [R1+0x7de0], R15 ;  /* 0x007de00f01007387 */ /* 0x000fe80000100800 */
[----:B------:R-:W-:Y:S04]  /*9b510*/  STL.64 [R1+0xf30], R8 ;  /* 0x000f300801007387 */ /* 0x000fe80000100a00 */
[----:B------:R0:W-:Y:S04]  /*9b520*/  STL.64 [R1+0xf38], R10 ;  /* 0x000f380a01007387 */ /* 0x0001e80000100a00 */
[----:B------:R-:W-:Y:S04]  /*9b530*/  STL.64 [R1+0xf50], R16 ;  /* 0x000f501001007387 */ /* 0x000fe80000100a00 */
[----:B------:R1:W-:Y:S01]  /*9b540*/  STL.64 [R1+0xf58], R18 ;  /* 0x000f581201007387 */ /* 0x0003e20000100a00 */
[----:B0-----:R-:W-:-:S02]  /*9b550*/  F2FP.F16.E5M2.UNPACK_B R10, R60.H1 ;  /* 0x0000003cff0a723e */ /* 0x001fc400030004ff */
[----:B------:R-:W-:-:S07]  /*9b560*/  F2FP.F16.E5M2.UNPACK_B R11, R56.H1 ;  /* 0x00000038ff0b723e */ /* 0x000fce00030004ff */
[----:B-1----:R-:W-:Y:S01]  /*9b570*/  HMMA.16816.F32 R16, R28, R10, R4 ;  /* 0x0000000a1c10723c */ /* 0x002fe20000001804 */
[----:B------:R-:W-:Y:S02]  /*9b580*/  F2FP.F16.E5M2.UNPACK_B R8, R57.H1 ;  /* 0x00000039ff08723e */ /* 0x000fe400030004ff */
[----:B------:R-:W-:Y:S02]  /*9b590*/  F2FP.F16.E5M2.UNPACK_B R9, R58.H1 ;  /* 0x0000003aff09723e */ /* 0x000fe400030004ff */
[----:B------:R-:W-:Y:S02]  /*9b5a0*/  F2FP.F16.E5M2.UNPACK_B R6, R59.H1 ;  /* 0x0000003bff06723e */ /* 0x000fe400030004ff */
[----:B------:R-:W-:-:S12]  /*9b5b0*/  F2FP.F16.E5M2.UNPACK_B R7, R48.H1 ;  /* 0x00000030ff07723e */ /* 0x000fd800030004ff */
        /* <DEDUP_REMOVED lines=11> */
[----:B------:R0:W-:Y:S04]  /*9b670*/  STL.64 [R1+0x1248], R10 ;  /* 0x0012480a01007387 */ /* 0x0001e80000100a00 */
[----:B------:R-:W2:Y:S01]  /*9b680*/  LDL.LU R48, [R1+0x12c0] ;  /* 0x0012c00001307983 */ /* 0x000ea20000300800 */
[----:B0-----:R-:W-:Y:S01]  /*9b690*/  HMMA.16816.F32 R8, R28, R4, R52 ;  /* 0x000000041c08723c */ /* 0x001fe20000001834 */
[----:B------:R-:W-:-:S15]  /*9b6a0*/  F2FP.F16.E5M2.UNPACK_B R2, R51.H1 ;  /* 0x00000033ff02723e */ /* 0x000fde00030004ff */
        /* <DEDUP_REMOVED lines=63> */
[----:B------:R-:W-:-:S07]  /*9baa0*/  F2FP.F16.E5M2.UNPACK_B R3, R3.H1 ;  /* 0x00000003ff03723e */ /* 0x000fce00030004ff */
        /* <DEDUP_REMOVED lines=43> */
[----:B------:R-:W-:Y:S04]  /*9bd60*/  STL.64 [R1+0x1328], R10 ;  /* 0x0013280a01007387 */ /* 0x000fe80000100a00 */
[----:B------:R4:W-:Y:S02]  /*9bd70*/  STL.64 [R1+0x7d78], R20 ;  /* 0x007d781401007387 */ /* 0x0009e40000100a00 */
[C---:B----4-:R-:W-:Y:S08]  /*9bd80*/  HMMA.16816.F32 R20, R28.reuse, R18, R44 ;  /* 0x000000121c14723c */ /* 0x050ff0000000182c */
[C---:B------:R-:W-:Y:S01]  /*9bd90*/  HMMA.16816.F32 R8, R28.reuse, R16, R48 ;  /* 0x000000101c08723c */ /* 0x040fe20000001830 */
[----:B------:R-:W-:Y:S04]  /*9bda0*/  STL.64 [R1+0x1310], R4 ;  /* 0x0013100401007387 */ /* 0x000fe80000100a00 */
[----:B------:R0:W-:Y:S03]  /*9bdb0*/  STL.64 [R1+0x1318], R6 ;  /* 0x0013180601007387 */ /* 0x0001e60000100a00 */
[C---:B0-----:R-:W-:Y:S03]  /*9bdc0*/  HMMA.16816.F32 R4, R28.reuse, R14, R52 ;  /* 0x0000000e1c04723c */ /* 0x041fe60000001834 */
        /* <DEDUP_REMOVED lines=120> */
[----:B------:R-:W-:Y:S01]  /*9c550*/  STL.64 [R1+0x7d08], R32 ;  /* 0x007d082001007387 */ /* 0x000fe20000100a00 */
[C---:B0-----:R-:W-:Y:S04]  /*9c560*/  HMMA.16816.F32 R8, R28.reuse, R26, R40 ;  /* 0x0000001a1c08723c */ /* 0x041fe80000001828 */
[----:B------:R-:W-:Y:S04]  /*9c570*/  STL.64 [R1+0x1230], R4 ;  /* 0x0012300401007387 */ /* 0x000fe80000100a00 */
[----:B------:R3:W-:Y:S02]  /*9c580*/  STL.64 [R1+0x1238], R6 ;  /* 0x0012380601007387 */ /* 0x0007e40000100a00 */
[C---:B---3--:R-:W-:Y:S02]  /*9c590*/  HMMA.16816.F32 R4, R28.reuse, R24, R44 ;  /* 0x000000181c04723c */ /* 0x048fe4000000182c */
[----:B------:R-:W-:Y:S07]  /*9c5a0*/  STL.64 [R1+0x7d30], R26 ;  /* 0x007d301a01007387 */ /* 0x000fee0000100a00 */
[----:B------:R-:W-:Y:S04]  /*9c5b0*/  STL.64 [R1+0x1220], R8 ;  /* 0x0012200801007387 */ /* 0x000fe80000100a00 */
[----:B------:R0:W-:Y:S04]  /*9c5c0*/  STL.64 [R1+0x1228], R10 ;  /* 0x0012280a01007387 */ /* 0x0001e80000100a00 */
[----:B------:R-:W-:Y:S01]  /*9c5d0*/  STL.64 [R1+0x7d28], R24 ;  /* 0x007d281801007387 */ /* 0x000fe20000100a00 */
[C---:B0-----:R-:W-:Y:S03]  /*9c5e0*/  HMMA.16816.F32 R8, R28.reuse, R22, R48 ;  /* 0x000000161c08723c */ /* 0x041fe60000001830 */
[----:B------:R-:W-:Y:S04]  /*9c5f0*/  STL.64 [R1+0x1210], R4 ;  /* 0x0012100401007387 */ /* 0x000fe80000100a00 */
[----:B------:R0:W-:Y:S04]  /*9c600*/  STL.64 [R1+0x1218], R6 ;  /* 0x0012180601007387 */ /* 0x0001e80000100a00 */
[----:B------:R-:W2:Y:S01]  /*9c610*/  LDL.LU R48, [R1+0x1090] ;  /* 0x0010900001307983 */ /* 0x000ea20000300800 */
[C---:B0-----:R-:W-:Y:S07]  /*9c620*/  HMMA.16816.F32 R4, R28.reuse, R20, R52 ;  /* 0x000000141c04723c */ /* 0x041fee0000001834 */
[----:B------:R0:W-:Y:S04]  /*9c630*/  STL.64 [R1+0x1200], R8 ;  /* 0x0012000801007387 */ /* 0x0001e80000100a00 */
[----:B------:R1:W-:Y:S08]  /*9c640*/  STL.64 [R1+0x1208], R10 ;  /* 0x0012080a01007387 */ /* 0x0003f00000100a00 */
        /* <DEDUP_REMOVED lines=281> */
[----:B------:R-:W-:Y:S02]  /*9d7e0*/  F2FP.F16.E5M2.UNPACK_B R31, R61 ;  /* 0x0000003dff1f723e */ /* 0x000fe400020004ff */
        /* <DEDUP_REMOVED lines=83> */
[----:B------:R-:W-:Y:S04]  /*9dd20*/  STL.64 [R1+0x7bf0], R16 ;  /* 0x007bf01001007387 */ /* 0x000fe80000100a00 */
[----:B------:R-:W-:Y:S04]  /*9dd30*/  STL.64 [R1+0xfb0], R20 ;  /* 0x000fb01401007387 */ /* 0x000fe80000100a00 */
[----:B------:R0:W-:Y:S02]  /*9dd40*/  STL.64 [R1+0xfb8], R22 ;  /* 0x000fb81601007387 */ /* 0x0001e40000100a00 */
[C---:B0-----:R-:W-:Y:S08]  /*9dd50*/  HMMA.16816.F32 R20, R28.reuse, R14, R56 ;  /* 0x0000000e1c14723c */ /* 0x041ff00000001838 */
[C---:B---3--:R-:W-:Y:S01]  /*9dd60*/  HMMA.16816.F32 R16, R28.reuse, R12, R40 ;  /* 0x0000000c1c10723c */ /* 0x048fe20000001828 */
[----:B------:R-:W-:Y:S10]  /*9dd70*/  STL.64 [R1+0x7c18], R14 ;  /* 0x007c180e01007387 */ /* 0x000ff40000100a00 */
        /* <DEDUP_REMOVED lines=68> */
[----:B--2---:R-:W-:Y:S01]  /*9e1c0*/  HMMA.16816.F32 R12, R28, R4, R12 ;  /* 0x000000041c0c723c */ /* 0x004fe2000000180c */
[----:B---3--:R-:W-:-:S02]  /*9e1d0*/  IMAD R38, R38, 0x100, R37 ;  /* 0x0000010026267824 */ /* 0x008fc400078e0225 */
[----:B----4-:R-:W-:-:S15]  /*9e1e0*/  IMAD R39, R39, 0x100, R2 ;  /* 0x0000010027277824 */ /* 0x010fde00078e0202 */
[----:B------:R-:W-:Y:S01]  /*9e1f0*/  NOP ;  /* 0x0000000000007918 */ /* 0x000fe20000000000 */
[----:B------:R-:W-:Y:S04]  /*9e200*/  STL.64 [R1+0xf40], R12 ;  /* 0x000f400c01007387 */ /* 0x000fe80000100a00 */
[----:B------:R0:W-:Y:S01]  /*9e210*/  STL.64 [R1+0xf48], R14 ;  /* 0x000f480e01007387 */ /* 0x0001e20000100a00 */
[----:B------:R-:W-:-:S03]  /*9e220*/  IMAD R60, R60, 0x100, R3 ;  /* 0x000001003c3c7824 */ /* 0x000fc600078e0203 */
[----:B0-----:R-:W2:Y:S04]  /*9e230*/  LDL.LU.64 R14, [R1+0x7c18] ;  /* 0x007c1800010e7983 */ /* 0x001ea80000300a00 */
[----:B------:R-:W3:Y:S04]  /*9e240*/  LDL.LU.64 R12, [R1+0x7c10] ;  /* 0x007c1000010c7983 */ /* 0x000ee80000300a00 */
[----:B------:R-:W-:Y:S04]  /*9e250*/  STL.64 [R1+0x7b98], R6 ;  /* 0x007b980601007387 */ /* 0x000fe80000100a00 */
[----:B------:R0:W-:Y:S04]  /*9e260*/  STL.64 [R1+0x7b90], R4 ;  /* 0x007b900401007387 */ /* 0x0001e80000100a00 */
        /* <DEDUP_REMOVED lines=50> */
[----:B------:R-:W-:Y:S04]  /*9e590*/  STL.64 [R1+0xe98], R10 ;  /* 0x000e980a01007387 */ /* 0x000fe80000100a00 */
[----:B------:R0:W-:Y:S02]  /*9e5a0*/  STL.64 [R1+0x7ba0], R20 ;  /* 0x007ba01401007387 */ /* 0x0001e40000100a00 */
[C---:B0-----:R-:W-:Y:S08]  /*9e5b0*/  HMMA.16816.F32 R20, R28.reuse, R18, R44 ;  /* 0x000000121c14723c */ /* 0x041ff0000000182c */
        /* <DEDUP_REMOVED lines=107> */
[----:B------:R-:W2:Y:S01]  /*9ec70*/  LDL.LU R3, [R1+0x7b64] ;  /* 0x007b640001037983 */ /* 0x000ea20000300800 */
[----:B------:R-:W-:-:S03]  /*9ec80*/  IMAD R61, R61, 0x100, R0 ;  /* 0x000001003d3d7824 */ /* 0x000fc600078e0200 */
[----:B------:R-:W3:Y:S01]  /*9ec90*/  LDL.LU R0, [R1+0x7b60] ;  /* 0x007b600001007983 */ /* 0x000ee20000300800 */
[----:B--2---:R-:W-:Y:S03]  /*9eca0*/  HMMA.16816.F32 R28, R28, R2, R52 ;  /* 0x000000021c1c723c */ /* 0x004fe60000001834 */
[----:B------:R-:W2:Y:S04]  /*9ecb0*/  LDL.LU.64 R54, [R1+0x7b58] ;  /* 0x007b580001367983 */ /* 0x000ea80000300a00 */
[----:B------:R-:W2:-:S12]  /*9ecc0*/  LDL.LU.64 R52, [R1+0x7b50] ;  /* 0x007b500001347983 */ /* 0x000e980000300a00 */
[----:B------:R0:W-:Y:S04]  /*9ecd0*/  STL.64 [R1+0xdc0], R28 ;  /* 0x000dc01c01007387 */ /* 0x0001e80000100a00 */
[----:B------:R1:W-:Y:S01]  /*9ece0*/  STL.64 [R1+0xdc8], R30 ;  /* 0x000dc81e01007387 */ /* 0x0003e20000100a00 */
[----:B0-----:R-:W-:Y:S02]  /*9ecf0*/  F2FP.F16.E5M2.UNPACK_B R28, R38 ;  /* 0x00000026ff1c723e */ /* 0x001fe400020004ff */
[----:B------:R-:W-:Y:S02]  /*9ed00*/  F2FP.F16.E5M2.UNPACK_B R29, R39 ;  /* 0x00000027ff1d723e */ /* 0x000fe400020004ff */
[----:B-1----:R-:W-:Y:S02]  /*9ed10*/  F2FP.F16.E5M2.UNPACK_B R30, R60 ;  /* 0x0000003cff1e723e */ /* 0x002fe400020004ff */
[----:B------:R-:W-:-:S07]  /*9ed20*/  F2FP.F16.E5M2.UNPACK_B R31, R61 ;  /* 0x0000003dff1f723e */ /* 0x000fce00020004ff */
[C---:B------:R-:W-:Y:S08]  /*9ed30*/  HMMA.16816.F32 R4, R28.reuse, R36, R4 ;  /* 0x000000241c04723c */ /* 0x040ff00000001804 */
[C---:B----4-:R-:W-:Y:S11]  /*9ed40*/  HMMA.16816.F32 R8, R28.reuse, R34, R8 ;  /* 0x000000221c08723c */ /* 0x050ff60000001808 */
        /* <DEDUP_REMOVED lines=17> */
[----:B------:R0:W-:Y:S02]  /*9ee60*/  STL.64 [R1+0xd68], R6 ;  /* 0x000d680601007387 */ /* 0x0001e40000100a00 */
[----:B0-----:R-:W-:Y:S02]  /*9ee70*/  HMMA.16816.F32 R4, R28, R20, R48 ;  /* 0x000000141c04723c */ /* 0x001fe40000001830 */
[----:B------:R-:W-:Y:S08]  /*9ee80*/  STL.64 [R1+0x7b48], R22 ;  /* 0x007b481601007387 */ /* 0x000ff00000100a00 */
[----:B------:R-:W-:Y:S04]  /*9ee90*/  STL.64 [R1+0xd50], R8 ;  /* 0x000d500801007387 */ /* 0x000fe80000100a00 */
[----:B------:R-:W-:Y:S04]  /*9eea0*/  STL.64 [R1+0xd58], R10 ;  /* 0x000d580a01007387 */ /* 0x000fe80000100a00 */
[----:B------:R0:W-:Y:S04]  /*9eeb0*/  STL.64 [R1+0x7b40], R20 ;  /* 0x007b401401007387 */ /* 0x0001e80000100a00 */
        /* <DEDUP_REMOVED lines=24> */
[----:B---3--:R-:W3:Y:S04]  /*9f040*/  LDL.LU R6, [R1+0x378] ;  /* 0x0003780001067983 */ /* 0x008ee80000300800 */
[----:B------:R-:W3:Y:S04]  /*9f050*/  LDL.LU R7, [R1+0x37c] ;  /* 0x00037c0001077983 */ /* 0x000ee80000300800 */
[----:B------:R-:W3:Y:S04]  /*9f060*/  LDL.LU R32, [R1+0x3b0] ;  /* 0x0003b00001207983 */ /* 0x000ee80000300800 */
[----:B------:R-:W3:Y:S04]  /*9f070*/  LDL.LU R33, [R1+0x3b4] ;  /* 0x0003b40001217983 */ /* 0x000ee80000300800 */
[----:B------:R-:W3:Y:S04]  /*9f080*/  LDL.LU R34, [R1+0x3b8] ;  /* 0x0003b80001227983 */ /* 0x000ee80000300800 */
[----:B------:R-:W3:Y:S01]  /*9f090*/  LDL.LU R35, [R1+0x3bc] ;  /* 0x0003bc0001237983 */ /* 0x000ee20000300800 */
[----:B--2---:R-:W-:-:S02]  /*9f0a0*/  IMAD.MOV.U32 R43, RZ, RZ, R52 ;  /* 0x000000ffff2b7224 */ /* 0x004fc400078e0034 */
[----:B------:R-:W-:Y:S01]  /*9f0b0*/  IMAD.MOV.U32 R42, RZ, RZ, R53 ;  /* 0x000000ffff2a7224 */ /* 0x000fe200078e0035 */
[----:B------:R-:W2:Y:S01]  /*9f0c0*/  LDL.LU R52, [R1+0x360] ;  /* 0x0003600001347983 */ /* 0x000ea20000300800 */
[----:B------:R-:W-:-:S03]  /*9f0d0*/  IMAD.MOV.U32 R41, RZ, RZ, R54 ;  /* 0x000000ffff297224 */ /* 0x000fc600078e0036 */
[----:B------:R-:W2:Y:S01]  /*9f0e0*/  LDL.LU R53, [R1+0x364] ;  /* 0x0003640001357983 */ /* 0x000ea20000300800 */
[----:B------:R-:W-:-:S03]  /*9f0f0*/  IMAD.MOV.U32 R40, RZ, RZ, R55 ;  /* 0x000000ffff287224 */ /* 0x000fc600078e0037 */
        /* <DEDUP_REMOVED lines=14> */
[C---:B----4-:R-:W-:Y:S08]  /*9f1e0*/  HMMA.16816.F32 R12, R28.reuse, R16, R12 ;  /* 0x000000101c0c723c */ /* 0x050ff0000000180c */
[----:B------:R-:W-:-:S15]  /*9f1f0*/  HMMA.16816.F32 R20, R28, R18, R20 ;  /* 0x000000121c14723c */ /* 0x000fde0000001814 */
[----:B------:R-:W-:-:S04]  /*9f200*/  NOP ;  /* 0x0000000000007918 */ /* 0x000fc80000000000 */
[----:B------:R-:W-:Y:S04]  /*9f210*/  STL.64 [R1+0xd20], R20 ;  /* 0x000d201401007387 */ /* 0x000fe80000100a00 */
[----:B------:R0:W-:Y:S04]  /*9f220*/  STL.64 [R1+0xd28], R22 ;  /* 0x000d281601007387 */ /* 0x0001e80000100a00 */
[----:B0-----:R-:W4:Y:S04]  /*9f230*/  LDL.LU.64 R22, [R1+0x7b48] ;  /* 0x007b480001167983 */ /* 0x001f280000300a00 */
        /* <DEDUP_REMOVED lines=25> */
[----:B0-----:R-:W4:Y:S04]  /*9f3d0*/  LDL.LU R12, [R1+0x208c] ;  /* 0x00208c00010c7983 */ /* 0x001f280000300800 */
        /* <DEDUP_REMOVED lines=28> */
[----:B------:R-:W-:Y:S02]  /*9f5a0*/  IMAD R60, R60, 0x100, R14 ;  /* 0x000001003c3c7824 */ /* 0x000fe400078e020e */
[----:B------:R-:W-:-:S05]  /*9f5b0*/  IMAD R61, R61, 0x100, R15 ;  /* 0x000001003d3d7824 */ /* 0x000fca00078e020f */
[----:B------:R-:W-:Y:S04]  /*9f5c0*/  STL.64 [R1+0xca0], R8 ;  /* 0x000ca00801007387 */ /* 0x000fe80000100a00 */
[----:B------:R0:W-:Y:S01]  /*9f5d0*/  STL.64 [R1+0xca8], R10 ;  /* 0x000ca80a01007387 */ /* 0x0001e20000100a00 */
[----:B--2---:R-:W-:Y:S01]  /*9f5e0*/  HMMA.16816.F32 R4, R28, R2, R52 ;  /* 0x000000021c04723c */ /* 0x004fe20000001834 */
[----:B------:R-:W-:Y:S02]  /*9f5f0*/  F2FP.F16.E5M2.UNPACK_B R28, R38 ;  /* 0x00000026ff1c723e */ /* 0x000fe400020004ff */
[----:B------:R-:W-:Y:S02]  /*9f600*/  F2FP.F16.E5M2.UNPACK_B R29, R39 ;  /* 0x00000027ff1d723e */ /* 0x000fe400020004ff */
[----:B------:R-:W-:-:S02]  /*9f610*/  F2FP.F16.E5M2.UNPACK_B R30, R60 ;  /* 0x0000003cff1e723e */ /* 0x000fc400020004ff */
[----:B------:R-:W-:-:S07]  /*9f620*/  F2FP.F16.E5M2.UNPACK_B R31, R61 ;  /* 0x0000003dff1f723e */ /* 0x000fce00020004ff */
[C---:B0-----:R-:W-:Y:S05]  /*9f630*/  HMMA.16816.F32 R8, R28.reuse, R36, R16 ;  /* 0x000000241c08723c */ /* 0x041fea0000001810 */
[----:B------:R-:W-:Y:S04]  /*9f640*/  STL.64 [R1+0xc90], R4 ;  /* 0x000c900401007387 */ /* 0x000fe80000100a00 */
[----:B------:R0:W-:Y:S02]  /*9f650*/  STL.64 [R1+0xc98], R6 ;  /* 0x000c980601007387 */ /* 0x0001e40000100a00 */
[C---:B0-----:R-:W-:Y:S02]  /*9f660*/  HMMA.16816.F32 R4, R28.reuse, R34, R56 ;  /* 0x000000221c04723c */ /* 0x041fe40000001838 */
[----:B------:R-:W-:Y:S06]  /*9f670*/  STL.64 [R1+0x7ad8], R36 ;  /* 0x007ad82401007387 */ /* 0x000fec0000100a00 */
[C---:B------:R-:W-:Y:S01]  /*9f680*/  HMMA.16816.F32 R12, R28.reuse, R32, R40 ;  /* 0x000000201c0c723c */ /* 0x040fe20000001828 */
[----:B------:R-:W-:Y:S04]  /*9f690*/  STL.64 [R1+0xc80], R8 ;  /* 0x000c800801007387 */ /* 0x000fe80000100a00 */
[----:B------:R0:W-:Y:S03]  /*9f6a0*/  STL.64 [R1+0xc88], R10 ;  /* 0x000c880a01007387 */ /* 0x0001e60000100a00 */
[C---:B0-----:R-:W-:Y:S03]  /*9f6b0*/  HMMA.16816.F32 R8, R28.reuse, R26, R44 ;  /* 0x0000001a1c08723c */ /* 0x041fe6000000182c */
        /* <DEDUP_REMOVED lines=128> */
[----:B------:R0:W-:Y:S02]  /*9fec0*/  STL.64 [R1+0x978], R10 ;  /* 0x0009780a01007387 */ /* 0x0001e40000100a00 */
[C---:B0-----:R-:W-:Y:S05]  /*9fed0*/  HMMA.16816.F32 R8, R28.reuse, R36, R40 ;  /* 0x000000241c08723c */ /* 0x041fea0000001828 */
[----:B------:R-:W-:Y:S04]  /*9fee0*/  STL.64 [R1+0x930], R4 ;  /* 0x0009300401007387 */ /* 0x000fe80000100a00 */
[----:B------:R0:W-:Y:S04]  /*9fef0*/  STL.64 [R1+0x938], R6 ;  /* 0x0009380601007387 */ /* 0x0001e80000100a00 */
[----:B------:R-:W2:Y:S01]  /*9ff00*/  LDL.LU R48, [R1+0x150] ;  /* 0x0001500001307983 */ /* 0x000ea20000300800 */
[C---:B0-----:R-:W-:Y:S05]  /*9ff10*/  HMMA.16816.F32 R4, R28.reuse, R34, R44 ;  /* 0x000000221c04723c */ /* 0x041fea000000182c */
[----:B------:R-:W-:Y:S04]  /*9ff20*/  STL.64 [R1+0x920], R8 ;  /* 0x0009200801007387 */ /* 0x000fe80000100a00 */
[----:B------:R-:W-:Y:S10]  /*9ff30*/  STL.64 [R1+0x928], R10 ;  /* 0x0009280a01007387 */ /* 0x000ff40000100a00 */
        /* <DEDUP_REMOVED lines=114> */
[C---:B0-----:R-:W-:Y:S11]  /*a0660*/  HMMA.16816.F32 R12, R28.reuse, R8, R32 ;  /* 0x000000081c0c723c */ /* 0x041ff60000001820 */
        /* <DEDUP_REMOVED lines=42> */
[----:B------:R-:W-:Y:S01]  /*a0910*/  IMAD R49, R43, 0x100, R42 ;  /* 0x000001002b317824 */ /* 0x000fe200078e022a */
[----:B------:R-:W3:Y:S04]  /*a0920*/  LDL.LU R40, [R1+0x120] ;  /* 0x0001200001287983 */ /* 0x000ee80000300800 */
[----:B------:R-:W3:Y:S04]  /*a0930*/  LDL.LU R41, [R1+0x124] ;  /* 0x0001240001297983 */ /* 0x000ee80000300800 */
[----:B------:R-:W3:Y:S01]  /*a0940*/  LDL.LU R42, [R1+0x128] ;  /* 0x00012800012a7983 */ /* 0x000ee20000300800 */
[----:B------:R-:W-:-:S02]  /*a0950*/  F2FP.F16.E5M2.UNPACK_B R28, R38 ;  /* 0x00000026ff1c723e */ /* 0x000fc400020004ff */
        /* <DEDUP_REMOVED lines=44> */
[----:B0-----:R-:W3:Y:S04]  /*a0c20*/  LDL.LU R40, [R1+0xb0] ;  /* 0x0000b00001287983 */ /* 0x001ee80000300800 */
[----:B------:R-:W3:Y:S04]  /*a0c30*/  LDL.LU R41, [R1+0xb4] ;  /* 0x0000b40001297983 */ /* 0x000ee80000300800 */
[----:B-1----:R-:W3:Y:S04]  /*a0c40*/  LDL.LU R42, [R1+0xb8] ;  /* 0x0000b800012a7983 */ /* 0x002ee80000300800 */
        /* <DEDUP_REMOVED lines=41> */
[----:B------:R-:W-:Y:S04]  /*a0ee0*/  STL.64 [R1+0x740], R12 ;  /* 0x0007400c01007387 */ /* 0x000fe80000100a00 */
[----:B------:R0:W-:Y:S04]  /*a0ef0*/  STL.64 [R1+0x748], R14 ;  /* 0x0007480e01007387 */ /* 0x0001e80000100a00 */
[----:B0-----:R-:W3:Y:S01]  /*a0f00*/  LDL.LU.64 R14, [R1+0x79b0] ;  /* 0x0079b000010e7983 */ /* 0x001ee20000300a00 */
[----:B--2---:R-:W-:Y:S03]  /*a0f10*/  HMMA.16816.F32 R56, R28, R16, R56 ;  /* 0x000000101c38723c */ /* 0x004fe60000001838 */
[----:B------:R-:W2:-:S15]  /*a0f20*/  LDL.LU.64 R12, [R1+0x79a8] ;  /* 0x0079a800010c7983 */ /* 0x000e9e0000300a00 */
[----:B------:R-:W-:Y:S01]  /*a0f30*/  NOP ;  /* 0x0000000000007918 */ /* 0x000fe20000000000 */
[----:B------:R-:W-:Y:S04]  /*a0f40*/  STL.64 [R1+0x730], R56 ;  /* 0x0007303801007387 */ /* 0x000fe80000100a00 */
[----:B------:R0:W-:Y:S04]  /*a0f50*/  STL.64 [R1+0x738], R58 ;  /* 0x0007383a01007387 */ /* 0x0001e80000100a00 */
[----:B0-----:R-:W2:Y:S04]  /*a0f60*/  LDL.LU.64 R58, [R1+0x79a0] ;  /* 0x0079a000013a7983 */ /* 0x001ea80000300a00 */
[----:B------:R-:W2:Y:S04]  /*a0f70*/  LDL.LU.64 R56, [R1+0x7998] ;  /* 0x0079980001387983 */ /* 0x000ea80000300a00 */
[----:B------:R-:W-:Y:S04]  /*a0f80*/  STL.64 [R1+0x7930], R18 ;  /* 0x0079301201007387 */ /* 0x000fe80000100a00 */
[----:B------:R0:W-:Y:S04]  /*a0f90*/  STL.64 [R1+0x7928], R16 ;  /* 0x0079281001007387 */ /* 0x0001e80000100a00 */
[----:B0-----:R-:W4:Y:S04]  /*a0fa0*/  LDL.LU R16, [R1+0xa0] ;  /* 0x0000a00001107983 */ /* 0x001f280000300800 */
[----:B------:R-:W4:Y:S04]  /*a0fb0*/  LDL.LU R17, [R1+0xa4] ;  /* 0x0000a40001117983 */ /* 0x000f280000300800 */
[----:B------:R-:W4:Y:S04]  /*a0fc0*/  LDL.LU R18, [R1+0xa8] ;  /* 0x0000a80001127983 */ /* 0x000f280000300800 */
[----:B------:R-:W4:Y:S01]  /*a0fd0*/  LDL.LU R19, [R1+0xac] ;  /* 0x0000ac0001137983 */ /* 0x000f220000300800 */
[----:B---3--:R-:W-:-:S15]  /*a0fe0*/  HMMA.16816.F32 R40, R28, R14, R40 ;  /* 0x0000000e1c28723c */ /* 0x008fde0000001828 */
[----:B------:R-:W-:-:S04]  /*a0ff0*/  NOP ;  /* 0x0000000000007918 */ /* 0x000fc80000000000 */
[----:B------:R-:W-:Y:S04]  /*a1000*/  STL.64 [R1+0x720], R40 ;  /* 0x0007202801007387 */ /* 0x000fe80000100a00 */
[----:B------:R0:W-:Y:S04]  /*a1010*/  STL.64 [R1+0x728], R42 ;  /* 0x0007282a01007387 */ /* 0x0001e80000100a00 */
[----:B0-----:R-:W3:Y:S04]  /*a1020*/  LDL.LU.64 R42, [R1+0x7990] ;  /* 0x00799000012a7983 */ /* 0x001ee80000300a00 */
[----:B------:R-:W3:Y:S04]  /*a1030*/  LDL.LU.64 R40, [R1+0x7988] ;  /* 0x0079880001287983 */ /* 0x000ee80000300a00 */
[----:B------:R-:W-:Y:S04]  /*a1040*/  STL.64 [R1+0x7950], R14 ;  /* 0x0079500e01007387 */ /* 0x000fe80000100a00 */
[----:B--2---:R0:W-:Y:S01]  /*a1050*/  STL.64 [R1+0x7948], R12 ;  /* 0x0079480c01007387 */ /* 0x0041e20000100a00 */
[C---:B----4-:R-:W-:Y:S08]  /*a1060*/  HMMA.16816.F32 R16, R28.reuse, R12, R16 ;  /* 0x0000000c1c10723c */ /* 0x050ff00000001810 */
[C---:B0-----:R-:W-:Y:S08]  /*a1070*/  HMMA.16816.F32 R12, R28.reuse, R10, R20 ;  /* 0x0000000a1c0c723c */ /* 0x041ff00000001814 */
[C---:B------:R-:W-:Y:S03]  /*a1080*/  HMMA.16816.F32 R20, R28.reuse, R8, R24 ;  /* 0x000000081c14723c */ /* 0x040fe60000001818 */
[----:B------:R-:W-:Y:S04]  /*a1090*/  STL.64 [R1+0x710], R16 ;  /* 0x0007101001007387 */ /* 0x000fe80000100a00 */
[----:B------:R0:W-:Y:S04]  /*a10a0*/  STL.64 [R1+0x718], R18 ;  /* 0x0007181201007387 */ /* 0x0001e80000100a00 */
[----:B------:R-:W-:Y:S04]  /*a10b0*/  STL.64 [R1+0x700], R12 ;  /* 0x0007000c01007387 */ /* 0x000fe80000100a00 */
[----:B------:R1:W-:Y:S01]  /*a10c0*/  STL.64 [R1+0x708], R14 ;  /* 0x0007080e01007387 */ /* 0x0003e20000100a00 */
[C---:B0-----:R-:W-:Y:S08]  /*a10d0*/  HMMA.16816.F32 R16, R28.reuse, R6, R32 ;  /* 0x000000061c10723c */ /* 0x041ff00000001820 */
[----:B-1----:R-:W-:Y:S01]  /*a10e0*/  HMMA.16816.F32 R12, R28, R4, R44 ;  /* 0x000000041c0c723c */ /* 0x002fe2000000182c */
[----:B------:R-:W-:Y:S04]  /*a10f0*/  STL.64 [R1+0x6f0], R20 ;  /* 0x0006f01401007387 */ /* 0x000fe80000100a00 */
[----:B------:R-:W-:Y:S01]  /*a1100*/  STL.64 [R1+0x6f8], R22 ;  /* 0x0006f81601007387 */ /* 0x000fe20000100a00 */
[----:B------:R-:W-:-:S05]  /*a1110*/  IMAD R39, R51, 0x100, R50 ;  /* 0x0000010033277824 */ /* 0x000fca00078e0232 */
[----:B------:R-:W-:Y:S04]  /*a1120*/  STL.64 [R1+0x6e0], R16 ;  /* 0x0006e01001007387 */ /* 0x000fe80000100a00 */
[----:B------:R-:W-:Y:S04]  /*a1130*/  STL.64 [R1+0x6e8], R18 ;  /* 0x0006e81201007387 */ /* 0x000fe80000100a00 */
[----:B------:R0:W-:Y:S04]  /*a1140*/  STL.64 [R1+0x5e0], R12 ;  /* 0x0005e00c01007387 */ /* 0x0001e80000100a00 */
[----:B------:R1:W-:Y:S01]  /*a1150*/  STL.64 [R1+0x5e8], R14 ;  /* 0x0005e80e01007387 */ /* 0x0003e20000100a00 */
[----:B---3--:R-:W-:-:S02]  /*a1160*/  IMAD.MOV.U32 R48, RZ, RZ, R43 ;  /* 0x000000ffff307224 */ /* 0x008fc400078e002b */
[----:B------:R-:W-:Y:S01]  /*a1170*/  IMAD.MOV.U32 R49, RZ, RZ, R42 ;  /* 0x000000ffff317224 */ /* 0x000fe200078e002a */
[----:B------:R-:W2:Y:S04]  /*a1180*/  LDL.LU R43, [R1+0x7984] ;  /* 0x00798400012b7983 */ /* 0x000ea80000300800 */
[----:B------:R-:W3:Y:S01]  /*a1190*/  LDL.LU R42, [R1+0x7980] ;  /* 0x00798000012a7983 */ /* 0x000ee20000300800 */
[----:B------:R-:W-:Y:S02]  /*a11a0*/  IMAD.MOV.U32 R50, RZ, RZ, R41 ;  /* 0x000000ffff327224 */ /* 0x000fe400078e0029 */
[----:B------:R-:W-:Y:S01]  /*a11b0*/  IMAD.MOV.U32 R51, RZ, RZ, R40 ;  /* 0x000000ffff337224 */ /* 0x000fe200078e0028 */
        /* <DEDUP_REMOVED lines=17> */
[----:B------:R-:W4:Y:S01]  /*a12d0*/  LDL.LU R23, [R1+0x1c] ;  /* 0x00001c0001177983 */ /* 0x000f220000300800 */
[----:B--2---:R-:W-:-:S02]  /*a12e0*/  IMAD.MOV.U32 R19, RZ, RZ, R43 ;  /* 0x000000ffff137224 */ /* 0x004fc400078e002b */
[----:B---3--:R-:W-:Y:S02]  /*a12f0*/  IMAD.MOV.U32 R18, RZ, RZ, R42 ;  /* 0x000000ffff127224 */ /* 0x008fe400078e002a */
[----:B----4-:R-:W-:Y:S02]  /*a1300*/  IMAD.MOV.U32 R17, RZ, RZ, R41 ;  /* 0x000000ffff117224 */ /* 0x010fe400078e0029 */
[----:B------:R-:W-:Y:S02]  /*a1310*/  IMAD.MOV.U32 R16, RZ, RZ, R40 ;  /* 0x000000ffff107224 */ /* 0x000fe400078e0028 */
[----:B------:R-:W2:Y:S04]  /*a1320*/  LDL.LU R40, [R1+0x7974] ;  /* 0x0079740001287983 */ /* 0x000ea80000300800 */
[----:B------:R-:W2:Y:S04]  /*a1330*/  LDL.LU R41, [R1+0x7970] ;  /* 0x0079700001297983 */ /* 0x000ea80000300800 */
[----:B------:R-:W2:Y:S04]  /*a1340*/  LDL.LU R42, [R1+0x796c] ;  /* 0x00796c00012a7983 */ /* 0x000ea80000300800 */
[----:B------:R-:W2:Y:S01]  /*a1350*/  LDL.LU R43, [R1+0x7968] ;  /* 0x00796800012b7983 */ /* 0x000ea20000300800 */
[----:B------:R-:W-:-:S02]  /*a1360*/  IMAD R45, R55, 0x100, R54 ;  /* 0x00000100372d7824 */ /* 0x000fc400078e0236 */
[----:B------:R-:W-:Y:S02]  /*a1370*/  IMAD.MOV.U32 R55, RZ, RZ, R56 ;  /* 0x000000ffff377224 */ /* 0x000fe400078e0038 */
[----:B------:R-:W-:Y:S02]  /*a1380*/  IMAD R38, R52, 0x100, R53 ;  /* 0x0000010034267824 */ /* 0x000fe400078e0235 */
[----:B------:R-:W-:Y:S01]  /*a1390*/  IMAD.MOV.U32 R54, RZ, RZ, R57 ;  /* 0x000000ffff367224 */ /* 0x000fe200078e0039 */
[----:B------:R-:W3:Y:S01]  /*a13a0*/  LDL.LU R56, [R1] ;  /* 0x0000000001387983 */ /* 0x000ee20000300800 */
[----:B------:R-:W-:-:S03]  /*a13b0*/  IMAD.MOV.U32 R53, RZ, RZ, R58 ;  /* 0x000000ffff357224 */ /* 0x000fc600078e003a */
[----:B------:R-:W3:Y:S01]  /*a13c0*/  LDL.LU R57, [R1+0x4] ;  /* 0x0000040001397983 */ /* 0x000ee20000300800 */
[----:B------:R-:W-:Y:S02]  /*a13d0*/  IMAD R44, R60, 0x100, R61 ;  /* 0x000001003c2c7824 */ /* 0x000fe400078e023d */
[----:B------:R-:W-:Y:S01]  /*a13e0*/  IMAD.MOV.U32 R52, RZ, RZ, R59 ;  /* 0x000000ffff347224 */ /* 0x000fe200078e003b */
[----:B------:R-:W3:Y:S04]  /*a13f0*/  LDL.LU R58, [R1+0x8] ;  /* 0x00000800013a7983 */ /* 0x000ee80000300800 */
[----:B------:R-:W3:Y:S01]  /*a1400*/  LDL.LU R59, [R1+0xc] ;  /* 0x00000c00013b7983 */ /* 0x000ee20000300800 */
[----:B--2---:R-:W-:Y:S03]  /*a1410*/  HMMA.16816.F32 R28, R28, R2, R40 ;  /* 0x000000021c1c723c */ /* 0x004fe60000001828 */
[----:B------:R-:W2:-:S15]  /*a1420*/  LDL.LU R40, [R1+0x3f0] ;  /* 0x0003f00001287983 */ /* 0x000e9e0000300800 */
[----:B------:R-:W-:Y:S01]  /*a1430*/  NOP ;  /* 0x0000000000007918 */ /* 0x000fe20000000000 */
[----:B------:R0:W-:Y:S04]  /*a1440*/  STL.64 [R1+0x3d0], R28 ;  /* 0x0003d01c01007387 */ /* 0x0001e80000100a00 */
[----:B------:R1:W-:Y:S04]  /*a1450*/  STL.64 [R1+0x3d8], R30 ;  /* 0x0003d81e01007387 */ /* 0x0003e80000100a00 */
[----:B------:R-:W2:Y:S04]  /*a1460*/  LDL.LU R41, [R1+0x3f4] ;  /* 0x0003f40001297983 */ /* 0x000ea80000300800 */
[----:B------:R-:W2:Y:S04]  /*a1470*/  LDL.LU R42, [R1+0x3f8] ;  /* 0x0003f800012a7983 */ /* 0x000ea80000300800 */
[----:B------:R-:W2:Y:S01]  /*a1480*/  LDL.LU R43, [R1+0x3fc] ;  /* 0x0003fc00012b7983 */ /* 0x000ea20000300800 */
[----:B0-----:R-:W-:-:S02]  /*a1490*/  F2FP.F16.E5M2.UNPACK_B R28, R38 ;  /* 0x00000026ff1c723e */ /* 0x001fc400020004ff */
[----:B------:R-:W-:Y:S02]  /*a14a0*/  F2FP.F16.E5M2.UNPACK_B R29, R39 ;  /* 0x00000027ff1d723e */ /* 0x000fe400020004ff */
[----:B-1----:R-:W-:Y:S02]  /*a14b0*/  F2FP.F16.E5M2.UNPACK_B R30, R44 ;  /* 0x0000002cff1e723e */ /* 0x002fe400020004ff */
[----:B------:R-:W-:Y:S01]  /*a14c0*/  F2FP.F16.E5M2.UNPACK_B R31, R45 ;  /* 0x0000002dff1f723e */ /* 0x000fe200020004ff */
[----:B------:R-:W4:Y:S04]  /*a14d0*/  LDL.LU R44, [R1+0x3e0] ;  /* 0x0003e000012c7983 */ /* 0x000f280000300800 */
[----:B------:R-:W4:Y:S04]  /*a14e0*/  LDL.LU R45, [R1+0x3e4] ;  /* 0x0003e400012d7983 */ /* 0x000f280000300800 */
[----:B------:R-:W4:Y:S04]  /*a14f0*/  LDL.LU R46, [R1+0x3e8] ;  /* 0x0003e800012e7983 */ /* 0x000f280000300800 */
[----:B------:R-:W4:Y:S01]  /*a1500*/  LDL.LU R47, [R1+0x3ec] ;  /* 0x0003ec00012f7983 */ /* 0x000f220000300800 */
[----:B------:R-:W-:-:S15]  /*a1510*/  HMMA.16816.F32 R32, R28, R36, R32 ;  /* 0x000000241c20723c */ /* 0x000fde0000001820 */
        /* <DEDUP_REMOVED lines=41> */
[----:B0-----:R-:W2:Y:S04]  /*a17b0*/  LDL.LU.64 R58, [R1+0x7910] ;  /* 0x00791000013a7983 */ /* 0x001ea80000300a00 */
[----:B------:R-:W2:Y:S02]  /*a17c0*/  LDL.LU.64 R56, [R1+0x7908] ;  /* 0x0079080001387983 */ /* 0x000ea40000300a00 */
[----:B--2---:R-:W-:-:S15]  /*a17d0*/  HMMA.16816.F32 R56, R28, R20, R56 ;  /* 0x000000141c38723c */ /* 0x004fde0000001838 */
[----:B------:R-:W-:-:S04]  /*a17e0*/  NOP ;  /* 0x0000000000007918 */ /* 0x000fc80000000000 */
[----:B------:R0:W-:Y:S04]  /*a17f0*/  STL.64 [R1+0x320], R56 ;  /* 0x0003203801007387 */ /* 0x0001e80000100a00 */
[----:B------:R1:W-:Y:S04]  /*a1800*/  STL.64 [R1+0x328], R58 ;  /* 0x0003283a01007387 */ /* 0x0003e80000100a00 */
[----:B0-----:R-:W2:Y:S04]  /*a1810*/  LDL.LU R56, [R1+0x340] ;  /* 0x0003400001387983 */ /* 0x001ea80000300800 */
[----:B------:R-:W2:Y:S04]  /*a1820*/  LDL.LU R57, [R1+0x344] ;  /* 0x0003440001397983 */ /* 0x000ea80000300800 */
[----:B-1----:R-:W2:Y:S04]  /*a1830*/  LDL.LU R58, [R1+0x348] ;  /* 0x00034800013a7983 */ /* 0x002ea80000300800 */
[----:B------:R-:W2:Y:S04]  /*a1840*/  LDL.LU R59, [R1+0x34c] ;  /* 0x00034c00013b7983 */ /* 0x000ea80000300800 */
[----:B------:R-:W-:Y:S04]  /*a1850*/  STL.64 [R1+0x78d0], R22 ;  /* 0x0078d01601007387 */ /* 0x000fe80000100a00 */
[----:B------:R4:W-:Y:S02]  /*a1860*/  STL.64 [R1+0x78c8], R20 ;  /* 0x0078c81401007387 */ /* 0x0009e40000100a00 */
[C---:B----4-:R-:W-:Y:S02]  /*a1870*/  HMMA.16816.F32 R20, R28.reuse, R16, R32 ;  /* 0x000000101c14723c */ /* 0x050fe40000001820 */
[----:B------:R-:W3:Y:S06]  /*a1880*/  LDL.LU R32, [R1+0x430] ;  /* 0x0004300001207983 */ /* 0x000eec0000300800 */
[----:B--2---:R-:W-:-:S15]  /*a1890*/  HMMA.16816.F32 R56, R28, R18, R56 ;  /* 0x000000121c38723c */ /* 0x004fde0000001838 */
[----:B------:R-:W-:-:S04]  /*a18a0*/  NOP ;  /* 0x0000000000007918 */ /* 0x000fc80000000000 */
[----:B------:R-:W-:Y:S04]  /*a18b0*/  STL.64 [R1+0x310], R56 ;  /* 0x0003103801007387 */ /* 0x000fe80000100a00 */
[----:B------:R-:W-:Y:S04]  /*a18c0*/  STL.64 [R1+0x318], R58 ;  /* 0x0003183a01007387 */ /* 0x000fe80000100a00 */
[----:B------:R-:W-:Y:S04]  /*a18d0*/  STL.64 [R1+0x300], R20 ;  /* 0x0003001401007387 */ /* 0x000fe80000100a00 */
[----:B------:R0:W-:Y:S04]  /*a18e0*/  STL.64 [R1+0x308], R22 ;  /* 0x0003081601007387 */ /* 0x0001e80000100a00 */
[----:B------:R-:W3:Y:S04]  /*a18f0*/  LDL.LU R33, [R1+0x434] ;  /* 0x0004340001217983 */ /* 0x000ee80000300800 */
[----:B------:R-:W3:Y:S04]  /*a1900*/  LDL.LU R34, [R1+0x438] ;  /* 0x0004380001227983 */ /* 0x000ee80000300800 */
[----:B------:R-:W3:Y:S04]  /*a1910*/  LDL.LU R35, [R1+0x43c] ;  /* 0x00043c0001237983 */ /* 0x000ee80000300800 */
[----:B------:R-:W-:Y:S04]  /*a1920*/  STL.64 [R1+0x78f0], R18 ;  /* 0x0078f01201007387 */ /* 0x000fe80000100a00 */
[----:B------:R1:W-:Y:S01]  /*a1930*/  STL.64 [R1+0x78e8], R16 ;  /* 0x0078e81001007387 */ /* 0x0003e20000100a00 */
[C---:B0-----:R-:W-:Y:S08]  /*a1940*/  HMMA.16816.F32 R20, R28.reuse, R14, R24 ;  /* 0x0000000e1c14723c */ /* 0x041ff00000001818 */
[C---:B-1----:R-:W-:Y:S08]  /*a1950*/  HMMA.16816.F32 R16, R28.reuse, R12, R44 ;  /* 0x0000000c1c10723c */ /* 0x042ff0000000182c */
[C---:B------:R-:W-:Y:S03]  /*a1960*/  HMMA.16816.F32 R24, R28.reuse, R10, R40 ;  /* 0x0000000a1c18723c */ /* 0x040fe60000001828 */
[----:B------:R-:W-:Y:S04]  /*a1970*/  STL.64 [R1+0x2f0], R20 ;  /* 0x0002f01401007387 */ /* 0x000fe80000100a00 */
[----:B------:R0:W-:Y:S04]  /*a1980*/  STL.64 [R1+0x2f8], R22 ;  /* 0x0002f81601007387 */ /* 0x0001e80000100a00 */
[----:B------:R-:W-:Y:S04]  /*a1990*/  STL.64 [R1+0x2e0], R16 ;  /* 0x0002e01001007387 */ /* 0x000fe80000100a00 */
[----:B------:R1:W-:Y:S01]  /*a19a0*/  STL.64 [R1+0x2e8], R18 ;  /* 0x0002e81201007387 */ /* 0x0003e20000100a00 */
[C---:B0-----:R-:W-:Y:S08]  /*a19b0*/  HMMA.16816.F32 R20, R28.reuse, R8, R48 ;  /* 0x000000081c14723c */ /* 0x041ff00000001830 */
[C---:B-1----:R-:W-:Y:S01]  /*a19c0*/  HMMA.16816.F32 R16, R28.reuse, R6, R52 ;  /* 0x000000061c10723c */ /* 0x042fe20000001834 */
[----:B------:R0:W-:Y:S04]  /*a19d0*/  STL.64 [R1+0x2d0], R24 ;  /* 0x0002d01801007387 */ /* 0x0001e80000100a00 */
[----:B------:R-:W-:Y:S04]  /*a19e0*/  STL.64 [R1+0x2d8], R26 ;  /* 0x0002d81a01007387 */ /* 0x000fe80000100a00 */
[----:B------:R-:W2:Y:S04]  /*a19f0*/  LDL.LU R44, [R1+0x4d0] ;  /* 0x0004d000012c7983 */ /* 0x000ea80000300800 */
[----:B------:R-:W-:Y:S04]  /*a1a00*/  STL.64 [R1+0x2c0], R20 ;  /* 0x0002c01401007387 */ /* 0x000fe80000100a00 */
[----:B------:R-:W-:Y:S04]  /*a1a10*/  STL.64 [R1+0x2c8], R22 ;  /* 0x0002c81601007387 */ /* 0x000fe80000100a00 */
[----:B------:R-:W-:Y:S04]  /*a1a20*/  STL.64 [R1+0x2b0], R16 ;  /* 0x0002b01001007387 */ /* 0x000fe80000100a00 */
[----:B------:R3:W-:Y:S04]  /*a1a30*/  STL.64 [R1+0x2b8], R18 ;  /* 0x0002b81201007387 */ /* 0x0007e80000100a00 */
[----:B------:R-:W2:Y:S04]  /*a1a40*/  LDL.LU R45, [R1+0x4d4] ;  /* 0x0004d400012d7983 */ /* 0x000ea80000300800 */
[----:B------:R-:W2:Y:S04]  /*a1a50*/  LDL.LU R46, [R1+0x4d8] ;  /* 0x0004d800012e7983 */ /* 0x000ea80000300800 */
[----:B------:R-:W2:Y:S04]  /*a1a60*/  LDL.LU R47, [R1+0x4dc] ;  /* 0x0004dc00012f7983 */ /* 0x000ea80000300800 */
        /* <DEDUP_REMOVED lines=20> */
[----:B0-----:R-:W4:Y:S01]  /*a1bb0*/  LDL.LU R24, [R1+0x460] ;  /* 0x0004600001187983 */ /* 0x001f220000300800 */
[----:B---3--:R-:W-:-:S15]  /*a1bc0*/  HMMA.16816.F32 R16, R28, R4, R32 ;  /* 0x000000041c10723c */ /* 0x008fde0000001820 */
[----:B------:R-:W-:-:S04]  /*a1bd0*/  NOP ;  /* 0x0000000000007918 */ /* 0x000fc80000000000 */
[----:B------:R0:W-:Y:S04]  /*a1be0*/  STL.64 [R1+0x2a0], R16 ;  /* 0x0002a01001007387 */ /* 0x0001e80000100a00 */
[----:B------:R1:W-:Y:S04]  /*a1bf0*/  STL.64 [R1+0x2a8], R18 ;  /* 0x0002a81201007387 */ /* 0x0003e80000100a00 */
[----:B------:R-:W3:Y:S04]  /*a1c00*/  LDL.LU R25, [R1+0x464] ;  /* 0x0004640001197983 */ /* 0x000ee80000300800 */
[----:B------:R-:W3:Y:S04]  /*a1c10*/  LDL.LU R26, [R1+0x468] ;  /* 0x00046800011a7983 */ /* 0x000ee80000300800 */
        /* <DEDUP_REMOVED lines=19> */
[----:B--2---:R-:W-:-:S02]  /*a1d50*/  IMAD R38, R38, 0x100, R39 ;  /* 0x0000010026267824 */ /* 0x004fc400078e0227 */
[----:B----4-:R-:W-:Y:S02]  /*a1d60*/  IMAD R39, R41, 0x100, R40 ;  /* 0x0000010029277824 */ /* 0x010fe400078e0228 */
[----:B------:R-:W-:Y:S02]  /*a1d70*/  IMAD R40, R43, 0x100, R42 ;  /* 0x000001002b287824 */ /* 0x000fe400078e022a */
[----:B------:R-:W-:Y:S01]  /*a1d80*/  IMAD R41, R60, 0x100, R61 ;  /* 0x000001003c297824 */ /* 0x000fe200078e023d */
[----:B------:R-:W-:Y:S01]  /*a1d90*/  HMMA.16816.F32 R48, R28, R2, R48 ;  /* 0x000000021c30723c */ /* 0x000fe20000001830 */
[----:B------:R-:W-:Y:S02]  /*a1da0*/  F2FP.F16.E5M2.UNPACK_B R28, R38 ;  /* 0x00000026ff1c723e */ /* 0x000fe400020004ff */
[----:B------:R-:W-:Y:S02]  /*a1db0*/  F2FP.F16.E5M2.UNPACK_B R29, R39 ;  /* 0x00000027ff1d723e */ /* 0x000fe400020004ff */
[----:B------:R-:W-:-:S02]  /*a1dc0*/  F2FP.F16.E5M2.UNPACK_B R30, R40 ;  /* 0x00000028ff1e723e */ /* 0x000fc400020004ff */
[----:B------:R-:W-:-:S12]  /*a1dd0*/  F2FP.F16.E5M2.UNPACK_B R31, R41 ;  /* 0x00000029ff1f723e */ /* 0x000fd800020004ff */
[----:B------:R-:W-:Y:S04]  /*a1de0*/  STL.64 [R1+0x7200], R50 ;  /* 0x0072003201007387 */ /* 0x000fe80000100a00 */
[----:B------:R0:W-:Y:S04]  /*a1df0*/  STL.64 [R1+0x71f8], R48 ;  /* 0x0071f83001007387 */ /* 0x0001e80000100a00 */
[----:B0-----:R-:W2:Y:S04]  /*a1e00*/  LDL.LU R48, [R1+0x4a0] ;  /* 0x0004a00001307983 */ /* 0x001ea80000300800 */
[----:B------:R-:W2:Y:S04]  /*a1e10*/  LDL.LU R49, [R1+0x4a4] ;  /* 0x0004a40001317983 */ /* 0x000ea80000300800 */
[----:B------:R-:W2:Y:S04]  /*a1e20*/  LDL.LU R50, [R1+0x4a8] ;  /* 0x0004a80001327983 */ /* 0x000ea80000300800 */
[----:B------:R-:W2:Y:S04]  /*a1e30*/  LDL.LU R51, [R1+0x4ac] ;  /* 0x0004ac0001337983 */ /* 0x000ea80000300800 */
[----:B------:R-:W4:Y:S04]  /*a1e40*/  LDL.LU R40, [R1+0x490] ;  /* 0x0004900001287983 */ /* 0x000f280000300800 */
        /* <DEDUP_REMOVED lines=31> */
[C---:B---3--:R-:W-:Y:S03]  /*a2040*/  HMMA.16816.F32 R32, R28.reuse, R24, R32 ;  /* 0x000000181c20723c */ /* 0x048fe60000001820 */
[----:B------:R-:W-:Y:S04]  /*a2050*/  STL.64 [R1+0x78a0], R26 ;  /* 0x0078a01a01007387 */ /* 0x000fe80000100a00 */
[----:B------:R-:W-:Y:S01]  /*a2060*/  STL.64 [R1+0x7898], R24 ;  /* 0x0078981801007387 */ /* 0x000fe20000100a00 */
[C---:B------:R-:W-:Y:S11]  /*a2070*/  HMMA.16816.F32 R4, R28.reuse, R18, R4 ;  /* 0x000000121c04723c */ /* 0x040ff60000001804 */
[----:B------:R-:W-:Y:S04]  /*a2080*/  STL.64 [R1+0x250], R32 ;  /* 0x0002502001007387 */ /* 0x000fe80000100a00 */
[----:B------:R4:W-:Y:S02]  /*a2090*/  STL.64 [R1+0x258], R34 ;  /* 0x0002582201007387 */ /* 0x0009e40000100a00 */
[C---:B----4-:R-:W-:Y:S08]  /*a20a0*/  HMMA.16816.F32 R32, R28.reuse, R22, R40 ;  /* 0x000000161c20723c */ /* 0x050ff00000001828 */
[C---:B--2---:R-:W-:Y:S01]  /*a20b0*/  HMMA.16816.F32 R24, R28.reuse, R20, R48 ;  /* 0x000000141c18723c */ /* 0x044fe20000001830 */
[----:B------:R-:W-:Y:S10]  /*a20c0*/  STL.64 [R1+0x78c0], R22 ;  /* 0x0078c01601007387 */ /* 0x000ff40000100a00 */
[----:B------:R-:W-:Y:S04]  /*a20d0*/  STL.64 [R1+0x240], R32 ;  /* 0x0002402001007387 */ /* 0x000fe80000100a00 */
[----:B------:R-:W-:Y:S04]  /*a20e0*/  STL.64 [R1+0x248], R34 ;  /* 0x0002482201007387 */ /* 0x000fe80000100a00 */
[----:B------:R-:W-:Y:S04]  /*a20f0*/  STL.64 [R1+0x78b8], R20 ;  /* 0x0078b81401007387 */ /* 0x000fe80000100a00 */
[----:B------:R-:W-:Y:S04]  /*a2100*/  STL.64 [R1+0x230], R24 ;  /* 0x0002301801007387 */ /* 0x000fe80000100a00 */
[----:B------:R0:W-:Y:S04]  /*a2110*/  STL.64 [R1+0x238], R26 ;  /* 0x0002381a01007387 */ /* 0x0001e80000100a00 */
[----:B------:R-:W-:Y:S04]  /*a2120*/  STL.64 [R1+0x220], R4 ;  /* 0x0002200401007387 */ /* 0x000fe80000100a00 */
[----:B------:R1:W-:Y:S01]  /*a2130*/  STL.64 [R1+0x228], R6 ;  /* 0x0002280601007387 */ /* 0x0003e20000100a00 */
[C---:B0-----:R-:W-:Y:S08]  /*a2140*/  HMMA.16816.F32 R24, R28.reuse, R16, R56 ;  /* 0x000000101c18723c */ /* 0x041ff00000001838 */
[C---:B------:R-:W-:Y:S08]  /*a2150*/  HMMA.16816.F32 R20, R28.reuse, R14, R44 ;  /* 0x0000000e1c14723c */ /* 0x040ff0000000182c */
[C---:B-1----:R-:W-:Y:S03]  /*a2160*/  HMMA.16816.F32 R4, R28.reuse, R12, R52 ;  /* 0x0000000c1c04723c */ /* 0x042fe60000001834 */
[----:B------:R-:W-:Y:S04]  /*a2170*/  STL.64 [R1+0x210], R24 ;  /* 0x0002101801007387 */ /* 0x000fe80000100a00 */
[----:B------:R-:W-:Y:S04]  /*a2180*/  STL.64 [R1+0x218], R26 ;  /* 0x0002181a01007387 */ /* 0x000fe80000100a00 */
        /* <DEDUP_REMOVED lines=50> */
[C---:B----4-:R-:W-:Y:S08]  /*a24b0*/  HMMA.16816.F32 R4, R28.reuse, R8, R4 ;  /* 0x000000081c04723c */ /* 0x050ff00000001804 */
[----:B--2---:R-:W-:-:S15]  /*a24c0*/  HMMA.16816.F32 R20, R28, R10, R20 ;  /* 0x0000000a1c14723c */ /* 0x004fde0000001814 */
[----:B------:R-:W-:-:S04]  /*a24d0*/  NOP ;  /* 0x0000000000007918 */ /* 0x000fc80000000000 */
[----:B------:R-:W-:Y:S04]  /*a24e0*/  STL.64 [R1+0x1e0], R20 ;  /* 0x0001e01401007387 */ /* 0x000fe80000100a00 */
[----:B------:R0:W-:Y:S04]  /*a24f0*/  STL.64 [R1+0x1e8], R22 ;  /* 0x0001e81601007387 */ /* 0x0001e80000100a00 */
[----:B0-----:R-:W2:Y:S04]  /*a2500*/  LDL.LU.64 R22, [R1+0x78c0] ;  /* 0x0078c00001167983 */ /* 0x001ea80000300a00 */
[----:B------:R-:W4:Y:S04]  /*a2510*/  LDL.LU.64 R20, [R1+0x78b8] ;  /* 0x0078b80001147983 */ /* 0x000f280000300a00 */
[----:B------:R-:W-:Y:S04]  /*a2520*/  STL.64 [R1+0x1d0], R4 ;  /* 0x0001d00401007387 */ /* 0x000fe80000100a00 */
[----:B------:R0:W-:Y:S04]  /*a2530*/  STL.64 [R1+0x1d8], R6 ;  /* 0x0001d80601007387 */ /* 0x0001e80000100a00 */
[----:B0-----:R-:W2:Y:S04]  /*a2540*/  LDL.LU.64 R6, [R1+0x78b0] ;  /* 0x0078b00001067983 */ /* 0x001ea80000300a00 */
[----:B------:R-:W4:Y:S04]  /*a2550*/  LDL.LU.64 R4, [R1+0x78a8] ;  /* 0x0078a80001047983 */ /* 0x000f280000300a00 */
[----:B------:R-:W-:Y:S04]  /*a2560*/  STL.64 [R1+0x7850], R10 ;  /* 0x0078500a01007387 */ /* 0x000fe80000100a00 */
[----:B------:R0:W-:Y:S01]  /*a2570*/  STL.64 [R1+0x7848], R8 ;  /* 0x0078480801007387 */ /* 0x0001e20000100a00 */
[C---:B---3--:R-:W-:Y:S03]  /*a2580*/  HMMA.16816.F32 R44, R28.reuse, R2, R44 ;  /* 0x000000021c2c723c */ /* 0x048fe6000000182c */
[----:B0-----:R-:W3:Y:S04]  /*a2590*/  LDL.LU R8, [R1+0x560] ;  /* 0x0005600001087983 */ /* 0x001ee80000300800 */
[----:B------:R-:W3:Y:S04]  /*a25a0*/  LDL.LU R9, [R1+0x564] ;  /* 0x0005640001097983 */ /* 0x000ee80000300800 */
[----:B------:R-:W3:Y:S04]  /*a25b0*/  LDL.LU R10, [R1+0x568] ;  /* 0x00056800010a7983 */ /* 0x000ee80000300800 */
[----:B------:R-:W3:Y:S01]  /*a25c0*/  LDL.LU R11, [R1+0x56c] ;  /* 0x00056c00010b7983 */ /* 0x000ee20000300800 */
        /* <DEDUP_REMOVED lines=24> */
[----:B------:R-:W-:Y:S02]  /*a2750*/  IMAD R40, R43, 0x100, R42 ;  /* 0x000001002b287824 */ /* 0x000fe400078e022a */
[----:B------:R-:W-:Y:S01]  /*a2760*/  IMAD R41, R60, 0x100, R61 ;  /* 0x000001003c297824 */ /* 0x000fe200078e023d */
[----:B------:R-:W-:Y:S02]  /*a2770*/  F2FP.F16.E5M2.UNPACK_B R28, R38 ;  /* 0x00000026ff1c723e */ /* 0x000fe400020004ff */
[----:B------:R-:W-:Y:S02]  /*a2780*/  F2FP.F16.E5M2.UNPACK_B R29, R39 ;  /* 0x00000027ff1d723e */ /* 0x000fe400020004ff */
[----:B------:R-:W-:Y:S02]  /*a2790*/  F2FP.F16.E5M2.UNPACK_B R30, R40 ;  /* 0x00000028ff1e723e */ /* 0x000fe400020004ff */
[----:B------:R-:W-:-:S07]  /*a27a0*/  F2FP.F16.E5M2.UNPACK_B R31, R41 ;  /* 0x00000029ff1f723e */ /* 0x000fce00020004ff */
[C---:B--2---:R-:W-:Y:S08]  /*a27b0*/  HMMA.16816.F32 R40, R28.reuse, R34, R4 ;  /* 0x000000221c28723c */ /* 0x044ff00000001804 */
[C---:B---3--:R-:W-:Y:S08]  /*a27c0*/  HMMA.16816.F32 R4, R28.reuse, R32, R8 ;  /* 0x000000201c04723c */ /* 0x048ff00000001808 */
[C---:B----4-:R-:W-:Y:S08]  /*a27d0*/  HMMA.16816.F32 R44, R28.reuse, R36, R44 ;  /* 0x000000241c2c723c */ /* 0x050ff0000000182c */
[C---:B------:R-:W-:Y:S11]  /*a27e0*/  HMMA.16816.F32 R8, R28.reuse, R26, R12 ;  /* 0x0000001a1c08723c */ /* 0x040ff6000000180c */
[----:B------:R-:W-:Y:S04]  /*a27f0*/  STL.64 [R1+0x1a0], R44 ;  /* 0x0001a02c01007387 */ /* 0x000fe80000100a00 */
[----:B------:R-:W-:Y:S04]  /*a2800*/  STL.64 [R1+0x1a8], R46 ;  /* 0x0001a82e01007387 */ /* 0x000fe80000100a00 */
        /* <DEDUP_REMOVED lines=13> */
[----:B------:R0:W-:Y:S04]  /*a28e0*/  STL.64 [R1+0x168], R6 ;  /* 0x0001680601007387 */ /* 0x0001e80000100a00 */
[----:B------:R-:W2:Y:S01]  /*a28f0*/  LDL.LU R56, [R1+0x6d0] ;  /* 0x0006d00001387983 */ /* 0x000ea20000300800 */
[C---:B0-----:R-:W-:Y:S06]  /*a2900*/  HMMA.16816.F32 R4, R28.reuse, R20, R52 ;  /* 0x000000141c04723c */ /* 0x041fec0000001834 */
[----:B------:R0:W-:Y:S04]  /*a2910*/  STL.64 [R1+0x150], R8 ;  /* 0x0001500801007387 */ /* 0x0001e80000100a00 */
[----:B------:R1:W-:Y:S09]  /*a2920*/  STL.64 [R1+0x158], R10 ;  /* 0x0001580a01007387 */ /* 0x0003f20000100a00 */
        /* <DEDUP_REMOVED lines=93> */
[----:B------:R-:W-:-:S02]  /*a2f00*/  IMAD R38, R38, 0x100, R39 ;  /* 0x0000010026267824 */ /* 0x000fc400078e0227 */
[----:B------:R-:W-:Y:S02]  /*a2f10*/  IMAD R39, R52, 0x100, R53 ;  /* 0x0000010034277824 */ /* 0x000fe400078e0235 */
[----:B------:R-:W-:Y:S02]  /*a2f20*/  IMAD R52, R60, 0x100, R61 ;  /* 0x000001003c347824 */ /* 0x000fe400078e023d */
[----:B------:R-:W-:-:S05]  /*a2f30*/  IMAD R53, R55, 0x100, R54 ;  /* 0x0000010037357824 */ /* 0x000fca00078e0236 */
[----:B------:R-:W-:Y:S04]  /*a2f40*/  STL.64 [R1+0xe0], R12 ;  /* 0x0000e00c01007387 */ /* 0x000fe80000100a00 */
[----:B------:R4:W-:Y:S01]  /*a2f50*/  STL.64 [R1+0xe8], R14 ;  /* 0x0000e80e01007387 */ /* 0x0009e20000100a00 */
[C---:B------:R-:W-:Y:S08]  /*a2f60*/  HMMA.16816.F32 R40, R28.reuse, R2, R40 ;  /* 0x000000021c28723c */ /* 0x040ff00000001828 */
[C---:B----4-:R-:W-:Y:S08]  /*a2f70*/  HMMA.16816.F32 R12, R28.reuse, R6, R16 ;  /* 0x000000061c0c723c */ /* 0x050ff00000001810 */
[----:B--2---:R-:W-:Y:S01]  /*a2f80*/  HMMA.16816.F32 R8, R28, R4, R20 ;  /* 0x000000041c08723c */ /* 0x004fe20000001814 */
[----:B------:R-:W-:-:S02]  /*a2f90*/  F2FP.F16.E5M2.UNPACK_B R28, R38 ;  /* 0x00000026ff1c723e */ /* 0x000fc400020004ff */
[----:B------:R-:W-:Y:S02]  /*a2fa0*/  F2FP.F16.E5M2.UNPACK_B R29, R39 ;  /* 0x00000027ff1d723e */ /* 0x000fe400020004ff */
[----:B------:R-:W-:Y:S02]  /*a2fb0*/  F2FP.F16.E5M2.UNPACK_B R30, R52 ;  /* 0x00000034ff1e723e */ /* 0x000fe400020004ff */
[----:B------:R-:W-:Y:S01]  /*a2fc0*/  F2FP.F16.E5M2.UNPACK_B R31, R53 ;  /* 0x00000035ff1f723e */ /* 0x000fe200020004ff */
[----:B------:R-:W-:Y:S04]  /*a2fd0*/  STL.64 [R1+0x77d8], R6 ;  /* 0x0077d80601007387 */ /* 0x000fe80000100a00 */
[----:B------:R-:W-:Y:S04]  /*a2fe0*/  STL.64 [R1+0xd0], R12 ;  /* 0x0000d00c01007387 */ /* 0x000fe80000100a00 */
[----:B------:R-:W-:Y:S04]  /*a2ff0*/  STL.64 [R1+0xd8], R14 ;  /* 0x0000d80e01007387 */ /* 0x000fe80000100a00 */
[----:B------:R0:W-:Y:S02]  /*a3000*/  STL.64 [R1+0x77d0], R4 ;  /* 0x0077d00401007387 */ /* 0x0001e40000100a00 */
[C---:B0-----:R-:W-:Y:S02]  /*a3010*/  HMMA.16816.F32 R4, R28.reuse, R36, R44 ;  /* 0x000000241c04723c */ /* 0x041fe4000000182c */
[----:B------:R0:W-:Y:S04]  /*a3020*/  STL.64 [R1+0xc0], R8 ;  /* 0x0000c00801007387 */ /* 0x0001e80000100a00 */
[----:B------:R-:W-:Y:S04]  /*a3030*/  STL.64 [R1+0xc8], R10 ;  /* 0x0000c80a01007387 */ /* 0x000fe80000100a00 */
[----:B------:R-:W-:Y:S04]  /*a3040*/  STL.64 [R1+0x7100], R42 ;  /* 0x0071002a01007387 */ /* 0x000fe80000100a00 */
[----:B------:R-:W-:Y:S04]  /*a3050*/  STL.64 [R1+0x70f8], R40 ;  /* 0x0070f82801007387 */ /* 0x000fe80000100a00 */
[----:B------:R-:W-:Y:S01]  /*a3060*/  STL.64 [R1+0x77f0], R36 ;  /* 0x0077f02401007387 */ /* 0x000fe20000100a00 */
[C---:B------:R-:W-:Y:S03]  /*a3070*/  HMMA.16816.F32 R12, R28.reuse, R34, R48 ;  /* 0x000000221c0c723c */ /* 0x040fe60000001830 */
[----:B------:R-:W-:Y:S04]  /*a3080*/  STL.64 [R1+0xb0], R4 ;  /* 0x0000b00401007387 */ /* 0x000fe80000100a00 */
[----:B------:R1:W-:Y:S04]  /*a3090*/  STL.64 [R1+0xb8], R6 ;  /* 0x0000b80601007387 */ /* 0x0003e80000100a00 */
[----:B0-----:R-:W2:Y:S01]  /*a30a0*/  LDL.LU R8, [R1+0x940] ;  /* 0x0009400001087983 */ /* 0x001ea20000300800 */
[C---:B-1----:R-:W-:Y:S07]  /*a30b0*/  HMMA.16816.F32 R4, R28.reuse, R32, R56 ;  /* 0x000000201c04723c */ /* 0x042fee0000001838 */
[----:B------:R-:W-:Y:S04]  /*a30c0*/  STL.64 [R1+0xa0], R12 ;  /* 0x0000a00c01007387 */ /* 0x000fe80000100a00 */
[----:B------:R-:W-:Y:S08]  /*a30d0*/  STL.64 [R1+0xa8], R14 ;  /* 0x0000a80e01007387 */ /* 0x000ff00000100a00 */
[----:B------:R0:W-:Y:S04]  /*a30e0*/  STL.64 [R1+0x90], R4 ;  /* 0x0000900401007387 */ /* 0x0001e80000100a00 */
[----:B------:R1:W-:Y:S04]  /*a30f0*/  STL.64 [R1+0x98], R6 ;  /* 0x0000980601007387 */ /* 0x0003e80000100a00 */
[----:B------:R-:W2:Y:S04]  /*a3100*/  LDL.LU R9, [R1+0x944] ;  /* 0x0009440001097983 */ /* 0x000ea80000300800 */
[----:B------:R-:W3:Y:S04]  /*a3110*/  LDL.LU R10, [R1+0x948] ;  /* 0x00094800010a7983 */ /* 0x000ee80000300800 */
[----:B------:R-:W3:Y:S04]  /*a3120*/  LDL.LU R11, [R1+0x94c] ;  /* 0x00094c00010b7983 */ /* 0x000ee80000300800 */
[----:B---3--:R-:W-:Y:S04]  /*a3130*/  STL.64 [R1+0x7810], R10 ;  /* 0x0078100a01007387 */ /* 0x008fe80000100a00 */
[----:B--2---:R2:W-:Y:S04]  /*a3140*/  STL.64 [R1+0x7808], R8 ;  /* 0x0078080801007387 */ /* 0x0045e80000100a00 */
[----:B0-----:R-:W3:Y:S04]  /*a3150*/  LDL.LU R4, [R1+0x910] ;  /* 0x0009100001047983 */ /* 0x001ee80000300800 */
[----:B------:R-:W3:Y:S04]  /*a3160*/  LDL.LU R5, [R1+0x914] ;  /* 0x0009140001057983 */ /* 0x000ee80000300800 */
[----:B-1----:R-:W4:Y:S04]  /*a3170*/  LDL.LU R6, [R1+0x918] ;  /* 0x0009180001067983 */ /* 0x002f280000300800 */
[----:B------:R-:W4:Y:S04]  /*a3180*/  LDL.LU R7, [R1+0x91c] ;  /* 0x00091c0001077983 */ /* 0x000f280000300800 */
[----:B----4-:R-:W-:Y:S04]  /*a3190*/  STL.64 [R1+0x7830], R6 ;  /* 0x0078300601007387 */ /* 0x010fe80000100a00 */
[----:B---3--:R0:W-:Y:S04]  /*a31a0*/  STL.64 [R1+0x7828], R4 ;  /* 0x0078280401007387 */ /* 0x0081e80000100a00 */
        /* <DEDUP_REMOVED lines=73> */
[----:B------:R0:W-:Y:S04]  /*a3640*/  STL.64 [R1+0x40], R36 ;  /* 0x0000402401007387 */ /* 0x0001e80000100a00 */
[----:B------:R-:W-:Y:S04]  /*a3650*/  STL.64 [R1+0x48], R38 ;  /* 0x0000482601007387 */ /* 0x000fe80000100a00 */
[----:B0-----:R-:W2:Y:S04]  /*a3660*/  LDL.LU.64 R36, [R1+0x77f0] ;  /* 0x0077f00001247983 */ /* 0x001ea80000300a00 */
        /* <DEDUP_REMOVED lines=21> */
[C---:B--2---:R-:W-:Y:S08]  /*a37c0*/  HMMA.16816.F32 R56, R28.reuse, R8, R56 ;  /* 0x000000081c38723c */ /* 0x044ff00000001838 */
[----:B----4-:R-:W-:Y:S01]  /*a37d0*/  HMMA.16816.F32 R12, R28, R10, R12 ;  /* 0x0000000a1c0c723c */ /* 0x010fe2000000180c */
[----:B------:R-:W-:-:S15]  /*a37e0*/  STL.64 [R1+0x7780], R10 ;  /* 0x0077800a01007387 */ /* 0x000fde0000100a00 */
[----:B------:R-:W-:-:S03]  /*a37f0*/  NOP ;  /* 0x0000000000007918 */ /* 0x000fc60000000000 */
[----:B------:R-:W-:Y:S04]  /*a3800*/  STL.64 [R1], R12 ;  /* 0x0000000c01007387 */ /* 0x000fe80000100a00 */
[----:B------:R-:W-:Y:S04]  /*a3810*/  STL.64 [R1+0x8], R14 ;  /* 0x0000080e01007387 */ /* 0x000fe80000100a00 */
[----:B------:R0:W-:Y:S04]  /*a3820*/  STL.64 [R1+0x7778], R8 ;  /* 0x0077780801007387 */ /* 0x0001e80000100a00 */
        /* <DEDUP_REMOVED lines=8> */
[----:B------:R-:W-:Y:S04]  /*a38b0*/  STL.64 [R1+0x7760], R6 ;  /* 0x0077600601007387 */ /* 0x000fe80000100a00 */
[----:B------:R1:W-:Y:S01]  /*a38c0*/  STL.64 [R1+0x7758], R4 ;  /* 0x0077580401007387 */ /* 0x0003e20000100a00 */
[C---:B0-----:R-:W-:Y:S08]  /*a38d0*/  HMMA.16816.F32 R8, R28.reuse, R4, R32 ;  /* 0x000000041c08723c */ /* 0x041ff00000001820 */
[----:B-1----:R-:W-:Y:S11]  /*a38e0*/  HMMA.16816.F32 R4, R28, R2, R48 ;  /* 0x000000021c04723c */ /* 0x002ff60000001830 */
[----:B------:R-:W-:Y:S04]  /*a38f0*/  STL.64 [R1+0x360], R8 ;  /* 0x0003600801007387 */ /* 0x000fe80000100a00 */
[----:B------:R-:W-:Y:S04]  /*a3900*/  STL.64 [R1+0x368], R10 ;  /* 0x0003680a01007387 */ /* 0x000fe80000100a00 */
[----:B------:R-:W2:Y:S04]  /*a3910*/  LDL.LU R12, [R1+0xa50] ;  /* 0x000a5000010c7983 */ /* 0x000ea80000300800 */
        /* <DEDUP_REMOVED lines=8> */
[----:B------:R-:W3:Y:S01]  /*a39a0*/  LDL.LU R35, [R1+0x9dc] ;  /* 0x0009dc0001237983 */ /* 0x000ee20000300800 */
[----:B------:R-:W-:-:S02]  /*a39b0*/  IMAD R38, R43, 0x100, R42 ;  /* 0x000001002b267824 */ /* 0x000fc400078e022a */
[----:B------:R-:W-:Y:S02]  /*a39c0*/  IMAD R39, R45, 0x100, R44 ;  /* 0x000001002d277824 */ /* 0x000fe400078e022c */
[----:B------:R-:W-:Y:S02]  /*a39d0*/  IMAD R60, R60, 0x100, R46 ;  /* 0x000001003c3c7824 */ /* 0x000fe400078e022e */
[----:B------:R-:W-:Y:S01]  /*a39e0*/  IMAD R61, R61, 0x100, R47 ;  /* 0x000001003d3d7824 */ /* 0x000fe200078e022f */
[----:B0-----:R-:W4:Y:S01]  /*a39f0*/  LDL.LU R4, [R1+0x9f0] ;  /* 0x0009f00001047983 */ /* 0x001f220000300800 */
[----:B------:R-:W-:Y:S02]  /*a3a00*/  F2FP.F16.E5M2.UNPACK_B R28, R38 ;  /* 0x00000026ff1c723e */ /* 0x000fe400020004ff */
[----:B------:R-:W-:Y:S02]  /*a3a10*/  F2FP.F16.E5M2.UNPACK_B R29, R39 ;  /* 0x00000027ff1d723e */ /* 0x000fe400020004ff */
[----:B------:R-:W-:-:S02]  /*a3a20*/  F2FP.F16.E5M2.UNPACK_B R30, R60 ;  /* 0x0000003cff1e723e */ /* 0x000fc400020004ff */
[----:B------:R-:W-:Y:S01]  /*a3a30*/  F2FP.F16.E5M2.UNPACK_B R31, R61 ;  /* 0x0000003dff1f723e */ /* 0x000fe200020004ff */
        /* <DEDUP_REMOVED lines=23> */
[----:B------:R-:W-:Y:S04]  /*a3bb0*/  STL [R1+0x7730], R2 ;  /* 0x0077300201007387 */ /* 0x000fe80000100800 */
[----:B------:R-:W-:Y:S01]  /*a3bc0*/  STL [R1+0x772c], R3 ;  /* 0x00772c0301007387 */ /* 0x000fe20000100800 */
[----:B---3--:R-:W-:-:S15]  /*a3bd0*/  HMMA.16816.F32 R32, R28, R36, R32 ;  /* 0x000000241c20723c */ /* 0x008fde0000001820 */
[----:B------:R-:W-:-:S04]  /*a3be0*/  NOP ;  /* 0x0000000000007918 */ /* 0x000fc80000000000 */
[----:B------:R0:W-:Y:S01]  /*a3bf0*/  STL [R1+0x3fc], R35 ;  /* 0x0003fc2301007387 */ /* 0x0001e20000100800 */
[----:B------:R-:W-:-:S03]  /*a3c00*/  IMAD.MOV.U32 R59, RZ, RZ, R34 ;  /* 0x000000ffff3b7224 */ /* 0x000fc600078e0022 */
[----:B0-----:R-:W4:Y:S01]  /*a3c10*/  LDL.LU.64 R34, [R1+0x77b8] ;  /* 0x0077b80001227983 */ /* 0x001f220000300a00 */
[----:B------:R-:W-:Y:S02]  /*a3c20*/  IMAD.MOV.U32 R57, RZ, RZ, R32 ;  /* 0x000000ffff397224 */ /* 0x000fe400078e0020 */
[----:B------:R-:W-:Y:S02]  /*a3c30*/  IMAD.MOV.U32 R58, RZ, RZ, R33 ;  /* 0x000000ffff3a7224 */ /* 0x000fe400078e0021 */
[----:B------:R-:W3:Y:S04]  /*a3c40*/  LDL.LU.64 R32, [R1+0x77b0] ;  /* 0x0077b00001207983 */ /* 0x000ee80000300a00 */
[----:B------:R-:W-:Y:S01]  /*a3c50*/  STL [R1+0x7734], R37 ;  /* 0x0077342501007387 */ /* 0x000fe20000100800 */
[C---:B--2---:R-:W-:Y:S08]  /*a3c60*/  HMMA.16816.F32 R8, R28.reuse, R26, R8 ;  /* 0x0000001a1c08723c */ /* 0x044ff00000001808 */
[----:B----4-:R-:W-:-:S15]  /*a3c70*/  HMMA.16816.F32 R4, R28, R34, R4 ;  /* 0x000000221c04723c */ /* 0x010fde0000001804 */
[----:B------:R-:W-:-:S04]  /*a3c80*/  NOP ;  /* 0x0000000000007918 */ /* 0x000fc80000000000 */
[----:B------:R-:W-:Y:S04]  /*a3c90*/  STL.64 [R1+0x410], R4 ;  /* 0x0004100401007387 */ /* 0x000fe80000100a00 */
[----:B------:R3:W-:Y:S01]  /*a3ca0*/  STL [R1+0x418], R6 ;  /* 0x0004180601007387 */ /* 0x0007e20000100800 */
[----:B------:R-:W-:Y:S02]  /*a3cb0*/  IMAD.MOV.U32 R56, RZ, RZ, R7 ;  /* 0x000000ffff387224 */ /* 0x000fe400078e0007 */
[C---:B---3--:R-:W-:Y:S01]  /*a3cc0*/  HMMA.16816.F32 R4, R28.reuse, R32, R52 ;  /* 0x000000201c04723c */ /* 0x048fe20000001834 */
[----:B------:R-:W-:Y:S04]  /*a3cd0*/  STL.64 [R1+0x70a0], R58 ;  /* 0x0070a03a01007387 */ /* 0x000fe80000100a00 */
[----:B------:R-:W-:Y:S04]  /*a3ce0*/  STL.64 [R1+0x7098], R56 ;  /* 0x0070983801007387 */ /* 0x000fe80000100a00 */
[----:B------:R-:W-:Y:S04]  /*a3cf0*/  STL.64 [R1+0x7710], R34 ;  /* 0x0077102201007387 */ /* 0x000fe80000100a00 */
[----:B------:R-:W-:Y:S06]  /*a3d00*/  STL.64 [R1+0x7708], R32 ;  /* 0x0077082001007387 */ /* 0x000fec0000100a00 */
[----:B------:R-:W-:Y:S04]  /*a3d10*/  STL.64 [R1+0x430], R4 ;  /* 0x0004300401007387 */ /* 0x000fe80000100a00 */
[----:B------:R0:W-:Y:S02]  /*a3d20*/  STL.64 [R1+0x438], R6 ;  /* 0x0004380601007387 */ /* 0x0001e40000100a00 */
[C---:B0-----:R-:W-:Y:S02]  /*a3d30*/  HMMA.16816.F32 R4, R28.reuse, R24, R12 ;  /* 0x000000181c04723c */ /* 0x041fe4000000180c */
[----:B------:R-:W-:Y:S04]  /*a3d40*/  STL.64 [R1+0x460], R8 ;  /* 0x0004600801007387 */ /* 0x000fe80000100a00 */
[----:B------:R0:W-:Y:S02]  /*a3d50*/  STL.64 [R1+0x468], R10 ;  /* 0x0004680a01007387 */ /* 0x0001e40000100a00 */
[----:B0-----:R-:W-:Y:S11]  /*a3d60*/  HMMA.16816.F32 R8, R28, R22, R40 ;  /* 0x000000161c08723c */ /* 0x001ff60000001828 */
[----:B------:R-:W-:-:S02]  /*a3d70*/  IMAD.MOV.U32 R52, RZ, RZ, R4 ;  /* 0x000000ffff347224 */ /* 0x000fc400078e0004 */
[----:B------:R-:W-:Y:S02]  /*a3d80*/  IMAD.MOV.U32 R53, RZ, RZ, R5 ;  /* 0x000000ffff357224 */ /* 0x000fe400078e0005 */
[----:B------:R-:W-:Y:S02]  /*a3d90*/  IMAD.MOV.U32 R54, RZ, RZ, R6 ;  /* 0x000000ffff367224 */ /* 0x000fe400078e0006 */
[----:B------:R-:W-:Y:S02]  /*a3da0*/  IMAD.MOV.U32 R55, RZ, RZ, R7 ;  /* 0x000000ffff377224 */ /* 0x000fe400078e0007 */
[C---:B------:R-:W-:Y:S01]  /*a3db0*/  HMMA.16816.F32 R4, R28.reuse, R20, R44 ;  /* 0x000000141c04723c */ /* 0x040fe2000000182c */
[----:B------:R-:W-:Y:S04]  /*a3dc0*/  STL.64 [R1+0x76e8], R26 ;  /* 0x0076e81a01007387 */ /* 0x000fe80000100a00 */
        /* <DEDUP_REMOVED lines=12> */
[----:B------:R-:W-:Y:S04]  /*a3e90*/  STL.64 [R1+0x4d0], R4 ;  /* 0x0004d00401007387 */ /* 0x000fe80000100a00 */
[----:B------:R-:W-:Y:S04]  /*a3ea0*/  STL.64 [R1+0x4d8], R6 ;  /* 0x0004d80601007387 */ /* 0x000fe80000100a00 */
[----:B------:R-:W2:Y:S04]  /*a3eb0*/  LDL.LU R45, [R1+0xb94] ;  /* 0x000b9400012d7983 */ /* 0x000ea80000300800 */
[----:B------:R-:W3:Y:S04]  /*a3ec0*/  LDL.LU R46, [R1+0xb98] ;  /* 0x000b9800012e7983 */ /* 0x000ee80000300800 */
[----:B------:R-:W3:Y:S01]  /*a3ed0*/  LDL.LU R47, [R1+0xb9c] ;  /* 0x000b9c00012f7983 */ /* 0x000ee20000300800 */
[----:B------:R-:W-:-:S03]  /*a3ee0*/  IMAD.MOV.U32 R43, RZ, RZ, R0 ;  /* 0x000000ffff2b7224 */ /* 0x000fc600078e0000 */
[----:B---3--:R-:W-:Y:S04]  /*a3ef0*/  STL.64 [R1+0x76d8], R46 ;  /* 0x0076d82e01007387 */ /* 0x008fe80000100a00 */
[----:B--2---:R-:W-:Y:S04]  /*a3f00*/  STL.64 [R1+0x76d0], R44 ;  /* 0x0076d02c01007387 */ /* 0x004fe80000100a00 */
[----:B------:R-:W2:Y:S04]  /*a3f10*/  LDL.LU R40, [R1+0xba0] ;  /* 0x000ba00001287983 */ /* 0x000ea80000300800 */
[----:B------:R-:W2:Y:S04]  /*a3f20*/  LDL.LU R41, [R1+0xba4] ;  /* 0x000ba40001297983 */ /* 0x000ea80000300800 */
[----:B------:R-:W3:Y:S04]  /*a3f30*/  LDL.LU R42, [R1+0xba8] ;  /* 0x000ba800012a7983 */ /* 0x000ee80000300800 */
[----:B------:R-:W4:Y:S04]  /*a3f40*/  LDL.LU R0, [R1+0x77a8] ;  /* 0x0077a80001007983 */ /* 0x000f280000300800 */
[----:B---3--:R-:W-:Y:S04]  /*a3f50*/  STL.64 [R1+0x76f8], R42 ;  /* 0x0076f82a01007387 */ /* 0x008fe80000100a00 */
[----:B--2---:R-:W-:Y:S04]  /*a3f60*/  STL.64 [R1+0x76f0], R40 ;  /* 0x0076f02801007387 */ /* 0x004fe80000100a00 */
[----:B------:R-:W2:Y:S04]  /*a3f70*/  LDL.LU R56, [R1+0xbb0] ;  /* 0x000bb00001387983 */ /* 0x000ea80000300800 */
[----:B------:R-:W2:Y:S04]  /*a3f80*/  LDL.LU R57, [R1+0xbb4] ;  /* 0x000bb40001397983 */ /* 0x000ea80000300800 */
[----:B------:R-:W3:Y:S04]  /*a3f90*/  LDL.LU R58, [R1+0xbb8] ;  /* 0x000bb800013a7983 */ /* 0x000ee80000300800 */
[----:B------:R-:W3:Y:S01]  /*a3fa0*/  LDL.LU R59, [R1+0xbbc] ;  /* 0x000bbc00013b7983 */ /* 0x000ee20000300800 */
[----:B----4-:R-:W-:-:S03]  /*a3fb0*/  IMAD.MOV.U32 R55, RZ, RZ, R0 ;  /* 0x000000ffff377224 */ /* 0x010fc600078e0000 */
[----:B---3--:R-:W-:Y:S04]  /*a3fc0*/  STL.64 [R1+0x7720], R58 ;  /* 0x0077203a01007387 */ /* 0x008fe80000100a00 */
[----:B--2---:R0:W-:Y:S04]  /*a3fd0*/  STL.64 [R1+0x7718], R56 ;  /* 0x0077183801007387 */ /* 0x0041e80000100a00 */
[----:B------:R-:W2:Y:S04]  /*a3fe0*/  LDL.LU R52, [R1+0xbc0] ;  /* 0x000bc00001347983 */ /* 0x000ea80000300800 */
[----:B------:R-:W2:Y:S04]  /*a3ff0*/  LDL.LU R53, [R1+0xbc4] ;  /* 0x000bc40001357983 */ /* 0x000ea80000300800 */
        /* <DEDUP_REMOVED lines=11> */
[----:B------:R-:W4:Y:S04]  /*a40b0*/  LDL.LU R58, [R1+0xb48] ;  /* 0x000b4800013a7983 */ /* 0x000f280000300800 */
[----:B------:R-:W4:Y:S04]  /*a40c0*/  LDL.LU R59, [R1+0xb4c] ;  /* 0x000b4c00013b7983 */ /* 0x000f280000300800 */
[----:B----4-:R-:W-:Y:S04]  /*a40d0*/  STL.64 [R1+0x7770], R58 ;  /* 0x0077703a01007387 */ /* 0x010fe80000100a00 */
[----:B---3--:R0:W-:Y:S04]  /*a40e0*/  STL.64 [R1+0x7768], R56 ;  /* 0x0077683801007387 */ /* 0x0081e80000100a00 */
[----:B-1----:R-:W3:Y:S04]  /*a40f0*/  LDL.LU R52, [R1+0xb50] ;  /* 0x000b500001347983 */ /* 0x002ee80000300800 */
[----:B------:R-:W3:Y:S04]  /*a4100*/  LDL.LU R53, [R1+0xb54] ;  /* 0x000b540001357983 */ /* 0x000ee80000300800 */
[----:B------:R-:W4:Y:S04]  /*a4110*/  LDL.LU R54, [R1+0xb58] ;  /* 0x000b580001367983 */ /* 0x000f280000300800 */
[----:B------:R-:W4:Y:S04]  /*a4120*/  LDL.LU R55, [R1+0xb5c] ;  /* 0x000b5c0001377983 */ /* 0x000f280000300800 */
[----:B----4-:R-:W-:Y:S04]  /*a4130*/  STL.64 [R1+0x7790], R54 ;  /* 0x0077903601007387 */ /* 0x010fe80000100a00 */
[----:B---3--:R1:W-:Y:S04]  /*a4140*/  STL.64 [R1+0x7788], R52 ;  /* 0x0077883401007387 */ /* 0x0083e80000100a00 */
        /* <DEDUP_REMOVED lines=10> */
[----:B------:R-:W4:Y:S04]  /*a41f0*/  LDL.LU R58, [R1+0xb08] ;  /* 0x000b0800013a7983 */ /* 0x000f280000300800 */
[----:B------:R-:W4:Y:S04]  /*a4200*/  LDL.LU R59, [R1+0xb0c] ;  /* 0x000b0c00013b7983 */ /* 0x000f280000300800 */
        /* <DEDUP_REMOVED lines=56> */
[C---:B----4-:R-:W-:Y:S08]  /*a4590*/  HMMA.16816.F32 R56, R28.reuse, R10, R56 ;  /* 0x0000000a1c38723c */ /* 0x050ff00000001838 */
[----:B---3--:R-:W-:Y:S11]  /*a45a0*/  HMMA.16816.F32 R4, R28, R8, R4 ;  /* 0x000000081c04723c */ /* 0x008ff60000001804 */
        /* <DEDUP_REMOVED lines=8> */
[----:B------:R-:W-:-:S02]  /*a4630*/  IMAD R38, R38, 0x100, R37 ;  /* 0x0000010026267824 */ /* 0x000fc400078e0225 */
[----:B------:R-:W-:Y:S02]  /*a4640*/  IMAD R39, R39, 0x100, R2 ;  /* 0x0000010027277824 */ /* 0x000fe400078e0202 */
[----:B------:R-:W-:Y:S01]  /*a4650*/  IMAD R60, R60, 0x100, R3 ;  /* 0x000001003c3c7824 */ /* 0x000fe200078e0203 */
[C---:B----4-:R-:W-:Y:S08]  /*a4660*/  HMMA.16816.F32 R20, R28.reuse, R6, R20 ;  /* 0x000000061c14723c */ /* 0x050ff00000001814 */
[----:B--2---:R-:W-:Y:S11]  /*a4670*/  HMMA.16816.F32 R52, R28, R4, R52 ;  /* 0x000000041c34723c */ /* 0x004ff60000001834 */
[----:B------:R-:W-:Y:S04]  /*a4680*/  STL.64 [R1+0x590], R20 ;  /* 0x0005901401007387 */ /* 0x000fe80000100a00 */
[----:B------:R0:W-:Y:S04]  /*a4690*/  STL.64 [R1+0x598], R22 ;  /* 0x0005981601007387 */ /* 0x0001e80000100a00 */
[----:B0-----:R-:W2:Y:S04]  /*a46a0*/  LDL.LU.64 R22, [R1+0x7750] ;  /* 0x0077500001167983 */ /* 0x001ea80000300a00 */
[----:B------:R-:W2:Y:S04]  /*a46b0*/  LDL.LU.64 R20, [R1+0x7748] ;  /* 0x0077480001147983 */ /* 0x000ea80000300a00 */
[----:B------:R-:W-:Y:S04]  /*a46c0*/  STL.64 [R1+0x5d0], R52 ;  /* 0x0005d03401007387 */ /* 0x000fe80000100a00 */
[----:B------:R0:W-:Y:S04]  /*a46d0*/  STL.64 [R1+0x5d8], R54 ;  /* 0x0005d83601007387 */ /* 0x0001e80000100a00 */
[----:B0-----:R-:W4:Y:S04]  /*a46e0*/  LDL.LU.64 R54, [R1+0x7740] ;  /* 0x0077400001367983 */ /* 0x001f280000300a00 */
[----:B------:R-:W4:Y:S04]  /*a46f0*/  LDL.LU.64 R52, [R1+0x7738] ;  /* 0x0077380001347983 */ /* 0x000f280000300a00 */
[----:B------:R-:W2:Y:S04]  /*a4700*/  LDL.LU R37, [R1+0x7734] ;  /* 0x0077340001257983 */ /* 0x000ea80000300800 */
[----:B------:R-:W3:Y:S04]  /*a4710*/  LDL.LU R2, [R1+0x7730] ;  /* 0x0077300001027983 */ /* 0x000ee80000300800 */
[----:B------:R-:W3:Y:S01]  /*a4720*/  LDL.LU R3, [R1+0x772c] ;  /* 0x00772c0001037983 */ /* 0x000ee20000300800 */
[----:B------:R-:W-:-:S03]  /*a4730*/  IMAD R61, R61, 0x100, R0 ;  /* 0x000001003d3d7824 */ /* 0x000fc600078e0200 */
[----:B------:R-:W2:Y:S01]  /*a4740*/  LDL.LU R0, [R1+0x7728] ;  /* 0x0077280001007983 */ /* 0x000ea20000300800 */
[----:B---3--:R-:W-:Y:S03]  /*a4750*/  HMMA.16816.F32 R28, R28, R2, R56 ;  /* 0x000000021c1c723c */ /* 0x008fe60000001838 */
[----:B------:R-:W3:Y:S04]  /*a4760*/  LDL.LU.64 R58, [R1+0x7720] ;  /* 0x00772000013a7983 */ /* 0x000ee80000300a00 */
[----:B------:R-:W3:-:S12]  /*a4770*/  LDL.LU.64 R56, [R1+0x7718] ;  /* 0x0077180001387983 */ /* 0x000ed80000300a00 */
[----:B------:R0:W-:Y:S04]  /*a4780*/  STL.64 [R1+0x5c0], R28 ;  /* 0x0005c01c01007387 */ /* 0x0001e80000100a00 */
[----:B------:R1:W-:Y:S01]  /*a4790*/  STL.64 [R1+0x5c8], R30 ;  /* 0x0005c81e01007387 */ /* 0x0003e20000100a00 */
[----:B0-----:R-:W-:Y:S02]  /*a47a0*/  F2FP.F16.E5M2.UNPACK_B R28, R38 ;  /* 0x00000026ff1c723e */ /* 0x001fe400020004ff */
[----:B------:R-:W-:Y:S02]  /*a47b0*/  F2FP.F16.E5M2.UNPACK_B R29, R39 ;  /* 0x00000027ff1d723e */ /* 0x000fe400020004ff */
[----:B-1----:R-:W-:Y:S02]  /*a47c0*/  F2FP.F16.E5M2.UNPACK_B R30, R60 ;  /* 0x0000003cff1e723e */ /* 0x002fe400020004ff */
[----:B------:R-:W-:-:S07]  /*a47d0*/  F2FP.F16.E5M2.UNPACK_B R31, R61 ;  /* 0x0000003dff1f723e */ /* 0x000fce00020004ff */
[----:B--2---:R-:W-:Y:S01]  /*a47e0*/  HMMA.16816.F32 R36, R28, R36, R32 ;  /* 0x000000241c24723c */ /* 0x004fe20000001820 */
[----:B------:R-:W2:Y:S04]  /*a47f0*/  LDL.LU.64 R34, [R1+0x7710] ;  /* 0x0077100001227983 */ /* 0x000ea80000300a00 */
[----:B------:R-:W3:-:S14]  /*a4800*/  LDL.LU.64 R32, [R1+0x7708] ;  /* 0x0077080001207983 */ /* 0x000edc0000300a00 */
[----:B------:R0:W-:Y:S04]  /*a4810*/  STL.64 [R1+0x6d0], R36 ;  /* 0x0006d02401007387 */ /* 0x0001e80000100a00 */
[----:B------:R1:W-:Y:S04]  /*a4820*/  STL.64 [R1+0x6d8], R38 ;  /* 0x0006d82601007387 */ /* 0x0003e80000100a00 */
[----:B0-----:R-:W4:Y:S04]  /*a4830*/  LDL.LU R36, [R1+0xbd0] ;  /* 0x000bd00001247983 */ /* 0x001f280000300800 */
[----:B------:R-:W4:Y:S04]  /*a4840*/  LDL.LU R37, [R1+0xbd4] ;  /* 0x000bd40001257983 */ /* 0x000f280000300800 */
[----:B-1----:R-:W4:Y:S01]  /*a4850*/  LDL.LU R38, [R1+0xbd8] ;  /* 0x000bd80001267983 */ /* 0x002f220000300800 */
[----:B------:R-:W-:-:S03]  /*a4860*/  IMAD.MOV.U32 R39, RZ, RZ, R0 ;  /* 0x000000ffff277224 */ /* 0x000fc600078e0000 */
        /* <DEDUP_REMOVED lines=25> */
[----:B0-----:R-:W3:Y:S04]  /*a4a00*/  LDL.LU R24, [R1+0xbf0] ;  /* 0x000bf00001187983 */ /* 0x001ee80000300800 */
[----:B------:R-:W3:Y:S04]  /*a4a10*/  LDL.LU R25, [R1+0xbf4] ;  /* 0x000bf40001197983 */ /* 0x000ee80000300800 */
[----:B-1----:R-:W3:Y:S01]  /*a4a20*/  LDL.LU R26, [R1+0xbf8] ;  /* 0x000bf800011a7983 */ /* 0x002ee20000300800 */
[----:B----4-:R-:W-:-:S07]  /*a4a30*/  IMAD.MOV.U32 R27, RZ, RZ, R0 ;  /* 0x000000ffff1b7224 */ /* 0x010fce00078e0000 */
[----:B---3--:R-:W-:-:S15]  /*a4a40*/  HMMA.16816.F32 R24, R28, R22, R24 ;  /* 0x000000161c18723c */ /* 0x008fde0000001818 */
[----:B------:R-:W-:-:S04]  /*a4a50*/  NOP ;  /* 0x0000000000007918 */ /* 0x000fc80000000000 */
[----:B------:R-:W-:Y:S04]  /*a4a60*/  STL.64 [R1+0x680], R24 ;  /* 0x0006801801007387 */ /* 0x000fe80000100a00 */
[----:B------:R2:W-:Y:S02]  /*a4a70*/  STL.64 [R1+0x688], R26 ;  /* 0x0006881a01007387 */ /* 0x0005e40000100a00 */
[C---:B--2---:R-:W-:Y:S08]  /*a4a80*/  HMMA.16816.F32 R24, R28.reuse, R20, R32 ;  /* 0x000000141c18723c */ /* 0x044ff00000001820 */
[C---:B------:R-:W-:Y:S08]  /*a4a90*/  HMMA.16816.F32 R32, R28.reuse, R18, R36 ;  /* 0x000000121c20723c */ /* 0x040ff00000001824 */
[----:B------:R-:W-:Y:S03]  /*a4aa0*/  HMMA.16816.F32 R20, R28, R14, R56 ;  /* 0x0000000e1c14723c */ /* 0x000fe60000001838 */
[----:B------:R-:W-:Y:S04]  /*a4ab0*/  STL.64 [R1+0x670], R24 ;  /* 0x0006701801007387 */ /* 0x000fe80000100a00 */
[----:B------:R0:W-:Y:S01]  /*a4ac0*/  STL [R1+0x678], R26 ;  /* 0x0006781a01007387 */ /* 0x0001e20000100800 */
[----:B------:R-:W-:-:S02]  /*a4ad0*/  IMAD.MOV.U32 R0, RZ, RZ, R27 ;  /* 0x000000ffff007224 */ /* 0x000fc400078e001b */
[C---:B0-----:R-:W-:Y:S08]  /*a4ae0*/  HMMA.16816.F32 R24, R28.reuse, R16, R52 ;  /* 0x000000101c18723c */ /* 0x041ff00000001834 */
[C---:B------:R-:W-:Y:S08]  /*a4af0*/  HMMA.16816.F32 R16, R28.reuse, R12, R40 ;  /* 0x0000000c1c10723c */ /* 0x040ff00000001828 */
[C---:B------:R-:W-:Y:S08]  /*a4b00*/  HMMA.16816.F32 R12, R28.reuse, R10, R44 ;  /* 0x0000000a1c0c723c */ /* 0x040ff0000000182c */
[C---:B------:R-:W-:Y:S01]  /*a4b10*/  HMMA.16816.F32 R8, R28.reuse, R8, R48 ;  /* 0x000000081c08723c */ /* 0x040fe20000001830 */
[----:B------:R-:W-:Y:S04]  /*a4b20*/  STL [R1+0x7030], R0 ;  /* 0x0070300001007387 */ /* 0x000fe80000100800 */
[----:B------:R-:W-:Y:S04]  /*a4b30*/  STL.64 [R1+0x660], R32 ;  /* 0x0006602001007387 */ /* 0x000fe80000100a00 */
[----:B------:R-:W-:Y:S04]  /*a4b40*/  STL.64 [R1+0x668], R34 ;  /* 0x0006682201007387 */ /* 0x000fe80000100a00 */
[----:B------:R-:W-:Y:S04]  /*a4b50*/  STL.64 [R1+0x650], R24 ;  /* 0x0006501801007387 */ /* 0x000fe80000100a00 */
[----:B------:R-:W-:Y:S04]  /*a4b60*/  STL.64 [R1+0x658], R26 ;  /* 0x0006581a01007387 */ /* 0x000fe80000100a00 */
[----:B------:R-:W-:Y:S04]  /*a4b70*/  STL.64 [R1+0x640], R20 ;  /* 0x0006401401007387 */ /* 0x000fe80000100a00 */
[----:B------:R-:W-:Y:S04]  /*a4b80*/  STL.64 [R1+0x648], R22 ;  /* 0x0006481601007387 */ /* 0x000fe80000100a00 */
[----:B------:R0:W-:Y:S04]  /*a4b90*/  STL.64 [R1+0x630], R16 ;  /* 0x0006301001007387 */ /* 0x0001e80000100a00 */
[----:B------:R1:W-:Y:S04]  /*a4ba0*/  STL.64 [R1+0x638], R18 ;  /* 0x0006381201007387 */ /* 0x0003e80000100a00 */
[----:B------:R-:W2:Y:S04]  /*a4bb0*/  LDL.LU R40, [R1+0xd80] ;  /* 0x000d800001287983 */ /* 0x000ea80000300800 */
[----:B------:R3:W-:Y:S04]  /*a4bc0*/  STL.64 [R1+0x620], R12 ;  /* 0x0006200c01007387 */ /* 0x0007e80000100a00 */
[----:B------:R4:W-:Y:S04]  /*a4bd0*/  STL.64 [R1+0x628], R14 ;  /* 0x0006280e01007387 */ /* 0x0009e80000100a00 */
        /* <DEDUP_REMOVED lines=46> */
[----:B------:R-:W4:Y:S01]  /*a4ec0*/  LDL R51, [R1+0x1b84] ;  /* 0x001b840001337983 */ /* 0x000f220000100800 */
[----:B---3--:R-:W-:-:S15]  /*a4ed0*/  HMMA.16816.F32 R8, R28, R6, R12 ;  /* 0x000000061c08723c */ /* 0x008fde000000180c */
[----:B------:R-:W-:-:S04]  /*a4ee0*/  NOP ;  /* 0x0000000000007918 */ /* 0x000fc80000000000 */
[----:B------:R-:W-:Y:S04]  /*a4ef0*/  STL.64 [R1+0x600], R8 ;  /* 0x0006000801007387 */ /* 0x000fe80000100a00 */
[----:B------:R2:W-:Y:S01]  /*a4f00*/  STL [R1+0x608], R10 ;  /* 0x0006080a01007387 */ /* 0x0005e20000100800 */
[----:B------:R-:W-:Y:S02]  /*a4f10*/  IMAD.MOV.U32 R0, RZ, RZ, R11 ;  /* 0x000000ffff007224 */ /* 0x000fe400078e000b */
[----:B--2---:R-:W-:Y:S01]  /*a4f20*/  HMMA.16816.F32 R8, R28, R4, R16 ;  /* 0x000000041c08723c */ /* 0x004fe20000001810 */
[----:B----4-:R-:W-:Y:S02]  /*a4f30*/  IMAD R4, R21, 0x100, R20 ;  /* 0x0000010015047824 */ /* 0x010fe400078e0214 */
[----:B------:R-:W-:-:S02]  /*a4f40*/  IMAD R5, R23, 0x100, R22 ;  /* 0x0000010017057824 */ /* 0x000fc400078e0216 */
[----:B------:R-:W-:Y:S02]  /*a4f50*/  IMAD R6, R37, 0x100, R36 ;  /* 0x0000010025067824 */ /* 0x000fe400078e0224 */
[----:B------:R-:W-:Y:S01]  /*a4f60*/  IMAD R7, R60, 0x100, R61 ;  /* 0x000001003c077824 */ /* 0x000fe200078e023d */
[----:B------:R-:W-:Y:S01]  /*a4f70*/  STL [R1+0x72c0], R0 ;  /* 0x0072c00001007387 */ /* 0x000fe20000100800 */
[----:B------:R-:W-:Y:S02]  /*a4f80*/  F2FP.F16.E5M2.UNPACK_B R36, R39 ;  /* 0x00000027ff24723e */ /* 0x000fe400020004ff */
[----:B------:R-:W-:-:S08]  /*a4f90*/  F2FP.F16.E5M2.UNPACK_B R37, R38 ;  /* 0x00000026ff25723e */ /* 0x000fd000020004ff */
[----:B------:R-:W-:Y:S04]  /*a4fa0*/  STL.64 [R1+0x5f0], R8 ;  /* 0x0005f00801007387 */ /* 0x000fe80000100a00 */
[----:B------:R0:W-:Y:S02]  /*a4fb0*/  STL.64 [R1+0x5f8], R10 ;  /* 0x0005f80a01007387 */ /* 0x0001e40000100a00 */
[----:B0-----:R-:W-:Y:S01]  /*a4fc0*/  HMMA.16816.F32 R8, R28, R2, R32 ;  /* 0x000000021c08723c */ /* 0x001fe20000001820 */
[----:B------:R-:W-:Y:S02]  /*a4fd0*/  F2FP.F16.E5M2.UNPACK_B R28, R4 ;  /* 0x00000004ff1c723e */ /* 0x000fe400020004ff */
[----:B------:R-:W-:Y:S02]  /*a4fe0*/  F2FP.F16.E5M2.UNPACK_B R29, R5 ;  /* 0x00000005ff1d723e */ /* 0x000fe400020004ff */
[----:B------:R-:W-:-:S02]  /*a4ff0*/  F2FP.F16.E5M2.UNPACK_B R30, R6 ;  /* 0x00000006ff1e723e */ /* 0x000fc400020004ff */
[----:B------:R-:W-:-:S07]  /*a5000*/  F2FP.F16.E5M2.UNPACK_B R31, R7 ;  /* 0x00000007ff1f723e */ /* 0x000fce00020004ff */
[C---:B------:R-:W-:Y:S01]  /*a5010*/  HMMA.16816.F32 R4, R28.reuse, R36, R24 ;  /* 0x000000241c04723c */ /* 0x040fe20000001818 */
[----:B------:R-:W-:Y:S02]  /*a5020*/  F2FP.F16.E5M2.UNPACK_B R34, R56 ;  /* 0x00000038ff22723e */ /* 0x000fe400020004ff */
[----:B------:R-:W-:Y:S02]  /*a5030*/  F2FP.F16.E5M2.UNPACK_B R35, R57 ;  /* 0x00000039ff23723e */ /* 0x000fe400020004ff */
[----:B------:R-:W-:Y:S04]  /*a5040*/  STL.64 [R1+0x5b0], R8 ;  /* 0x0005b00801007387 */ /* 0x000fe80000100a00 */
[----:B------:R-:W-:Y:S04]  /*a5050*/  STL.64 [R1+0x5b8], R10 ;  /* 0x0005b80a01007387 */ /* 0x000fe80000100a00 */
[----:B------:R-:W-:Y:S04]  /*a5060*/  STL [R1+0x7674], R36 ;  /* 0x0076742401007387 */ /* 0x000fe80000100800 */
[----:B------:R-:W-:Y:S04]  /*a5070*/  STL [R1+0x7670], R37 ;  /* 0x0076702501007387 */ /* 0x000fe80000100800 */
[----:B------:R-:W-:Y:S04]  /*a5080*/  STL.64 [R1+0x830], R4 ;  /* 0x0008300401007387 */ /* 0x000fe80000100a00 */
[----:B------:R0:W-:Y:S02]  /*a5090*/  STL.64 [R1+0x838], R6 ;  /* 0x0008380601007387 */ /* 0x0001e40000100a00 */
[----:B0-----:R-:W-:Y:S01]  /*a50a0*/  HMMA.16816.F32 R4, R28, R34, R52 ;  /* 0x000000221c04723c */ /* 0x001fe20000001834 */
[----:B------:R-:W-:-:S02]  /*a50b0*/  F2FP.F16.E5M2.UNPACK_B R32, R58 ;  /* 0x0000003aff20723e */ /* 0x000fc400020004ff */
[----:B------:R-:W-:Y:S01]  /*a50c0*/  F2FP.F16.E5M2.UNPACK_B R33, R59 ;  /* 0x0000003bff21723e */ /* 0x000fe200020004ff */
[----:B------:R-:W-:-:S15]  /*a50d0*/  STL [R1+0x7678], R35 ;  /* 0x0076782301007387 */ /* 0x000fde0000100800 */
[----:B------:R-:W-:Y:S04]  /*a50e0*/  STL.64 [R1+0x8c0], R4 ;  /* 0x0008c00401007387 */ /* 0x000fe80000100a00 */
[----:B------:R0:W-:Y:S02]  /*a50f0*/  STL.64 [R1+0x8c8], R6 ;  /* 0x0008c80601007387 */ /* 0x0001e40000100a00 */
[C---:B0-----:R-:W-:Y:S01]  /*a5100*/  HMMA.16816.F32 R4, R28.reuse, R32, R40 ;  /* 0x000000201c04723c */ /* 0x041fe20000001828 */
[----:B------:R-:W-:Y:S02]  /*a5110*/  F2FP.F16.E5M2.UNPACK_B R26, R48 ;  /* 0x00000030ff1a723e */ /* 0x000fe400020004ff */
[----:B------:R-:W-:Y:S01]  /*a5120*/  F2FP.F16.E5M2.UNPACK_B R27, R49 ;  /* 0x00000031ff1b723e */ /* 0x000fe200020004ff */
[----:B------:R-:W-:Y:S04]  /*a5130*/  STL [R1+0x76a8], R34 ;  /* 0x0076a82201007387 */ /* 0x000fe80000100800 */
[----:B------:R-:W-:Y:S11]  /*a5140*/  STL.64 [R1+0x76a0], R32 ;  /* 0x0076a02001007387 */ /* 0x000ff60000100a00 */
[----:B------:R-:W-:Y:S04]  /*a5150*/  STL.64 [R1+0x950], R4 ;  /* 0x0009500401007387 */ /* 0x000fe80000100a00 */
[----:B------:R0:W-:Y:S04]  /*a5160*/  STL.64 [R1+0x958], R6 ;  /* 0x0009580601007387 */ /* 0x0001e80000100a00 */
[----:B------:R-:W2:Y:S01]  /*a5170*/  LDL.LU R48, [R1+0x1190] ;  /* 0x0011900001307983 */ /* 0x000ea20000300800 */
[----:B0-----:R-:W-:Y:S01]  /*a5180*/  HMMA.16816.F32 R4, R28, R26, R44 ;  /* 0x0000001a1c04723c */ /* 0x001fe2000000182c */
[----:B------:R-:W-:-:S02]  /*a5190*/  F2FP.F16.E5M2.UNPACK_B R24, R50 ;  /* 0x00000032ff18723e */ /* 0x000fc400020004ff */
[----:B------:R-:W-:-:S15]  /*a51a0*/  F2FP.F16.E5M2.UNPACK_B R25, R51 ;  /* 0x00000033ff19723e */ /* 0x000fde00020004ff */
[----:B------:R-:W-:Y:S01]  /*a51b0*/  NOP ;  /* 0x0000000000007918 */ /* 0x000fe20000000000 */
        /* <DEDUP_REMOVED lines=15> */
[----:B--2---:R-:W2:Y:S04]  /*a52b0*/  LDL.LU R48, [R1+0xe40] ;  /* 0x000e400001307983 */ /* 0x004ea80000300800 */
[----:B------:R-:W2:Y:S04]  /*a52c0*/  LDL.LU R49, [R1+0xe44] ;  /* 0x000e440001317983 */ /* 0x000ea80000300800 */
[----:B------:R-:W2:Y:S04]  /*a52d0*/  LDL.LU R50, [R1+0xe48] ;  /* 0x000e480001327983 */ /* 0x000ea80000300800 */
[----:B------:R-:W2:Y:S04]  /*a52e0*/  LDL.LU R51, [R1+0xe4c] ;  /* 0x000e4c0001337983 */ /* 0x000ea80000300800 */
[----:B------:R-:W3:Y:S04]  /*a52f0*/  LDL R22, [R1+0x1b90] ;  /* 0x001b900001167983 */ /* 0x000ee80000100800 */
        /* <DEDUP_REMOVED lines=8> */
[----:B------:R-:W3:Y:S04]  /*a5380*/  LDL R23, [R1+0x1b94] ;  /* 0x001b940001177983 */ /* 0x000ee80000100800 */
        /* <DEDUP_REMOVED lines=22> */
[----:B------:R-:W4:Y:S01]  /*a54f0*/  LDL R47, [R1+0x1c10] ;  /* 0x001c1000012f7983 */ /* 0x000f220000100800 */
[----:B--2---:R-:W-:-:S15]  /*a5500*/  HMMA.16816.F32 R48, R28, R24, R48 ;  /* 0x000000181c30723c */ /* 0x004fde0000001830 */
[----:B------:R-:W-:-:S04]  /*a5510*/  NOP ;  /* 0x0000000000007918 */ /* 0x000fc80000000000 */
        /* <DEDUP_REMOVED lines=10> */
[----:B---3--:R-:W-:-:S02]  /*a55c0*/  F2FP.F16.E5M2.UNPACK_B R22, R22 ;  /* 0x00000016ff16723e */ /* 0x008fc400020004ff */
[----:B------:R-:W-:-:S07]  /*a55d0*/  F2FP.F16.E5M2.UNPACK_B R23, R23 ;  /* 0x00000017ff17723e */ /* 0x000fce00020004ff */
[----:B------:R-:W-:Y:S01]  /*a55e0*/  HMMA.16816.F32 R32, R28, R22, R32 ;  /* 0x000000161c20723c */ /* 0x000fe20000001820 */
[----:B------:R-:W-:Y:S02]  /*a55f0*/  F2FP.F16.E5M2.UNPACK_B R20, R20 ;  /* 0x00000014ff14723e */ /* 0x000fe400020004ff */
[----:B------:R-:W-:Y:S02]  /*a5600*/  F2FP.F16.E5M2.UNPACK_B R21, R21 ;  /* 0x00000015ff15723e */ /* 0x000fe400020004ff */
[----:B------:R-:W-:Y:S02]  /*a5610*/  F2FP.F16.E5M2.UNPACK_B R18, R19 ;  /* 0x00000013ff12723e */ /* 0x000fe400020004ff */
[----:B------:R-:W-:Y:S02]  /*a5620*/  F2FP.F16.E5M2.UNPACK_B R19, R61 ;  /* 0x0000003dff13723e */ /* 0x000fe400020004ff */
[----:B------:R-:W-:Y:S02]  /*a5630*/  F2FP.F16.E5M2.UNPACK_B R16, R60 ;  /* 0x0000003cff10723e */ /* 0x000fe400020004ff */
[----:B------:R-:W-:-:S08]  /*a5640*/  F2FP.F16.E5M2.UNPACK_B R17, R39 ;  /* 0x00000027ff11723e */ /* 0x000fd000020004ff */
[----:B------:R-:W-:Y:S04]  /*a5650*/  STL.64 [R1+0xa80], R32 ;  /* 0x000a802001007387 */ /* 0x000fe80000100a00 */
[----:B------:R0:W-:Y:S01]  /*a5660*/  STL.64 [R1+0xa88], R34 ;  /* 0x000a882201007387 */ /* 0x0001e20000100a00 */
[C---:B----4-:R-:W-:Y:S03]  /*a5670*/  HMMA.16816.F32 R4, R28.reuse, R16, R4 ;  /* 0x000000101c04723c */ /* 0x050fe60000001804 */
[----:B0-----:R-:W3:Y:S04]  /*a5680*/  LDL.LU R34, [R1+0x76a8] ;  /* 0x0076a80001227983 */ /* 0x001ee80000300800 */
[----:B------:R-:W4:Y:S04]  /*a5690*/  LDL.LU.64 R32, [R1+0x76a0] ;  /* 0x0076a00001207983 */ /* 0x000f280000300a00 */
[----:B------:R-:W-:Y:S04]  /*a56a0*/  STL.64 [R1+0x7698], R22 ;  /* 0x0076981601007387 */ /* 0x000fe80000100a00 */
[----:B------:R0:W-:Y:S01]  /*a56b0*/  STL.64 [R1+0x7690], R20 ;  /* 0x0076901401007387 */ /* 0x0001e20000100a00 */
[C---:B--2---:R-:W-:Y:S08]  /*a56c0*/  HMMA.16816.F32 R24, R28.reuse, R20, R24 ;  /* 0x000000141c18723c */ /* 0x044ff00000001818 */
[----:B0-----:R-:W-:Y:S01]  /*a56d0*/  HMMA.16816.F32 R20, R28, R18, R12 ;  /* 0x000000121c14723c */ /* 0x001fe2000000180c */
[----:B------:R-:W-:-:S02]  /*a56e0*/  F2FP.F16.E5M2.UNPACK_B R14, R38 ;  /* 0x00000026ff0e723e */ /* 0x000fc400020004ff */
[----:B------:R-:W-:-:S08]  /*a56f0*/  F2FP.F16.E5M2.UNPACK_B R15, R52 ;  /* 0x00000034ff0f723e */ /* 0x000fd000020004ff */
[----:B------:R-:W-:Y:S04]  /*a5700*/  STL.64 [R1+0xac0], R24 ;  /* 0x000ac01801007387 */ /* 0x000fe80000100a00 */
[----:B------:R-:W-:Y:S04]  /*a5710*/  STL.64 [R1+0xac8], R26 ;  /* 0x000ac81a01007387 */ /* 0x000fe80000100a00 */
[----:B------:R-:W-:Y:S04]  /*a5720*/  STL.64 [R1+0xb10], R20 ;  /* 0x000b101401007387 */ /* 0x000fe80000100a00 */
[----:B------:R-:W-:Y:S04]  /*a5730*/  STL.64 [R1+0xb18], R22 ;  /* 0x000b181601007387 */ /* 0x000fe80000100a00 */
[----:B------:R-:W-:Y:S04]  /*a5740*/  STL.64 [R1+0xb40], R4 ;  /* 0x000b400401007387 */ /* 0x000fe80000100a00 */
[----:B------:R0:W-:Y:S02]  /*a5750*/  STL.64 [R1+0xb48], R6 ;  /* 0x000b480601007387 */ /* 0x0001e40000100a00 */
[----:B0-----:R-:W-:Y:S01]  /*a5760*/  HMMA.16816.F32 R4, R28, R14, R8 ;  /* 0x0000000e1c04723c */ /* 0x001fe20000001808 */
[----:B------:R-:W-:-:S02]  /*a5770*/  F2FP.F16.E5M2.UNPACK_B R12, R53 ;  /* 0x00000035ff0c723e */ /* 0x000fc400020004ff */
[----:B------:R-:W-:Y:S02]  /*a5780*/  F2FP.F16.E5M2.UNPACK_B R13, R54 ;  /* 0x00000036ff0d723e */ /* 0x000fe400020004ff */
        /* <DEDUP_REMOVED lines=43> */
[----:B------:R-:W4:Y:S04]  /*a5a40*/  LDL.LU R52, [R1+0x1350] ;  /* 0x0013500001347983 */ /* 0x000f280000300800 */
[----:B------:R-:W4:Y:S04]  /*a5a50*/  LDL.LU R53, [R1+0x1354] ;  /* 0x0013540001357983 */ /* 0x000f280000300800 */
[----:B------:R-:W4:Y:S04]  /*a5a60*/  LDL.LU R54, [R1+0x1358] ;  /* 0x0013580001367983 */ /* 0x000f280000300800 */
[----:B------:R-:W4:Y:S04]  /*a5a70*/  LDL.LU R55, [R1+0x135c] ;  /* 0x00135c0001377983 */ /* 0x000f280000300800 */
[----:B------:R-:W4:Y:S04]  /*a5a80*/  LDL R3, [R1+0x1c34] ;  /* 0x001c340001037983 */ /* 0x000f280000100800 */
        /* <DEDUP_REMOVED lines=22> */
[----:B--2---:R-:W-:-:S02]  /*a5bf0*/  F2FP.F16.E5M2.UNPACK_B R7, R7 ;  /* 0x00000007ff07723e */ /* 0x004fc400020004ff */
[----:B---3--:R-:W-:Y:S02]  /*a5c00*/  F2FP.F16.E5M2.UNPACK_B R4, R4 ;  /* 0x00000004ff04723e */ /* 0x008fe400020004ff */
[----:B----4-:R-:W-:-:S03]  /*a5c10*/  F2FP.F16.E5M2.UNPACK_B R5, R5 ;  /* 0x00000005ff05723e */ /* 0x010fc600020004ff */
[C---:B------:R-:W-:Y:S08]  /*a5c20*/  HMMA.16816.F32 R20, R28.reuse, R6, R20 ;  /* 0x000000061c14723c */ /* 0x040ff00000001814 */
[----:B------:R-:W-:Y:S11]  /*a5c30*/  HMMA.16816.F32 R24, R28, R4, R24 ;  /* 0x000000041c18723c */ /* 0x000ff60000001818 */
        /* <DEDUP_REMOVED lines=16> */
[----:B------:R-:W3:Y:S04]  /*a5d40*/  LDL.LU R35, [R1+0x7678] ;  /* 0x0076780001237983 */ /* 0x000ee80000300800 */
[----:B------:R-:W3:Y:S01]  /*a5d50*/  LDL.LU R36, [R1+0x7674] ;  /* 0x0076740001247983 */ /* 0x000ee20000300800 */
[----:B------:R-:W-:-:S03]  /*a5d60*/  IMAD R60, R60, 0x100, R37 ;  /* 0x000001003c3c7824 */ /* 0x000fc600078e0225 */
[----:B------:R-:W3:Y:S01]  /*a5d70*/  LDL.LU R37, [R1+0x7670] ;  /* 0x0076700001257983 */ /* 0x000ee20000300800 */
[----:B------:R-:W-:Y:S02]  /*a5d80*/  F2FP.F16.E5M2.UNPACK_B R2, R2 ;  /* 0x00000002ff02723e */ /* 0x000fe400020004ff */
[----:B------:R-:W-:Y:S01]  /*a5d90*/  F2FP.F16.E5M2.UNPACK_B R3, R3 ;  /* 0x00000003ff03723e */ /* 0x000fe200020004ff */
[----:B------:R-:W-:-:S06]  /*a5da0*/  IMAD R61, R61, 0x100, R0 ;  /* 0x000001003d3d7824 */ /* 0x000fcc00078e0200 */
[----:B--2---:R-:W-:Y:S01]  /*a5db0*/  HMMA.16816.F32 R4, R28, R2, R4 ;  /* 0x000000021c04723c */ /* 0x004fe20000001804 */
[----:B------:R-:W-:Y:S02]  /*a5dc0*/  F2FP.F16.E5M2.UNPACK_B R28, R38 ;  /* 0x00000026ff1c723e */ /* 0x000fe400020004ff */
[----:B------:R-:W-:Y:S02]  /*a5dd0*/  F2FP.F16.E5M2.UNPACK_B R29, R39 ;  /* 0x00000027ff1d723e */ /* 0x000fe400020004ff */
[----:B------:R-:W-:Y:S02]  /*a5de0*/  F2FP.F16.E5M2.UNPACK_B R30, R60 ;  /* 0x0000003cff1e723e */ /* 0x000fe400020004ff */
[----:B------:R-:W-:-:S12]  /*a5df0*/  F2FP.F16.E5M2.UNPACK_B R31, R61 ;  /* 0x0000003dff1f723e */ /* 0x000fd800020004ff */
[----:B------:R-:W-:Y:S04]  /*a5e00*/  STL.64 [R1+0xed0], R4 ;  /* 0x000ed00401007387 */ /* 0x000fe80000100a00 */
[----:B------:R3:W-:Y:S02]  /*a5e10*/  STL.64 [R1+0xed8], R6 ;  /* 0x000ed80601007387 */ /* 0x0007e40000100a00 */
[C---:B---3--:R-:W-:Y:S08]  /*a5e20*/  HMMA.16816.F32 R4, R28.reuse, R36, R8 ;  /* 0x000000241c04723c */ /* 0x048ff00000001808 */
        /* <DEDUP_REMOVED lines=8> */
[C---:B----4-:R-:W-:Y:S04]  /*a5eb0*/  HMMA.16816.F32 R8, R28.reuse, R26, R56 ;  /* 0x0000001a1c08723c */ /* 0x050fe80000001838 */
[----:B------:R-:W-:Y:S04]  /*a5ec0*/  STL.64 [R1+0x1350], R4 ;  /* 0x0013500401007387 */ /* 0x000fe80000100a00 */
[----:B------:R0:W-:Y:S02]  /*a5ed0*/  STL.64 [R1+0x1358], R6 ;  /* 0x0013580601007387 */ /* 0x0001e40000100a00 */
[C---:B0-----:R-:W-:Y:S02]  /*a5ee0*/  HMMA.16816.F32 R4, R28.reuse, R24, R40 ;  /* 0x000000181c04723c */ /* 0x041fe40000001828 */
        /* <DEDUP_REMOVED lines=1294> */
[C---:B0-----:R-:W-:Y:S02]  /*aafd0*/  HMMA.16816.F32 R4, R28.reuse, R20, R48 ;  /* 0x000000141c04723c */ /* 0x041fe40000001830 */
[----:B------:R-:W-:Y:S08]  /*aafe0*/  STL.64 [R1+0x7298], R22 ;  /* 0x0072981601007387 */ /* 0x000ff00000100a00 */
        /* <DEDUP_REMOVED lines=69> */
[----:B------:R-:W4:Y:S04]  /*ab440*/  LDL.LU.64 R12, [R1+0x72a0] ;  /* 0x0072a000010c7983 */ /* 0x000f280000300a00 */
[----:B------:R-:W-:Y:S04]  /*ab450*/  STL.64 [R1+0x7240], R18 ;  /* 0x0072401201007387 */ /* 0x000fe80000100a00 */
[----:B------:R0:W-:Y:S04]  /*ab460*/  STL.64 [R1+0x7238], R16 ;  /* 0x0072381001007387 */ /* 0x0001e80000100a00 */
[----:B0-----:R-:W2:Y:S04]  /*ab470*/  LDL.LU R16, [R1+0x3d0] ;  /* 0x0003d00001107983 */ /* 0x001ea80000300800 */
[----:B------:R-:W2:Y:S04]  /*ab480*/  LDL.LU R17, [R1+0x3d4] ;  /* 0x0003d40001117983 */ /* 0x000ea80000300800 */
[----:B------:R-:W2:Y:S04]  /*ab490*/  LDL.LU R18, [R1+0x3d8] ;  /* 0x0003d80001127983 */ /* 0x000ea80000300800 */
[----:B------:R-:W2:Y:S01]  /*ab4a0*/  LDL.LU R19, [R1+0x3dc] ;  /* 0x0003dc0001137983 */ /* 0x000ea20000300800 */
[C---:B---3--:R-:W-:Y:S08]  /*ab4b0*/  HMMA.16816.F32 R20, R28.reuse, R14, R20 ;  /* 0x0000000e1c14723c */ /* 0x048ff00000001814 */
[C---:B----4-:R-:W-:Y:S11]  /*ab4c0*/  HMMA.16816.F32 R8, R28.reuse, R12, R8 ;  /* 0x0000000c1c08723c */ /* 0x050ff60000001808 */
        /* <DEDUP_REMOVED lines=42> */
[----:B------:R-:W-:Y:S01]  /*ab770*/  IMAD R61, R61, 0x100, R15 ;  /* 0x000001003d3d7824 */ /* 0x000fe200078e020f */
[----:B0-----:R-:W-:Y:S01]  /*ab780*/  HMMA.16816.F32 R4, R28, R2, R16 ;  /* 0x000000021c04723c */ /* 0x001fe20000001810 */
[----:B------:R-:W-:Y:S02]  /*ab790*/  F2FP.F16.E5M2.UNPACK_B R28, R38 ;  /* 0x00000026ff1c723e */ /* 0x000fe400020004ff */
[----:B------:R-:W-:Y:S02]  /*ab7a0*/  F2FP.F16.E5M2.UNPACK_B R29, R39 ;  /* 0x00000027ff1d723e */ /* 0x000fe400020004ff */
[----:B------:R-:W-:-:S02]  /*ab7b0*/  F2FP.F16.E5M2.UNPACK_B R30, R60 ;  /* 0x0000003cff1e723e */ /* 0x000fc400020004ff */
[----:B------:R-:W-:Y:S01]  /*ab7c0*/  F2FP.F16.E5M2.UNPACK_B R31, R61 ;  /* 0x0000003dff1f723e */ /* 0x000fe200020004ff */
[----:B------:R-:W-:Y:S04]  /*ab7d0*/  STL.64 [R1+0x960], R8 ;  /* 0x0009600801007387 */ /* 0x000fe80000100a00 */
[----:B------:R0:W-:Y:S02]  /*ab7e0*/  STL.64 [R1+0x968], R10 ;  /* 0x0009680a01007387 */ /* 0x0001e40000100a00 */
[C---:B0-----:R-:W-:Y:S05]  /*ab7f0*/  HMMA.16816.F32 R8, R28.reuse, R36, R52 ;  /* 0x000000241c08723c */ /* 0x041fea0000001834 */
[----:B------:R-:W-:Y:S04]  /*ab800*/  STL.64 [R1+0x940], R4 ;  /* 0x0009400401007387 */ /* 0x000fe80000100a00 */
[----:B------:R-:W-:Y:S04]  /*ab810*/  STL.64 [R1+0x948], R6 ;  /* 0x0009480601007387 */ /* 0x000fe80000100a00 */
[----:B------:R-:W-:Y:S06]  /*ab820*/  STL.64 [R1+0x7248], R36 ;  /* 0x0072482401007387 */ /* 0x000fec0000100a00 */
        /* <DEDUP_REMOVED lines=274> */
[----:B------:R-:W-:Y:S04]  /*ac950*/  STL.64 [R1+0x720], R4 ;  /* 0x0007200401007387 */ /* 0x000fe80000100a00 */
[----:B------:R-:W-:Y:S04]  /*ac960*/  STL.64 [R1+0x728], R6 ;  /* 0x0007280601007387 */ /* 0x000fe80000100a00 */
[----:B------:R-:W2:Y:S04]  /*ac970*/  LDL.LU R45, [R1+0xc4] ;  /* 0x0000c400012d7983 */ /* 0x000ea80000300800 */
[----:B------:R-:W3:Y:S04]  /*ac980*/  LDL.LU R46, [R1+0xc8] ;  /* 0x0000c800012e7983 */ /* 0x000ee80000300800 */
[----:B------:R-:W3:Y:S01]  /*ac990*/  LDL.LU R47, [R1+0xcc] ;  /* 0x0000cc00012f7983 */ /* 0x000ee20000300800 */
[----:B------:R-:W-:-:S02]  /*ac9a0*/  IMAD R48, R41, 0x100, R40 ;  /* 0x0000010029307824 */ /* 0x000fc400078e0228 */
[----:B------:R-:W-:Y:S01]  /*ac9b0*/  IMAD R49, R43, 0x100, R42 ;  /* 0x000001002b317824 */ /* 0x000fe200078e022a */
        /* <DEDUP_REMOVED lines=98> */
[----:B0-----:R-:W3:Y:S04]  /*acfe0*/  LDL.LU.64 R10, [R1+0x7130] ;  /* 0x00713000010a7983 */ /* 0x001ee80000300a00 */
        /* <DEDUP_REMOVED lines=16> */
[----:B------:R-:W3:Y:S04]  /*ad0f0*/  LDL.LU.64 R12, [R1+0x7108] ;  /* 0x00710800010c7983 */ /* 0x000ee80000300a00 */
[----:B------:R-:W-:Y:S04]  /*ad100*/  STL.64 [R1+0x540], R40 ;  /* 0x0005402801007387 */ /* 0x000fe80000100a00 */
[----:B------:R0:W-:Y:S04]  /*ad110*/  STL.64 [R1+0x548], R42 ;  /* 0x0005482a01007387 */ /* 0x0001e80000100a00 */
[----:B0-----:R-:W4:Y:S04]  /*ad120*/  LDL.LU.64 R42, [R1+0x7100] ;  /* 0x00710000012a7983 */ /* 0x001f280000300a00 */
        /* <DEDUP_REMOVED lines=8> */
[----:B--2---:R-:W-:-:S15]  /*ad1b0*/  HMMA.16816.F32 R16, R28, R14, R16 ;  /* 0x0000000e1c10723c */ /* 0x004fde0000001810 */
[----:B------:R-:W-:-:S04]  /*ad1c0*/  NOP ;  /* 0x0000000000007918 */ /* 0x000fc80000000000 */
        /* <DEDUP_REMOVED lines=8> */
[----:B------:R0:W-:Y:S02]  /*ad250*/  STL.64 [R1+0x4e8], R18 ;  /* 0x0004e81201007387 */ /* 0x0001e40000100a00 */
[C---:B0-----:R-:W-:Y:S02]  /*ad260*/  HMMA.16816.F32 R16, R28.reuse, R4, R44 ;  /* 0x000000041c10723c */ /* 0x041fe4000000182c */
[----:B------:R0:W-:Y:S04]  /*ad270*/  STL.64 [R1+0x4c0], R24 ;  /* 0x0004c01801007387 */ /* 0x0001e80000100a00 */
[----:B------:R-:W-:Y:S04]  /*ad280*/  STL.64 [R1+0x4c8], R26 ;  /* 0x0004c81a01007387 */ /* 0x000fe80000100a00 */
[----:B------:R-:W-:Y:S04]  /*ad290*/  STL.64 [R1+0x4a0], R20 ;  /* 0x0004a01401007387 */ /* 0x000fe80000100a00 */
[----:B------:R-:W-:Y:S05]  /*ad2a0*/  STL.64 [R1+0x4a8], R22 ;  /* 0x0004a81601007387 */ /* 0x000fea0000100a00 */
[----:B------:R-:W-:Y:S04]  /*ad2b0*/  STL.64 [R1+0x480], R16 ;  /* 0x0004801001007387 */ /* 0x000fe80000100a00 */
[----:B------:R4:W-:Y:S04]  /*ad2c0*/  STL.64 [R1+0x488], R18 ;  /* 0x0004881201007387 */ /* 0x0009e80000100a00 */
[----:B0-----:R-:W2:Y:S01]  /*ad2d0*/  LDL.LU R24, [R1+0xa0] ;  /* 0x0000a00001187983 */ /* 0x001ea20000300800 */
[----:B----4-:R-:W-:-:S15]  /*ad2e0*/  HMMA.16816.F32 R16, R28, R2, R40 ;  /* 0x000000021c10723c */ /* 0x010fde0000001828 */
        /* <DEDUP_REMOVED lines=14> */
[----:B------:R-:W4:Y:S04]  /*ad3d0*/  LDL.LU R40, [R1+0x40] ;  /* 0x0000400001287983 */ /* 0x000f280000300800 */
[----:B------:R-:W4:Y:S04]  /*ad3e0*/  LDL.LU R41, [R1+0x44] ;  /* 0x0000440001297983 */ /* 0x000f280000300800 */
[----:B------:R-:W4:Y:S01]  /*ad3f0*/  LDL.LU R42, [R1+0x48] ;  /* 0x00004800012a7983 */ /* 0x000f220000300800 */
[----:B------:R-:W-:-:S02]  /*ad400*/  F2FP.F16.E5M2.UNPACK_B R28, R38 ;  /* 0x00000026ff1c723e */ /* 0x000fc400020004ff */
[----:B------:R-:W-:Y:S02]  /*ad410*/  F2FP.F16.E5M2.UNPACK_B R29, R39 ;  /* 0x00000027ff1d723e */ /* 0x000fe400020004ff */
[----:B------:R-:W-:Y:S02]  /*ad420*/  F2FP.F16.E5M2.UNPACK_B R30, R44 ;  /* 0x0000002cff1e723e */ /* 0x000fe400020004ff */
[----:B------:R-:W-:Y:S01]  /*ad430*/  F2FP.F16.E5M2.UNPACK_B R31, R45 ;  /* 0x0000002dff1f723e */ /* 0x000fe200020004ff */
        /* <DEDUP_REMOVED lines=41> */
[----:B0-----:R-:W3:Y:S04]  /*ad6d0*/  LDL.LU R44, [R1] ;  /* 0x00000000012c7983 */ /* 0x001ee80000300800 */
        /* <DEDUP_REMOVED lines=36> */
[----:B------:R0:W-:Y:S02]  /*ad920*/  STL.64 [R1+0x7068], R20 ;  /* 0x0070681401007387 */ /* 0x0001e40000100a00 */
[C---:B0-----:R-:W-:Y:S08]  /*ad930*/  HMMA.16816.F32 R20, R28.reuse, R18, R40 ;  /* 0x000000121c14723c */ /* 0x041ff00000001828 */
[C---:B----4-:R-:W-:Y:S08]  /*ad940*/  HMMA.16816.F32 R40, R28.reuse, R16, R48 ;  /* 0x000000101c28723c */ /* 0x050ff00000001830 */
[C---:B------:R-:W-:Y:S03]  /*ad950*/  HMMA.16816.F32 R24, R28.reuse, R14, R24 ;  /* 0x0000000e1c18723c */ /* 0x040fe60000001818 */
[----:B------:R0:W-:Y:S04]  /*ad960*/  STL.64 [R1+0x3a0], R20 ;  /* 0x0003a01401007387 */ /* 0x0001e80000100a00 */
[----:B------:R1:W-:Y:S04]  /*ad970*/  STL.64 [R1+0x3a8], R22 ;  /* 0x0003a81601007387 */ /* 0x0003e80000100a00 */
[----:B0-----:R-:W4:Y:S04]  /*ad980*/  LDL.LU R20, [R1+0x360] ;  /* 0x0003600001147983 */ /* 0x001f280000300800 */
[----:B------:R0:W-:Y:S04]  /*ad990*/  STL.64 [R1+0x390], R40 ;  /* 0x0003902801007387 */ /* 0x0001e80000100a00 */
[----:B------:R0:W-:Y:S04]  /*ad9a0*/  STL.64 [R1+0x398], R42 ;  /* 0x0003982a01007387 */ /* 0x0001e80000100a00 */
[----:B------:R-:W4:Y:S04]  /*ad9b0*/  LDL.LU R21, [R1+0x364] ;  /* 0x0003640001157983 */ /* 0x000f280000300800 */
[----:B-1----:R-:W4:Y:S04]  /*ad9c0*/  LDL.LU R22, [R1+0x368] ;  /* 0x0003680001167983 */ /* 0x002f280000300800 */
        /* <DEDUP_REMOVED lines=14> */
[----:B------:R0:W-:Y:S02]  /*adab0*/  STL.64 [R1+0x388], R26 ;  /* 0x0003881a01007387 */ /* 0x0001e40000100a00 */
[C---:B0-----:R-:W-:Y:S08]  /*adac0*/  HMMA.16816.F32 R24, R28.reuse, R12, R32 ;  /* 0x0000000c1c18723c */ /* 0x041ff00000001820 */
[----:B------:R-:W-:Y:S11]  /*adad0*/  HMMA.16816.F32 R32, R28, R10, R44 ;  /* 0x0000000a1c20723c */ /* 0x000ff6000000182c */
[----:B------:R0:W-:Y:S04]  /*adae0*/  STL.64 [R1+0x370], R24 ;  /* 0x0003701801007387 */ /* 0x0001e80000100a00 */
[----:B------:R1:W-:Y:S04]  /*adaf0*/  STL.64 [R1+0x378], R26 ;  /* 0x0003781a01007387 */ /* 0x0003e80000100a00 */
[----:B0-----:R-:W4:Y:S04]  /*adb00*/  LDL.LU R24, [R1+0x410] ;  /* 0x0004100001187983 */ /* 0x001f280000300800 */
[----:B------:R0:W-:Y:S04]  /*adb10*/  STL.64 [R1+0x340], R32 ;  /* 0x0003402001007387 */ /* 0x0001e80000100a00 */
[----:B------:R0:W-:Y:S04]  /*adb20*/  STL.64 [R1+0x348], R34 ;  /* 0x0003482201007387 */ /* 0x0001e80000100a00 */
[----:B------:R-:W4:Y:S04]  /*adb30*/  LDL.LU R25, [R1+0x414] ;  /* 0x0004140001197983 */ /* 0x000f280000300800 */
[----:B-1----:R-:W4:Y:S01]  /*adb40*/  LDL.LU R26, [R1+0x418] ;  /* 0x00041800011a7983 */ /* 0x002f220000300800 */
[----:B---3--:R-:W-:-:S02]  /*adb50*/  IMAD.MOV.U32 R44, RZ, RZ, R52 ;  /* 0x000000ffff2c7224 */ /* 0x008fc400078e0034 */
[----:B------:R-:W-:Y:S02]  /*adb60*/  IMAD.MOV.U32 R45, RZ, RZ, R53 ;  /* 0x000000ffff2d7224 */ /* 0x000fe400078e0035 */
[----:B--2---:R-:W-:Y:S02]  /*adb70*/  IMAD.MOV.U32 R46, RZ, RZ, R54 ;  /* 0x000000ffff2e7224 */ /* 0x004fe400078e0036 */
[----:B------:R-:W-:Y:S02]  /*adb80*/  IMAD.MOV.U32 R47, RZ, RZ, R55 ;  /* 0x000000ffff2f7224 */ /* 0x000fe400078e0037 */
[----:B------:R-:W-:Y:S02]  /*adb90*/  IMAD.MOV.U32 R27, RZ, RZ, R56 ;  /* 0x000000ffff1b7224 */ /* 0x000fe400078e0038 */
[----:B0-----:R-:W-:Y:S01]  /*adba0*/  IMAD.MOV.U32 R32, RZ, RZ, R57 ;  /* 0x000000ffff207224 */ /* 0x001fe200078e0039 */
[----:B------:R-:W2:Y:S04]  /*adbb0*/  LDL.LU R56, [R1+0x7094] ;  /* 0x0070940001387983 */ /* 0x000ea80000300800 */
[----:B------:R-:W2:Y:S01]  /*adbc0*/  LDL.LU R57, [R1+0x7090] ;  /* 0x0070900001397983 */ /* 0x000ea20000300800 */
[----:B------:R-:W-:-:S02]  /*adbd0*/  IMAD.MOV.U32 R33, RZ, RZ, R58 ;  /* 0x000000ffff217224 */ /* 0x000fc400078e003a */
[----:B------:R-:W-:Y:S01]  /*adbe0*/  IMAD.MOV.U32 R34, RZ, RZ, R59 ;  /* 0x000000ffff227224 */ /* 0x000fe200078e003b */
[----:B------:R-:W2:Y:S04]  /*adbf0*/  LDL.LU R58, [R1+0x708c] ;  /* 0x00708c00013a7983 */ /* 0x000ea80000300800 */
[----:B------:R-:W2:Y:S04]  /*adc00*/  LDL.LU R59, [R1+0x7088] ;  /* 0x00708800013b7983 */ /* 0x000ea80000300800 */
[----:B------:R-:W3:Y:S04]  /*adc10*/  LDL.LU R35, [R1+0x3fc] ;  /* 0x0003fc0001237983 */ /* 0x000ee80000300800 */
[----:B------:R-:W3:Y:S04]  /*adc20*/  LDL.LU R52, [R1+0x7084] ;  /* 0x0070840001347983 */ /* 0x000ee80000300800 */
[----:B------:R-:W3:Y:S04]  /*adc30*/  LDL.LU R53, [R1+0x7080] ;  /* 0x0070800001357983 */ /* 0x000ee80000300800 */
[----:B------:R-:W3:Y:S04]  /*adc40*/  LDL.LU R54, [R1+0x707c] ;  /* 0x00707c0001367983 */ /* 0x000ee80000300800 */
[----:B------:R-:W3:Y:S01]  /*adc50*/  LDL.LU R55, [R1+0x7078] ;  /* 0x0070780001377983 */ /* 0x000ee20000300800 */
[----:B----4-:R-:W-:Y:S01]  /*adc60*/  HMMA.16816.F32 R20, R28, R4, R20 ;  /* 0x000000041c14723c */ /* 0x010fe20000001814 */
[----:B------:R-:W-:-:S02]  /*adc70*/  IMAD R38, R38, 0x100, R39 ;  /* 0x0000010026267824 */ /* 0x000fc400078e0227 */
[----:B------:R-:W-:Y:S02]  /*adc80*/  IMAD R39, R41, 0x100, R40 ;  /* 0x0000010029277824 */ /* 0x000fe400078e0228 */
[----:B------:R-:W-:Y:S02]  /*adc90*/  IMAD R40, R43, 0x100, R42 ;  /* 0x000001002b287824 */ /* 0x000fe400078e022a */
[----:B------:R-:W-:Y:S01]  /*adca0*/  IMAD R41, R60, 0x100, R61 ;  /* 0x000001003c297824 */ /* 0x000fe200078e023d */
[C---:B--2---:R-:W-:Y:S08]  /*adcb0*/  HMMA.16816.F32 R56, R28.reuse, R8, R56 ;  /* 0x000000081c38723c */ /* 0x044ff00000001838 */
[C---:B---3--:R-:W-:Y:S08]  /*adcc0*/  HMMA.16816.F32 R52, R28.reuse, R6, R52 ;  /* 0x000000061c34723c */ /* 0x048ff00000001834 */
[----:B------:R-:W-:Y:S03]  /*adcd0*/  HMMA.16816.F32 R28, R28, R2, R48 ;  /* 0x000000021c1c723c */ /* 0x000fe60000001830 */
[----:B------:R0:W-:Y:S04]  /*adce0*/  STL.64 [R1+0x330], R56 ;  /* 0x0003303801007387 */ /* 0x0001e80000100a00 */
[----:B------:R1:W-:Y:S04]  /*adcf0*/  STL.64 [R1+0x338], R58 ;  /* 0x0003383a01007387 */ /* 0x0003e80000100a00 */
[----:B0-----:R-:W2:Y:S04]  /*add00*/  LDL.LU R56, [R1+0x460] ;  /* 0x0004600001387983 */ /* 0x001ea80000300800 */
[----:B------:R-:W2:Y:S04]  /*add10*/  LDL.LU R57, [R1+0x464] ;  /* 0x0004640001397983 */ /* 0x000ea80000300800 */
[----:B-1----:R-:W2:Y:S04]  /*add20*/  LDL.LU R58, [R1+0x468] ;  /* 0x00046800013a7983 */ /* 0x002ea80000300800 */
[----:B------:R-:W2:Y:S04]  /*add30*/  LDL.LU R59, [R1+0x46c] ;  /* 0x00046c00013b7983 */ /* 0x000ea80000300800 */
        /* <DEDUP_REMOVED lines=8> */
[----:B0-----:R-:W4:Y:S04]  /*addc0*/  LDL.LU.64 R22, [R1+0x7070] ;  /* 0x0070700001167983 */ /* 0x001f280000300a00 */
[----:B------:R-:W2:Y:S04]  /*addd0*/  LDL.LU.64 R20, [R1+0x7068] ;  /* 0x0070680001147983 */ /* 0x000ea80000300a00 */
[----:B------:R-:W2:Y:S04]  /*adde0*/  LDL.LU R48, [R1+0x4f0] ;  /* 0x0004f00001307983 */ /* 0x000ea80000300800 */
        /* <DEDUP_REMOVED lines=9> */
[----:B------:R-:W2:Y:S04]  /*ade80*/  LDL.LU R40, [R1+0x4d0] ;  /* 0x0004d00001287983 */ /* 0x000ea80000300800 */
[----:B------:R-:W2:Y:S04]  /*ade90*/  LDL.LU R41, [R1+0x4d4] ;  /* 0x0004d40001297983 */ /* 0x000ea80000300800 */
[----:B------:R-:W2:Y:S04]  /*adea0*/  LDL.LU R42, [R1+0x4d8] ;  /* 0x0004d800012a7983 */ /* 0x000ea80000300800 */
[----:B------:R-:W2:Y:S01]  /*adeb0*/  LDL.LU R43, [R1+0x4dc] ;  /* 0x0004dc00012b7983 */ /* 0x000ea20000300800 */
[----:B------:R-:W-:-:S15]  /*adec0*/  HMMA.16816.F32 R32, R28, R36, R32 ;  /* 0x000000241c20723c */ /* 0x000fde0000001820 */
        /* <DEDUP_REMOVED lines=11> */
[----:B---3--:R-:W-:Y:S03]  /*adf80*/  HMMA.16816.F32 R52, R28, R32, R52 ;  /* 0x000000201c34723c */ /* 0x008fe60000001834 */
[----:B------:R-:W-:Y:S04]  /*adf90*/  STL.64 [R1+0x7040], R34 ;  /* 0x0070402201007387 */ /* 0x000fe80000100a00 */
[----:B------:R0:W-:-:S12]  /*adfa0*/  STL.64 [R1+0x7038], R32 ;  /* 0x0070382001007387 */ /* 0x0001d80000100a00 */
[----:B------:R-:W-:Y:S04]  /*adfb0*/  STL.64 [R1+0x2e0], R52 ;  /* 0x0002e03401007387 */ /* 0x000fe80000100a00 */
[----:B------:R2:W-:Y:S04]  /*adfc0*/  STL.64 [R1+0x2e8], R54 ;  /* 0x0002e83601007387 */ /* 0x0005e80000100a00 */
[----:B0-----:R-:W3:Y:S04]  /*adfd0*/  LDL.LU R32, [R1+0x4b0] ;  /* 0x0004b00001207983 */ /* 0x001ee80000300800 */
[----:B------:R-:W3:Y:S04]  /*adfe0*/  LDL.LU R33, [R1+0x4b4] ;  /* 0x0004b40001217983 */ /* 0x000ee80000300800 */
[----:B------:R-:W3:Y:S04]  /*adff0*/  LDL.LU R34, [R1+0x4b8] ;  /* 0x0004b80001227983 */ /* 0x000ee80000300800 */
[----:B------:R-:W3:Y:S01]  /*ae000*/  LDL.LU R35, [R1+0x4bc] ;  /* 0x0004bc0001237983 */ /* 0x000ee20000300800 */
[C---:B--2---:R-:W-:Y:S08]  /*ae010*/  HMMA.16816.F32 R52, R28.reuse, R26, R56 ;  /* 0x0000001a1c34723c */ /* 0x044ff00000001838 */
[C---:B----4-:R-:W-:Y:S01]  /*ae020*/  HMMA.16816.F32 R44, R28.reuse, R24, R44 ;  /* 0x000000181c2c723c */ /* 0x050fe2000000182c */
        /* <DEDUP_REMOVED lines=12> */
[----:B----4-:R-:W4:Y:S04]  /*ae0f0*/  LDL.LU R44, [R1+0x550] ;  /* 0x00055000012c7983 */ /* 0x010f280000300800 */
[----:B------:R-:W4:Y:S04]  /*ae100*/  LDL.LU R45, [R1+0x554] ;  /* 0x00055400012d7983 */ /* 0x000f280000300800 */
[----:B------:R-:W4:Y:S04]  /*ae110*/  LDL.LU R46, [R1+0x558] ;  /* 0x00055800012e7983 */ /* 0x000f280000300800 */
[----:B------:R-:W4:Y:S04]  /*ae120*/  LDL.LU R47, [R1+0x55c] ;  /* 0x00055c00012f7983 */ /* 0x000f280000300800 */
        /* <DEDUP_REMOVED lines=12> */
[C---:B---3--:R-:W-:Y:S08]  /*ae1f0*/  HMMA.16816.F32 R24, R28.reuse, R20, R32 ;  /* 0x000000141c18723c */ /* 0x048ff00000001820 */
[C---:B------:R-:W-:Y:S08]  /*ae200*/  HMMA.16816.F32 R32, R28.reuse, R18, R40 ;  /* 0x000000121c20723c */ /* 0x040ff00000001828 */
[C---:B0-----:R-:W-:Y:S08]  /*ae210*/  HMMA.16816.F32 R20, R28.reuse, R16, R48 ;  /* 0x000000101c14723c */ /* 0x041ff00000001830 */
[C---:B------:R-:W-:Y:S01]  /*ae220*/  HMMA.16816.F32 R52, R28.reuse, R14, R52 ;  /* 0x0000000e1c34723c */ /* 0x040fe20000001834 */
[----:B------:R0:W-:Y:S04]  /*ae230*/  STL.64 [R1+0x2a0], R24 ;  /* 0x0002a01801007387 */ /* 0x0001e80000100a00 */
[----:B------:R1:W-:Y:S04]  /*ae240*/  STL.64 [R1+0x2a8], R26 ;  /* 0x0002a81a01007387 */ /* 0x0003e80000100a00 */
[----:B0-----:R-:W2:Y:S04]  /*ae250*/  LDL.LU R24, [R1+0x5d0] ;  /* 0x0005d00001187983 */ /* 0x001ea80000300800 */
[----:B------:R0:W-:Y:S04]  /*ae260*/  STL.64 [R1+0x290], R32 ;  /* 0x0002902001007387 */ /* 0x0001e80000100a00 */
[----:B------:R3:W-:Y:S04]  /*ae270*/  STL.64 [R1+0x298], R34 ;  /* 0x0002982201007387 */ /* 0x0007e80000100a00 */
[----:B------:R0:W-:Y:S04]  /*ae280*/  STL.64 [R1+0x280], R20 ;  /* 0x0002801401007387 */ /* 0x0001e80000100a00 */
[----:B------:R0:W-:Y:S04]  /*ae290*/  STL.64 [R1+0x288], R22 ;  /* 0x0002881601007387 */ /* 0x0001e80000100a00 */
[----:B------:R-:W2:Y:S04]  /*ae2a0*/  LDL.LU R25, [R1+0x5d4] ;  /* 0x0005d40001197983 */ /* 0x000ea80000300800 */
[----:B-1----:R-:W2:Y:S04]  /*ae2b0*/  LDL.LU R26, [R1+0x5d8] ;  /* 0x0005d800011a7983 */ /* 0x002ea80000300800 */
[----:B------:R-:W2:Y:S04]  /*ae2c0*/  LDL.LU R27, [R1+0x5dc] ;  /* 0x0005dc00011b7983 */ /* 0x000ea80000300800 */
[----:B0-----:R-:W2:Y:S04]  /*ae2d0*/  LDL.LU R32, [R1+0x570] ;  /* 0x0005700001207983 */ /* 0x001ea80000300800 */
        /* <DEDUP_REMOVED lines=15> */
[----:B------:R-:W-:Y:S04]  /*ae3d0*/  STL.64 [R1+0x7008], R14 ;  /* 0x0070080e01007387 */ /* 0x000fe80000100a00 */
[----:B------:R-:W-:Y:S04]  /*ae3e0*/  STL.64 [R1+0x270], R52 ;  /* 0x0002703401007387 */ /* 0x000fe80000100a00 */
[----:B------:R-:W-:Y:S04]  /*ae3f0*/  STL.64 [R1+0x278], R54 ;  /* 0x0002783601007387 */ /* 0x000fe80000100a00 */
[----:B------:R4:W-:Y:S01]  /*ae400*/  STL.64 [R1+0x7000], R12 ;  /* 0x0070000c01007387 */ /* 0x0009e20000100a00 */
[C---:B0-----:R-:W-:Y:S08]  /*ae410*/  HMMA.16816.F32 R16, R28.reuse, R12, R56 ;  /* 0x0000000c1c10723c */ /* 0x041ff00000001838 */
[C---:B----4-:R-:W-:Y:S11]  /*ae420*/  HMMA.16816.F32 R12, R28.reuse, R10, R44 ;  /* 0x0000000a1c0c723c */ /* 0x050ff6000000182c */
[----:B------:R-:W-:Y:S04]  /*ae430*/  STL.64 [R1+0x260], R16 ;  /* 0x0002601001007387 */ /* 0x000fe80000100a00 */
[----:B------:R-:W-:Y:S04]  /*ae440*/  STL.64 [R1+0x268], R18 ;  /* 0x0002681201007387 */ /* 0x000fe80000100a00 */
[----:B------:R-:W4:Y:S04]  /*ae450*/  LDL.LU R56, [R1+0x620] ;  /* 0x0006200001387983 */ /* 0x000f280000300800 */
[----:B------:R-:W-:Y:S04]  /*ae460*/  STL.64 [R1+0x250], R12 ;  /* 0x0002500c01007387 */ /* 0x000fe80000100a00 */
[----:B------:R2:W-:Y:S04]  /*ae470*/  STL.64 [R1+0x258], R14 ;  /* 0x0002580e01007387 */ /* 0x0005e80000100a00 */
[----:B------:R-:W4:Y:S04]  /*ae480*/  LDL.LU R57, [R1+0x624] ;  /* 0x0006240001397983 */ /* 0x000f280000300800 */
[----:B------:R-:W3:Y:S04]  /*ae490*/  LDL.LU R58, [R1+0x628] ;  /* 0x00062800013a7983 */ /* 0x000ee80000300800 */
[----:B------:R-:W3:Y:S01]  /*ae4a0*/  LDL.LU R59, [R1+0x62c] ;  /* 0x00062c00013b7983 */ /* 0x000ee20000300800 */
[C---:B--2---:R-:W-:Y:S03]  /*ae4b0*/  HMMA.16816.F32 R12, R28.reuse, R8, R32 ;  /* 0x000000081c0c723c */ /* 0x044fe60000001820 */
[----:B---3--:R-:W-:Y:S04]  /*ae4c0*/  STL.64 [R1+0x7028], R58 ;  /* 0x0070283a01007387 */ /* 0x008fe80000100a00 */
[----:B----4-:R-:W-:Y:S04]  /*ae4d0*/  STL.64 [R1+0x7020], R56 ;  /* 0x0070203801007387 */ /* 0x010fe80000100a00 */
        /* <DEDUP_REMOVED lines=10> */
[----:B------:R-:W2:Y:S04]  /*ae580*/  LDL.LU R32, [R1+0x5c0] ;  /* 0x0005c00001207983 */ /* 0x000ea80000300800 */
[----:B------:R-:W-:Y:S04]  /*ae590*/  STL.64 [R1+0x240], R12 ;  /* 0x0002400c01007387 */ /* 0x000fe80000100a00 */
[----:B------:R0:W-:Y:S04]  /*ae5a0*/  STL.64 [R1+0x248], R14 ;  /* 0x0002480e01007387 */ /* 0x0001e80000100a00 */
[----:B------:R-:W2:Y:S04]  /*ae5b0*/  LDL.LU R33, [R1+0x5c4] ;  /* 0x0005c40001217983 */ /* 0x000ea80000300800 */
[----:B------:R-:W2:Y:S04]  /*ae5c0*/  LDL.LU R34, [R1+0x5c8] ;  /* 0x0005c80001227983 */ /* 0x000ea80000300800 */
[----:B------:R-:W2:Y:S01]  /*ae5d0*/  LDL.LU R35, [R1+0x5cc] ;  /* 0x0005cc0001237983 */ /* 0x000ea20000300800 */
[C---:B------:R-:W-:Y:S08]  /*ae5e0*/  HMMA.16816.F32 R16, R28.reuse, R6, R20 ;  /* 0x000000061c10723c */ /* 0x040ff00000001814 */
[----:B0-----:R-:W-:Y:S01]  /*ae5f0*/  HMMA.16816.F32 R12, R28, R4, R24 ;  /* 0x000000041c0c723c */ /* 0x001fe20000001818 */
[----:B------:R-:W-:-:S02]  /*ae600*/  IMAD R39, R48, 0x100, R49 ;  /* 0x0000010030277824 */ /* 0x000fc400078e0231 */
[----:B------:R-:W-:-:S08]  /*ae610*/  IMAD R40, R51, 0x100, R50 ;  /* 0x0000010033287824 */ /* 0x000fd000078e0232 */
[----:B------:R-:W-:Y:S04]  /*ae620*/  STL.64 [R1+0x230], R16 ;  /* 0x0002301001007387 */ /* 0x000fe80000100a00 */
[----:B------:R-:W-:Y:S04]  /*ae630*/  STL.64 [R1+0x238], R18 ;  /* 0x0002381201007387 */ /* 0x000fe80000100a00 */
        /* <DEDUP_REMOVED lines=26> */
[----:B--2---:R-:W-:Y:S03]  /*ae7e0*/  HMMA.16816.F32 R28, R28, R2, R32 ;  /* 0x000000021c1c723c */ /* 0x004fe60000001820 */
[----:B------:R-:W2:Y:S04]  /*ae7f0*/  LDL.LU.64 R34, [R1+0x7040] ;  /* 0x0070400001227983 */ /* 0x000ea80000300a00 */
[----:B------:R-:W2:Y:S01]  /*ae800*/  LDL.LU.64 R32, [R1+0x7038] ;  /* 0x0070380001207983 */ /* 0x000ea20000300a00 */
[----:B------:R-:W-:-:S02]  /*ae810*/  IMAD R38, R43, 0x100, R42 ;  /* 0x000001002b267824 */ /* 0x000fc400078e022a */
[----:B----4-:R-:W-:-:S09]  /*ae820*/  IMAD R41, R60, 0x100, R61 ;  /* 0x000001003c297824 */ /* 0x010fd200078e023d */
[----:B------:R0:W-:Y:S04]  /*ae830*/  STL.64 [R1+0x200], R28 ;  /* 0x0002001c01007387 */ /* 0x0001e80000100a00 */
[----:B------:R1:W-:Y:S01]  /*ae840*/  STL.64 [R1+0x208], R30 ;  /* 0x0002081e01007387 */ /* 0x0003e20000100a00 */
[----:B0-----:R-:W-:Y:S02]  /*ae850*/  F2FP.F16.E5M2.UNPACK_B R28, R38 ;  /* 0x00000026ff1c723e */ /* 0x001fe400020004ff */
[----:B------:R-:W-:Y:S02]  /*ae860*/  F2FP.F16.E5M2.UNPACK_B R29, R39 ;  /* 0x00000027ff1d723e */ /* 0x000fe400020004ff */
[----:B-1----:R-:W-:Y:S02]  /*ae870*/  F2FP.F16.E5M2.UNPACK_B R30, R40 ;  /* 0x00000028ff1e723e */ /* 0x002fe400020004ff */
[----:B------:R-:W-:Y:S01]  /*ae880*/  F2FP.F16.E5M2.UNPACK_B R31, R41 ;  /* 0x00000029ff1f723e */ /* 0x000fe200020004ff */
[----:B------:R-:W4:Y:S04]  /*ae890*/  LDL.LU R40, [R1+0x640] ;  /* 0x0006400001287983 */ /* 0x000f280000300800 */
[----:B------:R-:W4:Y:S04]  /*ae8a0*/  LDL.LU R41, [R1+0x644] ;  /* 0x0006440001297983 */ /* 0x000f280000300800 */
[----:B------:R-:W4:Y:S04]  /*ae8b0*/  LDL.LU R42, [R1+0x648] ;  /* 0x00064800012a7983 */ /* 0x000f280000300800 */
[----:B------:R-:W4:Y:S01]  /*ae8c0*/  LDL.LU R43, [R1+0x64c] ;  /* 0x00064c00012b7983 */ /* 0x000f220000300800 */
[----:B---3--:R-:W-:Y:S03]  /*ae8d0*/  HMMA.16816.F32 R48, R28, R36, R48 ;  /* 0x000000241c30723c */ /* 0x008fe60000001830 */
[----:B------:R-:W3:-:S15]  /*ae8e0*/  LDL.LU R36, [R1+0x650] ;  /* 0x0006500001247983 */ /* 0x000ede0000300800 */
[----:B------:R-:W-:Y:S01]  /*ae8f0*/  NOP ;  /* 0x0000000000007918 */ /* 0x000fe20000000000 */
[----:B------:R0:W-:Y:S04]  /*ae900*/  STL.64 [R1+0x1f0], R48 ;  /* 0x0001f03001007387 */ /* 0x0001e80000100a00 */
[----:B------:R1:W-:Y:S04]  /*ae910*/  STL.64 [R1+0x1f8], R50 ;  /* 0x0001f83201007387 */ /* 0x0003e80000100a00 */
[----:B------:R-:W3:Y:S04]  /*ae920*/  LDL.LU R37, [R1+0x654] ;  /* 0x0006540001257983 */ /* 0x000ee80000300800 */
[----:B------:R-:W3:Y:S04]  /*ae930*/  LDL.LU R38, [R1+0x658] ;  /* 0x0006580001267983 */ /* 0x000ee80000300800 */
[----:B------:R-:W3:Y:S04]  /*ae940*/  LDL.LU R39, [R1+0x65c] ;  /* 0x00065c0001277983 */ /* 0x000ee80000300800 */
[----:B0-----:R-:W3:Y:S04]  /*ae950*/  LDL.LU R48, [R1+0x600] ;  /* 0x0006000001307983 */ /* 0x001ee80000300800 */
[----:B------:R-:W3:Y:S04]  /*ae960*/  LDL.LU R49, [R1+0x604] ;  /* 0x0006040001317983 */ /* 0x000ee80000300800 */
[----:B-1----:R-:W3:Y:S01]  /*ae970*/  LDL.LU R50, [R1+0x608] ;  /* 0x0006080001327983 */ /* 0x002ee20000300800 */
[----:B------:R-:W-:-:S03]  /*ae980*/  IMAD.MOV.U32 R51, RZ, RZ, R0 ;  /* 0x000000ffff337224 */ /* 0x000fc600078e0000 */
[----:B------:R-:W3:Y:S01]  /*ae990*/  LDL.LU R0, [R1+0x7030] ;  /* 0x0070300001007983 */ /* 0x000ee20000300800 */
[C---:B--2---:R-:W-:Y:S08]  /*ae9a0*/  HMMA.16816.F32 R56, R28.reuse, R34, R56 ;  /* 0x000000221c38723c */ /* 0x044ff00000001838 */
[C---:B------:R-:W-:Y:S11]  /*ae9b0*/  HMMA.16816.F32 R32, R28.reuse, R32, R24 ;  /* 0x000000201c20723c */ /* 0x040ff60000001818 */
[----:B------:R-:W-:Y:S04]  /*ae9c0*/  STL.64 [R1+0x160], R56 ;  /* 0x0001603801007387 */ /* 0x000fe80000100a00 */
[----:B------:R0:W-:Y:S04]  /*ae9d0*/  STL.64 [R1+0x168], R58 ;  /* 0x0001683a01007387 */ /* 0x0001e80000100a00 */
[----:B0-----:R-:W2:Y:S04]  /*ae9e0*/  LDL.LU.64 R58, [R1+0x7028] ;  /* 0x00702800013a7983 */ /* 0x001ea80000300a00 */
[----:B------:R-:W2:Y:S04]  /*ae9f0*/  LDL.LU.64 R56, [R1+0x7020] ;  /* 0x0070200001387983 */ /* 0x000ea80000300a00 */
        /* <DEDUP_REMOVED lines=9> */
[C---:B---3--:R-:W-:Y:S11]  /*aea90*/  HMMA.16816.F32 R24, R28.reuse, R24, R20 ;  /* 0x000000181c18723c */ /* 0x048ff60000001814 */
[----:B------:R-:W-:Y:S04]  /*aeaa0*/  STL.64 [R1+0x120], R12 ;  /* 0x0001200c01007387 */ /* 0x000fe80000100a00 */
[----:B------:R0:W-:Y:S04]  /*aeab0*/  STL.64 [R1+0x128], R14 ;  /* 0x0001280e01007387 */ /* 0x0001e80000100a00 */
[----:B0-----:R-:W4:Y:S04]  /*aeac0*/  LDL.LU.64 R14, [R1+0x7008] ;  /* 0x00700800010e7983 */ /* 0x001f280000300a00 */
[----:B------:R-:W2:Y:S04]  /*aead0*/  LDL.LU.64 R12, [R1+0x7000] ;  /* 0x00700000010c7983 */ /* 0x000ea80000300a00 */
[----:B------:R-:W3:Y:S04]  /*aeae0*/  LDL.LU.64 R22, [R1+0x6ff8] ;  /* 0x006ff80001167983 */ /* 0x000ee80000300a00 */
[----:B------:R-:W2:Y:S04]  /*aeaf0*/  LDL.LU.64 R20, [R1+0x6ff0] ;  /* 0x006ff00001147983 */ /* 0x000ea80000300a00 */
[----:B------:R0:W-:Y:S04]  /*aeb00*/  STL.64 [R1+0x100], R24 ;  /* 0x0001001801007387 */ /* 0x0001e80000100a00 */
[----:B------:R1:W-:Y:S04]  /*aeb10*/  STL.64 [R1+0x108], R26 ;  /* 0x0001081a01007387 */ /* 0x0003e80000100a00 */
[----:B0-----:R-:W2:Y:S04]  /*aeb20*/  LDL.LU R24, [R1+0x670] ;  /* 0x0006700001187983 */ /* 0x001ea80000300800 */
[----:B------:R-:W2:Y:S04]  /*aeb30*/  LDL.LU R25, [R1+0x674] ;  /* 0x0006740001197983 */ /* 0x000ea80000300800 */
[----:B-1----:R-:W2:Y:S01]  /*aeb40*/  LDL.LU R26, [R1+0x678] ;  /* 0x00067800011a7983 */ /* 0x002ea20000300800 */
[----:B---3--:R-:W-:-:S15]  /*aeb50*/  HMMA.16816.F32 R16, R28, R22, R16 ;  /* 0x000000161c10723c */ /* 0x008fde0000001810 */
[----:B------:R-:W-:-:S04]  /*aeb60*/  NOP ;  /* 0x0000000000007918 */ /* 0x000fc80000000000 */
[----:B------:R-:W-:Y:S04]  /*aeb70*/  STL.64 [R1+0xe0], R16 ;  /* 0x0000e01001007387 */ /* 0x000fe80000100a00 */
[----:B------:R0:W-:Y:S04]  /*aeb80*/  STL.64 [R1+0xe8], R18 ;  /* 0x0000e81201007387 */ /* 0x0001e80000100a00 */
[----:B0-----:R-:W3:Y:S04]  /*aeb90*/  LDL.LU.64 R18, [R1+0x6fe8] ;  /* 0x006fe80001127983 */ /* 0x001ee80000300a00 */
[----:B------:R-:W3:Y:S01]  /*aeba0*/  LDL.LU.64 R16, [R1+0x6fe0] ;  /* 0x006fe00001107983 */ /* 0x000ee20000300a00 */
[----:B------:R-:W-:-:S07]  /*aebb0*/  IMAD.MOV.U32 R27, RZ, RZ, R0 ;  /* 0x000000ffff1b7224 */ /* 0x000fce00078e0000 */
[----:B--2---:R-:W-:-:S15]  /*aebc0*/  HMMA.16816.F32 R20, R28, R20, R24 ;  /* 0x000000141c14723c */ /* 0x004fde0000001818 */
[----:B------:R-:W-:-:S04]  /*aebd0*/  NOP ;  /* 0x0000000000007918 */ /* 0x000fc80000000000 */
[----:B------:R-:W-:Y:S04]  /*aebe0*/  STL.64 [R1+0xc0], R20 ;  /* 0x0000c01401007387 */ /* 0x000fe80000100a00 */
[----:B------:R4:W-:Y:S02]  /*aebf0*/  STL.64 [R1+0xc8], R22 ;  /* 0x0000c81601007387 */ /* 0x0009e40000100a00 */
[C---:B----4-:R-:W-:Y:S08]  /*aec00*/  HMMA.16816.F32 R20, R28.reuse, R14, R40 ;  /* 0x0000000e1c14723c */ /* 0x050ff00000001828 */
[C---:B------:R-:W-:Y:S08]  /*aec10*/  HMMA.16816.F32 R12, R28.reuse, R12, R52 ;  /* 0x0000000c1c0c723c */ /* 0x040ff00000001834 */
[C---:B------:R-:W-:Y:S08]  /*aec20*/  HMMA.16816.F32 R52, R28.reuse, R6, R48 ;  /* 0x000000061c34723c */ /* 0x040ff00000001830 */
[C---:B---3--:R-:W-:Y:S08]  /*aec30*/  HMMA.16816.F32 R24, R28.reuse, R18, R32 ;  /* 0x000000121c18723c */ /* 0x048ff00000001820 */
[C---:B------:R-:W-:Y:S11]  /*aec40*/  HMMA.16816.F32 R16, R28.reuse, R16, R36 ;  /* 0x000000101c10723c */ /* 0x040ff60000001824 */
[----:B------:R-:W-:Y:S04]  /*aec50*/  STL.64 [R1+0xa0], R24 ;  /* 0x0000a01801007387 */ /* 0x000fe80000100a00 */
[----:B------:R-:W-:Y:S04]  /*aec60*/  STL.64 [R1+0xa8], R26 ;  /* 0x0000a81a01007387 */ /* 0x000fe80000100a00 */
[----:B------:R-:W-:Y:S04]  /*aec70*/  STL.64 [R1+0x80], R16 ;  /* 0x0000801001007387 */ /* 0x000fe80000100a00 */
[----:B------:R0:W-:Y:S02]  /*aec80*/  STL.64 [R1+0x88], R18 ;  /* 0x0000881201007387 */ /* 0x0001e40000100a00 */
[C---:B0-----:R-:W-:Y:S08]  /*aec90*/  HMMA.16816.F32 R16, R28.reuse, R10, R56 ;  /* 0x0000000a1c10723c */ /* 0x041ff00000001838 */
[C---:B------:R-:W-:Y:S01]  /*aeca0*/  HMMA.16816.F32 R8, R28.reuse, R8, R44 ;  /* 0x000000081c08723c */ /* 0x040fe2000000182c */
[----:B------:R-:W-:Y:S04]  /*aecb0*/  STL.64 [R1+0x60], R20 ;  /* 0x0000601401007387 */ /* 0x000fe80000100a00 */
[----:B------:R-:W-:Y:S06]  /*aecc0*/  STL.64 [R1+0x68], R22 ;  /* 0x0000681601007387 */ /* 0x000fec0000100a00 */
[----:B------:R-:W-:Y:S01]  /*aecd0*/  IMAD.MOV.U32 R0, RZ, RZ, R19 ;  /* 0x000000ffff007224 */ /* 0x000fe200078e0013 */
[----:B------:R-:W-:Y:S04]  /*aece0*/  STL.64 [R1+0x20], R16 ;  /* 0x0000201001007387 */ /* 0x000fe80000100a00 */
[----:B------:R-:W-:Y:S04]  /*aecf0*/  STL.64 [R1+0x40], R12 ;  /* 0x0000400c01007387 */ /* 0x000fe80000100a00 */
[----:B------:R-:W-:Y:S04]  /*aed00*/  STL.64 [R1+0x48], R14 ;  /* 0x0000480e01007387 */ /* 0x000fe80000100a00 */
[----:B------:R0:W-:Y:S04]  /*aed10*/  STL [R1+0x28], R18 ;  /* 0x0000281201007387 */ /* 0x0001e80000100800 */
[----:B------:R-:W-:Y:S04]  /*aed20*/  STL [R1+0x6a60], R0 ;  /* 0x006a600001007387 */ /* 0x000fe80000100800 */
[----:B------:R-:W2:Y:S04]  /*aed30*/  LDL.LU R44, [R1+0x5f0] ;  /* 0x0005f000012c7983 */ /* 0x000ea80000300800 */
[----:B------:R-:W-:Y:S04]  /*aed40*/  STL.64 [R1], R8 ;  /* 0x0000000801007387 */ /* 0x000fe80000100a00 */
[----:B------:R-:W-:Y:S04]  /*aed50*/  STL.64 [R1+0x8], R10 ;  /* 0x0000080a01007387 */ /* 0x000fe80000100a00 */
[----:B------:R-:W2:Y:S04]  /*aed60*/  LDL.LU R45, [R1+0x5f4] ;  /* 0x0005f400012d7983 */ /* 0x000ea80000300800 */
[----:B------:R-:W2:Y:S04]  /*aed70*/  LDL.LU R46, [R1+0x5f8] ;  /* 0x0005f800012e7983 */ /* 0x000ea80000300800 */
[----:B------:R-:W2:Y:S04]  /*aed80*/  LDL.LU R47, [R1+0x5fc] ;  /* 0x0005fc00012f7983 */ /* 0x000ea80000300800 */
[----:B0-----:R-:W3:Y:S04]  /*aed90*/  LDL.LU R18, [R1+0x23b0] ;  /* 0x0023b00001127983 */ /* 0x001ee80000300800 */
        /* <DEDUP_REMOVED lines=32> */
[----:B------:R-:W-:Y:S01]  /*aefa0*/  STL.64 [R1+0x6860], R52 ;  /* 0x0068603401007387 */ /* 0x000fe20000100a00 */
[----:B--2---:R-:W-:Y:S01]  /*aefb0*/  HMMA.16816.F32 R44, R28, R4, R44 ;  /* 0x000000041c2c723c */ /* 0x004fe2000000182c */
[----:B---3--:R-:W-:-:S02]  /*aefc0*/  IMAD R4, R19, 0x100, R18 ;  /* 0x0000010013047824 */ /* 0x008fc400078e0212 */
[----:B----4-:R-:W-:Y:S02]  /*aefd0*/  IMAD R5, R25, 0x100, R24 ;  /* 0x0000010019057824 */ /* 0x010fe400078e0218 */
[----:B------:R-:W-:Y:S02]  /*aefe0*/  IMAD R6, R27, 0x100, R26 ;  /* 0x000001001b067824 */ /* 0x000fe400078e021a */
[----:B------:R-:W-:Y:S01]  /*aeff0*/  IMAD R7, R33, 0x100, R32 ;  /* 0x0000010021077824 */ /* 0x000fe200078e0220 */
[----:B------:R-:W-:Y:S01]  /*af000*/  HMMA.16816.F32 R40, R28, R2, R40 ;  /* 0x000000021c28723c */ /* 0x000fe20000001828 */
[----:B------:R-:W-:Y:S02]  /*af010*/  F2FP.F16.E5M2.UNPACK_B R28, R4 ;  /* 0x00000004ff1c723e */ /* 0x000fe400020004ff */
[----:B------:R-:W-:Y:S02]  /*af020*/  F2FP.F16.E5M2.UNPACK_B R29, R5 ;  /* 0x00000005ff1d723e */ /* 0x000fe400020004ff */
[----:B------:R-:W-:-:S02]  /*af030*/  F2FP.F16.E5M2.UNPACK_B R30, R6 ;  /* 0x00000006ff1e723e */ /* 0x000fc400020004ff */
[----:B------:R-:W-:Y:S02]  /*af040*/  F2FP.F16.E5M2.UNPACK_B R31, R7 ;  /* 0x00000007ff1f723e */ /* 0x000fe400020004ff */
[----:B------:R-:W-:Y:S02]  /*af050*/  F2FP.F16.E5M2.UNPACK_B R36, R36.H1 ;  /* 0x00000024ff24723e */ /* 0x000fe400030004ff */
[----:B------:R-:W-:Y:S02]  /*af060*/  F2FP.F16.E5M2.UNPACK_B R37, R37.H1 ;  /* 0x00000025ff25723e */ /* 0x000fe400030004ff */
[----:B------:R-:W-:Y:S02]  /*af070*/  F2FP.F16.E5M2.UNPACK_B R34, R34.H1 ;  /* 0x00000022ff22723e */ /* 0x000fe400030004ff */
[----:B------:R-:W-:Y:S02]  /*af080*/  F2FP.F16.E5M2.UNPACK_B R35, R35.H1 ;  /* 0x00000023ff23723e */ /* 0x000fe400030004ff */
[----:B------:R-:W-:-:S02]  /*af090*/  F2FP.F16.E5M2.UNPACK_B R32, R39.H1 ;  /* 0x00000027ff20723e */ /* 0x000fc400030004ff */
[----:B------:R-:W-:Y:S01]  /*af0a0*/  F2FP.F16.E5M2.UNPACK_B R33, R38.H1 ;  /* 0x00000026ff21723e */ /* 0x000fe200030004ff */
[C---:B------:R-:W-:Y:S08]  /*af0b0*/  HMMA.16816.F32 R48, R28.reuse, R36, R48 ;  /* 0x000000241c30723c */ /* 0x040ff00000001830 */
[C---:B------:R-:W-:Y:S08]  /*af0c0*/  HMMA.16816.F32 R56, R28.reuse, R34, R56 ;  /* 0x000000221c38723c */ /* 0x040ff00000001838 */
[----:B------:R-:W-:Y:S01]  /*af0d0*/  HMMA.16816.F32 R4, R28, R32, R20 ;  /* 0x000000201c04723c */ /* 0x000fe20000001814 */
[----:B------:R-:W-:Y:S04]  /*af0e0*/  STL.64 [R1+0x6878], R46 ;  /* 0x0068782e01007387 */ /* 0x000fe80000100a00 */
[----:B------:R0:W-:Y:S04]  /*af0f0*/  STL.64 [R1+0x6870], R44 ;  /* 0x0068702c01007387 */ /* 0x0001e80000100a00 */
[----:B------:R-:W-:Y:S04]  /*af100*/  STL.64 [R1+0x6888], R42 ;  /* 0x0068882a01007387 */ /* 0x000fe80000100a00 */
[----:B------:R1:W-:Y:S04]  /*af110*/  STL.64 [R1+0x6880], R40 ;  /* 0x0068802801007387 */ /* 0x0003e80000100a00 */
        /* <DEDUP_REMOVED lines=8> */
[----:B0-----:R-:W4:Y:S04]  /*af1a0*/  LDL.LU R44, [R1+0xba0] ;  /* 0x000ba000012c7983 */ /* 0x001f280000300800 */
[----:B------:R-:W4:Y:S04]  /*af1b0*/  LDL.LU R45, [R1+0xba4] ;  /* 0x000ba400012d7983 */ /* 0x000f280000300800 */
[----:B------:R-:W2:Y:S04]  /*af1c0*/  LDL.LU R46, [R1+0xba8] ;  /* 0x000ba800012e7983 */ /* 0x000ea80000300800 */
[----:B------:R-:W2:Y:S04]  /*af1d0*/  LDL.LU R47, [R1+0xbac] ;  /* 0x000bac00012f7983 */ /* 0x000ea80000300800 */
[----:B--2---:R-:W-:Y:S04]  /*af1e0*/  STL.64 [R1+0x6fd8], R46 ;  /* 0x006fd82e01007387 */ /* 0x004fe80000100a00 */
[----:B----4-:R0:W-:Y:S04]  /*af1f0*/  STL.64 [R1+0x6fd0], R44 ;  /* 0x006fd02c01007387 */ /* 0x0101e80000100a00 */
[----:B-1----:R-:W2:Y:S04]  /*af200*/  LDL.LU R40, [R1+0xb40] ;  /* 0x000b400001287983 */ /* 0x002ea80000300800 */
[----:B------:R-:W2:Y:S04]  /*af210*/  LDL.LU R41, [R1+0xb44] ;  /* 0x000b440001297983 */ /* 0x000ea80000300800 */
[----:B------:R-:W2:Y:S04]  /*af220*/  LDL.LU R42, [R1+0xb48] ;  /* 0x000b4800012a7983 */ /* 0x000ea80000300800 */
[----:B------:R-:W2:Y:S04]  /*af230*/  LDL.LU R43, [R1+0xb4c] ;  /* 0x000b4c00012b7983 */ /* 0x000ea80000300800 */
[----:B------:R-:W4:Y:S04]  /*af240*/  LDL.LU R4, [R1+0xb10] ;  /* 0x000b100001047983 */ /* 0x000f280000300800 */
[----:B------:R-:W4:Y:S04]  /*af250*/  LDL.LU R5, [R1+0xb14] ;  /* 0x000b140001057983 */ /* 0x000f280000300800 */
[----:B---3--:R-:W4:Y:S04]  /*af260*/  LDL.LU R6, [R1+0xb18] ;  /* 0x000b180001067983 */ /* 0x008f280000300800 */
[----:B------:R-:W4:Y:S04]  /*af270*/  LDL.LU R7, [R1+0xb1c] ;  /* 0x000b1c0001077983 */ /* 0x000f280000300800 */
[----:B------:R-:W3:Y:S04]  /*af280*/  LDL.LU R56, [R1+0xa80] ;  /* 0x000a800001387983 */ /* 0x000ee80000300800 */
[----:B------:R-:W3:Y:S04]  /*af290*/  LDL.LU R57, [R1+0xa84] ;  /* 0x000a840001397983 */ /* 0x000ee80000300800 */
[----:B------:R-:W3:Y:S04]  /*af2a0*/  LDL.LU R58, [R1+0xa88] ;  /* 0x000a8800013a7983 */ /* 0x000ee80000300800 */
[----:B------:R-:W3:Y:S04]  /*af2b0*/  LDL.LU R59, [R1+0xa8c] ;  /* 0x000a8c00013b7983 */ /* 0x000ee80000300800 */
        /* <DEDUP_REMOVED lines=26> */
[----:B------:R-:W-:-:S02]  /*af460*/  F2FP.F16.E5M2.UNPACK_B R26, R61.H1 ;  /* 0x0000003dff1a723e */ /* 0x000fc400030004ff */
[----:B------:R-:W-:Y:S01]  /*af470*/  F2FP.F16.E5M2.UNPACK_B R27, R60.H1 ;  /* 0x0000003cff1b723e */ /* 0x000fe200030004ff */
        /* <DEDUP_REMOVED lines=14> */
[----:B------:R0:W-:Y:S04]  /*af560*/  STL.64 [R1+0x38], R46 ;  /* 0x0000382e01007387 */ /* 0x0001e80000100a00 */
[----:B0-----:R-:W2:Y:S04]  /*af570*/  LDL.LU.64 R46, [R1+0x6fd8] ;  /* 0x006fd800012e7983 */ /* 0x001ea80000300a00 */
[----:B------:R-:W2:Y:S01]  /*af580*/  LDL.LU.64 R44, [R1+0x6fd0] ;  /* 0x006fd000012c7983 */ /* 0x000ea20000300a00 */
[----:B---3--:R-:W-:-:S02]  /*af590*/  F2FP.F16.E5M2.UNPACK_B R24, R24.H1 ;  /* 0x00000018ff18723e */ /* 0x008fc400030004ff */
[----:B------:R-:W-:Y:S02]  /*af5a0*/  F2FP.F16.E5M2.UNPACK_B R25, R25.H1 ;  /* 0x00000019ff19723e */ /* 0x000fe400030004ff */
[----:B------:R-:W-:Y:S02]  /*af5b0*/  F2FP.F16.E5M2.UNPACK_B R22, R22.H1 ;  /* 0x00000016ff16723e */ /* 0x000fe400030004ff */
[----:B------:R-:W-:Y:S01]  /*af5c0*/  F2FP.F16.E5M2.UNPACK_B R23, R23.H1 ;  /* 0x00000017ff17723e */ /* 0x000fe200030004ff */
[----:B------:R-:W-:Y:S04]  /*af5d0*/  STL.64 [R1+0x6fc8], R26 ;  /* 0x006fc81a01007387 */ /* 0x000fe80000100a00 */
[----:B------:R0:W-:Y:S01]  /*af5e0*/  STL.64 [R1+0x6fc0], R24 ;  /* 0x006fc01801007387 */ /* 0x0001e20000100a00 */
[C---:B------:R-:W-:Y:S08]  /*af5f0*/  HMMA.16816.F32 R32, R28.reuse, R24, R32 ;  /* 0x000000181c20723c */ /* 0x040ff00000001820 */
[----:B0-----:R-:W-:Y:S01]  /*af600*/  HMMA.16816.F32 R24, R28, R22, R56 ;  /* 0x000000161c18723c */ /* 0x001fe20000001838 */
[----:B------:R-:W-:-:S02]  /*af610*/  F2FP.F16.E5M2.UNPACK_B R20, R20.H1 ;  /* 0x00000014ff14723e */ /* 0x000fc400030004ff */
[----:B------:R-:W-:Y:S02]  /*af620*/  F2FP.F16.E5M2.UNPACK_B R21, R21.H1 ;  /* 0x00000015ff15723e */ /* 0x000fe400030004ff */
[----:B----4-:R-:W-:Y:S02]  /*af630*/  F2FP.F16.E5M2.UNPACK_B R18, R18.H1 ;  /* 0x00000012ff12723e */ /* 0x010fe400030004ff */
[----:B------:R-:W-:-:S04]  /*af640*/  F2FP.F16.E5M2.UNPACK_B R19, R19.H1 ;  /* 0x00000013ff13723e */ /* 0x000fc800030004ff */
[----:B------:R-:W-:Y:S04]  /*af650*/  STL.64 [R1+0x50], R32 ;  /* 0x0000502001007387 */ /* 0x000fe80000100a00 */
[----:B------:R-:W-:Y:S01]  /*af660*/  STL.64 [R1+0x58], R34 ;  /* 0x0000582201007387 */ /* 0x000fe20000100a00 */
[C---:B------:R-:W-:Y:S03]  /*af670*/  HMMA.16816.F32 R4, R28.reuse, R18, R4 ;  /* 0x000000121c04723c */ /* 0x040fe60000001804 */
[----:B------:R-:W-:Y:S04]  /*af680*/  STL.64 [R1+0x70], R24 ;  /* 0x0000701801007387 */ /* 0x000fe80000100a00 */
[----:B------:R0:W-:Y:S02]  /*af690*/  STL.64 [R1+0x78], R26 ;  /* 0x0000781a01007387 */ /* 0x0001e40000100a00 */
[----:B0-----:R-:W-:Y:S01]  /*af6a0*/  HMMA.16816.F32 R24, R28, R20, R48 ;  /* 0x000000141c18723c */ /* 0x001fe20000001830 */
[----:B------:R-:W-:-:S02]  /*af6b0*/  F2FP.F16.E5M2.UNPACK_B R16, R16.H1 ;  /* 0x00000010ff10723e */ /* 0x000fc400030004ff */
[----:B------:R-:W-:-:S15]  /*af6c0*/  F2FP.F16.E5M2.UNPACK_B R17, R17.H1 ;  /* 0x00000011ff11723e */ /* 0x000fde00030004ff */
[----:B------:R-:W-:Y:S01]  /*af6d0*/  NOP ;  /* 0x0000000000007918 */ /* 0x000fe20000000000 */
[----:B------:R-:W-:Y:S04]  /*af6e0*/  STL.64 [R1+0x90], R24 ;  /* 0x0000901801007387 */ /* 0x000fe80000100a00 */
[----:B------:R-:W-:Y:S04]  /*af6f0*/  STL.64 [R1+0x98], R26 ;  /* 0x0000981a01007387 */ /* 0x000fe80000100a00 */
[----:B------:R-:W-:Y:S04]  /*af700*/  STL.64 [R1+0xb0], R4 ;  /* 0x0000b00401007387 */ /* 0x000fe80000100a00 */
[----:B------:R0:W-:Y:S02]  /*af710*/  STL.64 [R1+0xb8], R6 ;  /* 0x0000b80601007387 */ /* 0x0001e40000100a00 */
[----:B0-----:R-:W-:Y:S01]  /*af720*/  HMMA.16816.F32 R4, R28, R16, R40 ;  /* 0x000000101c04723c */ /* 0x001fe20000001828 */
[----:B------:R-:W-:-:S02]  /*af730*/  F2FP.F16.E5M2.UNPACK_B R14, R14.H1 ;  /* 0x0000000eff0e723e */ /* 0x000fc400030004ff */
[----:B------:R-:W-:Y:S01]  /*af740*/  F2FP.F16.E5M2.UNPACK_B R15, R15.H1 ;  /* 0x0000000fff0f723e */ /* 0x000fe200030004ff */
[----:B------:R-:W-:Y:S04]  /*af750*/  STL.64 [R1+0x6f98], R18 ;  /* 0x006f981201007387 */ /* 0x000fe80000100a00 */
[----:B------:R-:W-:Y:S11]  /*af760*/  STL.64 [R1+0x6f90], R16 ;  /* 0x006f901001007387 */ /* 0x000ff60000100a00 */
[----:B------:R-:W-:Y:S04]  /*af770*/  STL.64 [R1+0xd0], R4 ;  /* 0x0000d00401007387 */ /* 0x000fe80000100a00 */
[----:B------:R0:W-:Y:S02]  /*af780*/  STL.64 [R1+0xd8], R6 ;  /* 0x0000d80601007387 */ /* 0x0001e40000100a00 */
[----:B0-----:R-:W-:Y:S01]  /*af790*/  HMMA.16816.F32 R4, R28, R14, R8 ;  /* 0x0000000e1c04723c */ /* 0x001fe20000001808 */
[----:B------:R-:W-:-:S02]  /*af7a0*/  F2FP.F16.E5M2.UNPACK_B R12, R13.H1 ;  /* 0x0000000dff0c723e */ /* 0x000fc400030004ff */
[----:B------:R-:W-:Y:S02]  /*af7b0*/  F2FP.F16.E5M2.UNPACK_B R13, R39.H1 ;  /* 0x00000027ff0d723e */ /* 0x000fe400030004ff */
[----:B------:R-:W-:-:S14]  /*af7c0*/  F2FP.F16.E5M2.UNPACK_B R10, R38.H1 ;  /* 0x00000026ff0a723e */ /* 0x000fdc00030004ff */
[----:B------:R-:W-:Y:S04]  /*af7d0*/  STL.64 [R1+0xf0], R4 ;  /* 0x0000f00401007387 */ /* 0x000fe80000100a00 */
[----:B------:R2:W-:Y:S01]  /*af7e0*/  STL.64 [R1+0xf8], R6 ;  /* 0x0000f80601007387 */ /* 0x0005e20000100a00 */
[----:B------:R-:W-:-:S03]  /*af7f0*/  F2FP.F16.E5M2.UNPACK_B R11, R61.H1 ;  /* 0x0000003dff0b723e */ /* 0x000fc600030004ff */
[----:B------:R-:W-:Y:S04]  /*af800*/  STL.64 [R1+0x6f80], R14 ;  /* 0x006f800e01007387 */ /* 0x000fe80000100a00 */
[----:B------:R-:W-:Y:S01]  /*af810*/  STL.64 [R1+0x6f78], R12 ;  /* 0x006f780c01007387 */ /* 0x000fe20000100a00 */
[----:B--2---:R-:W-:-:S15]  /*af820*/  HMMA.16816.F32 R4, R28, R12, R44 ;  /* 0x0000000c1c04723c */ /* 0x004fde000000182c */
[----:B------:R-:W-:-:S04]  /*af830*/  NOP ;  /* 0x0000000000007918 */ /* 0x000fc80000000000 */
[----:B------:R-:W-:Y:S04]  /*af840*/  STL.64 [R1+0x110], R4 ;  /* 0x0001100401007387 */ /* 0x000fe80000100a00 */
[----:B------:R0:W-:Y:S04]  /*af850*/  STL.64 [R1+0x118], R6 ;  /* 0x0001180601007387 */ /* 0x0001e80000100a00 */
[----:B------:R-:W2:Y:S01]  /*af860*/  LDL.LU R44, [R1+0x1340] ;  /* 0x00134000012c7983 */ /* 0x000ea20000300800 */
[----:B0-----:R-:W-:-:S15]  /*af870*/  HMMA.16816.F32 R4, R28, R10, R52 ;  /* 0x0000000a1c04723c */ /* 0x001fde0000001834 */
[----:B------:R-:W-:-:S04]  /*af880*/  NOP ;  /* 0x0000000000007918 */ /* 0x000fc80000000000 */
[----:B------:R-:W-:Y:S04]  /*af890*/  STL.64 [R1+0x130], R4 ;  /* 0x0001300401007387 */ /* 0x000fe80000100a00 */
        /* <DEDUP_REMOVED lines=20> */
[----:B------:R-:W3:Y:S01]  /*af9e0*/  LDL.LU R5, [R1+0x1c24] ;  /* 0x001c240001057983 */ /* 0x000ee20000300800 */
[----:B------:R-:W-:-:S03]  /*af9f0*/  F2FP.F16.E5M2.UNPACK_B R8, R60.H1 ;  /* 0x0000003cff08723e */ /* 0x000fc600030004ff */
        /* <DEDUP_REMOVED lines=26> */
[----:B--2---:R-:W-:-:S07]  /*afba0*/  F2FP.F16.E5M2.UNPACK_B R9, R9.H1 ;  /* 0x00000009ff09723e */ /* 0x004fce00030004ff */
        /* <DEDUP_REMOVED lines=12> */
[----:B---3--:R-:W-:-:S02]  /*afc70*/  F2FP.F16.E5M2.UNPACK_B R6, R6.H1 ;  /* 0x00000006ff06723e */ /* 0x008fc400030004ff */
[----:B------:R-:W-:-:S07]  /*afc80*/  F2FP.F16.E5M2.UNPACK_B R7, R7.H1 ;  /* 0x00000007ff07723e */ /* 0x000fce00030004ff */
[----:B----4-:R-:W-:-:S15]  /*afc90*/  HMMA.16816.F32 R32, R28, R6, R32 ;  /* 0x000000061c20723c */ /* 0x010fde0000001820 */
[----:B------:R-:W-:-:S04]  /*afca0*/  NOP ;  /* 0x0000000000007918 */ /* 0x000fc80000000000 */
[----:B------:R-:W-:Y:S04]  /*afcb0*/  STL.64 [R1+0x1e0], R32 ;  /* 0x0001e02001007387 */ /* 0x000fe80000100a00 */
[----:B------:R0:W-:Y:S04]  /*afcc0*/  STL.64 [R1+0x1e8], R34 ;  /* 0x0001e82201007387 */ /* 0x0001e80000100a00 */
[----:B0-----:R-:W3:Y:S04]  /*afcd0*/  LDL.LU.64 R34, [R1+0x6fb8] ;  /* 0x006fb80001227983 */ /* 0x001ee80000300a00 */
[----:B------:R-:W4:Y:S01]  /*afce0*/  LDL.LU.64 R32, [R1+0x6fb0] ;  /* 0x006fb00001207983 */ /* 0x000f220000300a00 */
[----:B------:R-:W-:-:S02]  /*afcf0*/  F2FP.F16.E5M2.UNPACK_B R4, R4.H1 ;  /* 0x00000004ff04723e */ /* 0x000fc400030004ff */
[----:B------:R-:W-:Y:S02]  /*afd00*/  F2FP.F16.E5M2.UNPACK_B R5, R5.H1 ;  /* 0x00000005ff05723e */ /* 0x000fe400030004ff */
[----:B------:R-:W-:Y:S02]  /*afd10*/  F2FP.F16.E5M2.UNPACK_B R2, R2.H1 ;  /* 0x00000002ff02723e */ /* 0x000fe400030004ff */
[----:B------:R-:W-:Y:S01]  /*afd20*/  F2FP.F16.E5M2.UNPACK_B R3, R3.H1 ;  /* 0x00000003ff03723e */ /* 0x000fe200030004ff */
[----:B------:R-:W-:Y:S04]  /*afd30*/  STL.64 [R1+0x6f70], R6 ;  /* 0x006f700601007387 */ /* 0x000fe80000100a00 */
[----:B------:R0:W-:Y:S01]  /*afd40*/  STL.64 [R1+0x6f68], R4 ;  /* 0x006f680401007387 */ /* 0x0001e20000100a00 */
[----:B------:R-:W-:-:S02]  /*afd50*/  IMAD R38, R38, 0x100, R13 ;  /* 0x0000010026267824 */ /* 0x000fc400078e020d */
[----:B------:R-:W-:Y:S02]  /*afd60*/  IMAD R39, R39, 0x100, R14 ;  /* 0x0000010027277824 */ /* 0x000fe400078e020e */
[----:B------:R-:W-:Y:S02]  /*afd70*/  IMAD R60, R60, 0x100, R15 ;  /* 0x000001003c3c7824 */ /* 0x000fe400078e020f */
[----:B------:R-:W-:Y:S01]  /*afd80*/  IMAD R61, R61, 0x100, R0 ;  /* 0x000001003d3d7824 */ /* 0x000fe200078e0200 */
[C---:B--2---:R-:W-:Y:S08]  /*afd90*/  HMMA.16816.F32 R8, R28.reuse, R4, R8 ;  /* 0x000000041c08723c */ /* 0x044ff00000001808 */
[----:B0-----:R-:W-:Y:S01]  /*afda0*/  HMMA.16816.F32 R4, R28, R2, R16 ;  /* 0x000000021c04723c */ /* 0x001fe20000001810 */
[----:B------:R-:W-:-:S02]  /*afdb0*/  F2FP.F16.E5M2.UNPACK_B R28, R38 ;  /* 0x00000026ff1c723e */ /* 0x000fc400020004ff */
[----:B------:R-:W-:Y:S02]  /*afdc0*/  F2FP.F16.E5M2.UNPACK_B R29, R39 ;  /* 0x00000027ff1d723e */ /* 0x000fe400020004ff */
[----:B------:R-:W-:Y:S02]  /*afdd0*/  F2FP.F16.E5M2.UNPACK_B R30, R60 ;  /* 0x0000003cff1e723e */ /* 0x000fe400020004ff */
[----:B------:R-:W-:-:S04]  /*afde0*/  F2FP.F16.E5M2.UNPACK_B R31, R61 ;  /* 0x0000003dff1f723e */ /* 0x000fc800020004ff */
[----:B------:R-:W-:Y:S04]  /*afdf0*/  STL.64 [R1+0x1b20], R8 ;  /* 0x001b200801007387 */ /* 0x000fe80000100a00 */
[----:B------:R-:W-:Y:S04]  /*afe00*/  STL.64 [R1+0x1b28], R10 ;  /* 0x001b280a01007387 */ /* 0x000fe80000100a00 */
[----:B------:R-:W-:Y:S04]  /*afe10*/  STL.64 [R1+0x1d0], R4 ;  /* 0x0001d00401007387 */ /* 0x000fe80000100a00 */
[----:B------:R0:W-:Y:S02]  /*afe20*/  STL.64 [R1+0x1d8], R6 ;  /* 0x0001d80601007387 */ /* 0x0001e40000100a00 */
[C---:B0-----:R-:W-:Y:S02]  /*afe30*/  HMMA.16816.F32 R4, R28.reuse, R36, R56 ;  /* 0x000000241c04723c */ /* 0x041fe40000001838 */
[----:B------:R-:W-:Y:S06]  /*afe40*/  STL.64 [R1+0x6f88], R36 ;  /* 0x006f882401007387 */ /* 0x000fec0000100a00 */
[C---:B---3--:R-:W-:Y:S11]  /*afe50*/  HMMA.16816.F32 R8, R28.reuse, R34, R48 ;  /* 0x000000221c08723c */ /* 0x048ff60000001830 */
[----:B------:R-:W-:Y:S04]  /*afe60*/  STL.64 [R1+0x1b10], R4 ;  /* 0x001b100401007387 */ /* 0x000fe80000100a00 */
[----:B------:R4:W-:Y:S02]  /*afe70*/  STL.64 [R1+0x1b18], R6 ;  /* 0x001b180601007387 */ /* 0x0009e40000100a00 */
[C---:B----4-:R-:W-:Y:S02]  /*afe80*/  HMMA.16816.F32 R4, R28.reuse, R32, R40 ;  /* 0x000000201c04723c */ /* 0x050fe40000001828 */
        /* <DEDUP_REMOVED lines=107> */
[----:B------:R-:W-:Y:S02]  /*b0540*/  IMAD R39, R40, 0x100, R51 ;  /* 0x0000010028277824 */ /* 0x000fe400078e0233 */
[----:B------:R-:W-:Y:S02]  /*b0550*/  IMAD R60, R42, 0x100, R41 ;  /* 0x000001002a3c7824 */ /* 0x000fe400078e0229 */
[----:B------:R-:W-:Y:S01]  /*b0560*/  IMAD R61, R0, 0x100, R43 ;  /* 0x00000100003d7824 */ /* 0x000fe200078e022b */
        /* <DEDUP_REMOVED lines=23> */
[----:B0-----:R-:W-:Y:S02]  /*b06e0*/  HMMA.16816.F32 R4, R28, R36, R52 ;  /* 0x000000241c04723c */ /* 0x001fe40000001834 */
[----:B------:R-:W-:Y:S04]  /*b06f0*/  STL.64 [R1+0x6f30], R36 ;  /* 0x006f302401007387 */ /* 0x000fe80000100a00 */
[----:B------:R-:W2:-:S13]  /*b0700*/  LDL.LU R40, [R1+0x1160] ;  /* 0x0011600001287983 */ /* 0x000e9a0000300800 */
[----:B------:R-:W-:Y:S04]  /*b0710*/  STL.64 [R1+0x1a30], R4 ;  /* 0x001a300401007387 */ /* 0x000fe80000100a00 */
[----:B------:R-:W-:Y:S04]  /*b0720*/  STL.64 [R1+0x1a38], R6 ;  /* 0x001a380601007387 */ /* 0x000fe80000100a00 */
        /* <DEDUP_REMOVED lines=70> */
[----:B------:R0:W-:Y:S04]  /*b0b90*/  STL.64 [R1+0x1a00], R36 ;  /* 0x001a002401007387 */ /* 0x0001e80000100a00 */
[----:B------:R-:W-:Y:S04]  /*b0ba0*/  STL.64 [R1+0x1a08], R38 ;  /* 0x001a082601007387 */ /* 0x000fe80000100a00 */
[----:B0-----:R-:W3:Y:S04]  /*b0bb0*/  LDL.LU.64 R36, [R1+0x6f30] ;  /* 0x006f300001247983 */ /* 0x001ee80000300a00 */
        /* <DEDUP_REMOVED lines=56> */
[C---:B0-----:R-:W-:Y:S08]  /*b0f40*/  HMMA.16816.F32 R12, R28.reuse, R6, R48 ;  /* 0x000000061c0c723c */ /* 0x041ff00000001830 */
[----:B------:R-:W-:Y:S01]  /*b0f50*/  HMMA.16816.F32 R8, R28, R4, R40 ;  /* 0x000000041c08723c */ /* 0x000fe20000001828 */
[----:B------:R-:W-:Y:S10]  /*b0f60*/  STL.64 [R1+0x6e78], R6 ;  /* 0x006e780601007387 */ /* 0x000ff40000100a00 */
[----:B------:R-:W-:Y:S04]  /*b0f70*/  STL.64 [R1+0xce0], R12 ;  /* 0x000ce00c01007387 */ /* 0x000fe80000100a00 */
[----:B------:R-:W-:Y:S04]  /*b0f80*/  STL.64 [R1+0xce8], R14 ;  /* 0x000ce80e01007387 */ /* 0x000fe80000100a00 */
[----:B------:R0:W-:Y:S04]  /*b0f90*/  STL.64 [R1+0x6e70], R4 ;  /* 0x006e700401007387 */ /* 0x0001e80000100a00 */
[----:B------:R1:W-:Y:S04]  /*b0fa0*/  STL.64 [R1+0x1960], R8 ;  /* 0x0019600801007387 */ /* 0x0003e80000100a00 */
[----:B------:R2:W-:Y:S04]  /*b0fb0*/  STL.64 [R1+0x1968], R10 ;  /* 0x0019680a01007387 */ /* 0x0005e80000100a00 */
        /* <DEDUP_REMOVED lines=10> */
[----:B------:R-:W3:Y:S04]  /*b1060*/  LDL.LU R6, [R1+0x10d8] ;  /* 0x0010d80001067983 */ /* 0x000ee80000300800 */
[----:B------:R-:W3:Y:S04]  /*b1070*/  LDL.LU R7, [R1+0x10dc] ;  /* 0x0010dc0001077983 */ /* 0x000ee80000300800 */
[----:B-1----:R-:W3:Y:S04]  /*b1080*/  LDL.LU R8, [R1+0x1150] ;  /* 0x0011500001087983 */ /* 0x002ee80000300800 */
[----:B------:R-:W3:Y:S04]  /*b1090*/  LDL.LU R9, [R1+0x1154] ;  /* 0x0011540001097983 */ /* 0x000ee80000300800 */
[----:B--2---:R-:W3:Y:S04]  /*b10a0*/  LDL.LU R10, [R1+0x1158] ;  /* 0x00115800010a7983 */ /* 0x004ee80000300800 */
[----:B------:R-:W3:Y:S04]  /*b10b0*/  LDL.LU R11, [R1+0x115c] ;  /* 0x00115c00010b7983 */ /* 0x000ee80000300800 */
        /* <DEDUP_REMOVED lines=31> */
[----:B------:R-:W4:Y:S04]  /*b12b0*/  LDL.LU R52, [R1+0x1080] ;  /* 0x0010800001347983 */ /* 0x000f280000300800 */
[----:B------:R-:W4:Y:S04]  /*b12c0*/  LDL.LU R53, [R1+0x1084] ;  /* 0x0010840001357983 */ /* 0x000f280000300800 */
[----:B------:R-:W4:Y:S04]  /*b12d0*/  LDL.LU R54, [R1+0x1088] ;  /* 0x0010880001367983 */ /* 0x000f280000300800 */
[----:B------:R-:W4:Y:S01]  /*b12e0*/  LDL.LU R55, [R1+0x108c] ;  /* 0x00108c0001377983 */ /* 0x000f220000300800 */
[----:B---3--:R-:W-:Y:S03]  /*b12f0*/  HMMA.16816.F32 R28, R28, R2, R8 ;  /* 0x000000021c1c723c */ /* 0x008fe60000001808 */
[----:B------:R-:W3:Y:S01]  /*b1300*/  LDL.LU.64 R10, [R1+0x6ed8] ;  /* 0x006ed800010a7983 */ /* 0x000ee20000300a00 */
[----:B--2---:R-:W-:-:S03]  /*b1310*/  IMAD R61, R0, 0x100, R61 ;  /* 0x00000100003d7824 */ /* 0x004fc600078e023d */
[----:B------:R-:W2:Y:S04]  /*b1320*/  LDL.LU.64 R8, [R1+0x6ed0] ;  /* 0x006ed00001087983 */ /* 0x000ea80000300a00 */
[----:B------:R-:W-:Y:S04]  /*b1330*/  STL [R1+0x6e44], R2 ;  /* 0x006e440201007387 */ /* 0x000fe80000100800 */
[----:B------:R-:W-:Y:S04]  /*b1340*/  STL [R1+0x6e40], R3 ;  /* 0x006e400301007387 */ /* 0x000fe80000100800 */
[----:B------:R0:W-:Y:S04]  /*b1350*/  STL.64 [R1+0x1b0], R28 ;  /* 0x0001b01c01007387 */ /* 0x0001e80000100a00 */
[----:B------:R1:W-:Y:S01]  /*b1360*/  STL.64 [R1+0x1b8], R30 ;  /* 0x0001b81e01007387 */ /* 0x0003e20000100a00 */
[----:B0-----:R-:W-:-:S02]  /*b1370*/  F2FP.F16.E5M2.UNPACK_B R28, R38 ;  /* 0x00000026ff1c723e */ /* 0x001fc400020004ff */
[----:B------:R-:W-:Y:S02]  /*b1380*/  F2FP.F16.E5M2.UNPACK_B R29, R39 ;  /* 0x00000027ff1d723e */ /* 0x000fe400020004ff */
[----:B-1----:R-:W-:Y:S02]  /*b1390*/  F2FP.F16.E5M2.UNPACK_B R30, R60 ;  /* 0x0000003cff1e723e */ /* 0x002fe400020004ff */
[----:B------:R-:W-:-:S07]  /*b13a0*/  F2FP.F16.E5M2.UNPACK_B R31, R61 ;  /* 0x0000003dff1f723e */ /* 0x000fce00020004ff */
[----:B----4-:R-:W-:-:S15]  /*b13b0*/  HMMA.16816.F32 R32, R28, R36, R32 ;  /* 0x000000241c20723c */ /* 0x010fde0000001820 */
[----:B------:R-:W-:-:S04]  /*b13c0*/  NOP ;  /* 0x0000000000007918 */ /* 0x000fc80000000000 */
[----:B------:R-:W-:Y:S04]  /*b13d0*/  STL.64 [R1+0x1950], R32 ;  /* 0x0019502001007387 */ /* 0x000fe80000100a00 */
[----:B------:R0:W-:Y:S04]  /*b13e0*/  STL.64 [R1+0x1958], R34 ;  /* 0x0019582201007387 */ /* 0x0001e80000100a00 */
[----:B0-----:R-:W4:Y:S04]  /*b13f0*/  LDL.LU.64 R34, [R1+0x6ec8] ;  /* 0x006ec80001227983 */ /* 0x001f280000300a00 */
[----:B------:R-:W2:Y:S04]  /*b1400*/  LDL.LU.64 R32, [R1+0x6ec0] ;  /* 0x006ec00001207983 */ /* 0x000ea80000300a00 */
[----:B------:R-:W-:Y:S01]  /*b1410*/  STL [R1+0x6e48], R37 ;  /* 0x006e482501007387 */ /* 0x000fe20000100800 */
        /* <DEDUP_REMOVED lines=37> */
[C---:B---3--:R-:W-:Y:S01]  /*b1670*/  HMMA.16816.F32 R4, R28.reuse, R16, R48 ;  /* 0x000000101c04723c */ /* 0x048fe20000001830 */
[----:B------:R-:W-:Y:S10]  /*b1680*/  STL.64 [R1+0x6e58], R18 ;  /* 0x006e581201007387 */ /* 0x000ff40000100a00 */
[----:B------:R-:W-:Y:S04]  /*b1690*/  STL.64 [R1+0x18e0], R20 ;  /* 0x0018e01401007387 */ /* 0x000fe80000100a00 */
[----:B------:R-:W-:Y:S04]  /*b16a0*/  STL.64 [R1+0x18e8], R22 ;  /* 0x0018e81601007387 */ /* 0x000fe80000100a00 */
[----:B------:R0:W-:Y:S04]  /*b16b0*/  STL.64 [R1+0x6e50], R16 ;  /* 0x006e501001007387 */ /* 0x0001e80000100a00 */
[----:B------:R-:W-:Y:S04]  /*b16c0*/  STL.64 [R1+0x18d0], R4 ;  /* 0x0018d00401007387 */ /* 0x000fe80000100a00 */
[----:B------:R1:W-:Y:S01]  /*b16d0*/  STL.64 [R1+0x18d8], R6 ;  /* 0x0018d80601007387 */ /* 0x0003e20000100a00 */
[C---:B0-----:R-:W-:Y:S08]  /*b16e0*/  HMMA.16816.F32 R16, R28.reuse, R14, R40 ;  /* 0x0000000e1c10723c */ /* 0x041ff00000001828 */
[C---:B-1----:R-:W-:Y:S01]  /*b16f0*/  HMMA.16816.F32 R4, R28.reuse, R12, R44 ;  /* 0x0000000c1c04723c */ /* 0x042fe2000000182c */
        /* <DEDUP_REMOVED lines=70> */
[----:B0-----:R-:W4:Y:S04]  /*b1b60*/  LDL.LU R8, [R1+0x1000] ;  /* 0x0010000001087983 */ /* 0x001f280000300800 */
[----:B------:R-:W4:Y:S04]  /*b1b70*/  LDL.LU R9, [R1+0x1004] ;  /* 0x0010040001097983 */ /* 0x000f280000300800 */
[----:B------:R-:W4:Y:S04]  /*b1b80*/  LDL.LU R10, [R1+0x1008] ;  /* 0x00100800010a7983 */ /* 0x000f280000300800 */
[----:B------:R-:W4:Y:S01]  /*b1b90*/  LDL.LU R11, [R1+0x100c] ;  /* 0x00100c00010b7983 */ /* 0x000f220000300800 */
[----:B---3--:R-:W-:-:S02]  /*b1ba0*/  IMAD R38, R38, 0x100, R37 ;  /* 0x0000010026267824 */ /* 0x008fc400078e0225 */
[----:B------:R-:W-:Y:S02]  /*b1bb0*/  IMAD R39, R39, 0x100, R2 ;  /* 0x0000010027277824 */ /* 0x000fe400078e0202 */
[----:B------:R-:W-:Y:S01]  /*b1bc0*/  IMAD R60, R60, 0x100, R3 ;  /* 0x000001003c3c7824 */ /* 0x000fe200078e0203 */
[C---:B--2---:R-:W-:Y:S08]  /*b1bd0*/  HMMA.16816.F32 R12, R28.reuse, R6, R12 ;  /* 0x000000061c0c723c */ /* 0x044ff0000000180c */
[C---:B----4-:R-:W-:Y:S11]  /*b1be0*/  HMMA.16816.F32 R16, R28.reuse, R4, R16 ;  /* 0x000000041c10723c */ /* 0x050ff60000001810 */
        /* <DEDUP_REMOVED lines=17> */
[----:B------:R-:W-:Y:S01]  /*b1d00*/  IMAD R61, R0, 0x100, R61 ;  /* 0x00000100003d7824 */ /* 0x000fe200078e023d */
[----:B--2---:R-:W-:Y:S02]  /*b1d10*/  HMMA.16816.F32 R28, R28, R2, R20 ;  /* 0x000000021c1c723c */ /* 0x004fe40000001814 */
[----:B------:R-:W2:Y:S04]  /*b1d20*/  LDL.LU.64 R22, [R1+0x6e38] ;  /* 0x006e380001167983 */ /* 0x000ea80000300a00 */
[----:B------:R-:W2:-:S13]  /*b1d30*/  LDL.LU.64 R20, [R1+0x6e30] ;  /* 0x006e300001147983 */ /* 0x000e9a0000300a00 */
[----:B------:R0:W-:Y:S04]  /*b1d40*/  STL.64 [R1+0x1a0], R28 ;  /* 0x0001a01c01007387 */ /* 0x0001e80000100a00 */
[----:B------:R1:W-:Y:S01]  /*b1d50*/  STL.64 [R1+0x1a8], R30 ;  /* 0x0001a81e01007387 */ /* 0x0003e20000100a00 */
[----:B0-----:R-:W-:Y:S02]  /*b1d60*/  F2FP.F16.E5M2.UNPACK_B R28, R38 ;  /* 0x00000026ff1c723e */ /* 0x001fe400020004ff */
        /* <DEDUP_REMOVED lines=17> */
[----:B------:R-:W-:-:S12]  /*b1e80*/  STL.64 [R1+0x6dc0], R32 ;  /* 0x006dc02001007387 */ /* 0x000fd80000100a00 */
[----:B------:R-:W-:Y:S04]  /*b1e90*/  STL.64 [R1+0x1860], R4 ;  /* 0x0018600401007387 */ /* 0x000fe80000100a00 */
[----:B------:R4:W-:Y:S01]  /*b1ea0*/  STL.64 [R1+0x1868], R6 ;  /* 0x0018680601007387 */ /* 0x0009e20000100a00 */
[C---:B--2---:R-:W-:Y:S08]  /*b1eb0*/  HMMA.16816.F32 R8, R28.reuse, R26, R8 ;  /* 0x0000001a1c08723c */ /* 0x044ff00000001808 */
[C---:B----4-:R-:W-:Y:S01]  /*b1ec0*/  HMMA.16816.F32 R4, R28.reuse, R24, R56 ;  /* 0x000000181c04723c */ /* 0x050fe20000001838 */
[----:B------:R-:W-:Y:S10]  /*b1ed0*/  STL.64 [R1+0x6de8], R26 ;  /* 0x006de81a01007387 */ /* 0x000ff40000100a00 */
[----:B------:R-:W-:Y:S04]  /*b1ee0*/  STL.64 [R1+0x1850], R8 ;  /* 0x0018500801007387 */ /* 0x000fe80000100a00 */
[----:B------:R0:W-:Y:S04]  /*b1ef0*/  STL.64 [R1+0x1858], R10 ;  /* 0x0018580a01007387 */ /* 0x0001e80000100a00 */
[----:B------:R-:W-:Y:S04]  /*b1f00*/  STL.64 [R1+0x6de0], R24 ;  /* 0x006de01801007387 */ /* 0x000fe80000100a00 */
[----:B------:R-:W-:Y:S04]  /*b1f10*/  STL.64 [R1+0xb70], R4 ;  /* 0x000b700401007387 */ /* 0x000fe80000100a00 */
[----:B------:R1:W-:Y:S01]  /*b1f20*/  STL.64 [R1+0xb78], R6 ;  /* 0x000b780601007387 */ /* 0x0003e20000100a00 */
[C---:B0-----:R-:W-:Y:S08]  /*b1f30*/  HMMA.16816.F32 R8, R28.reuse, R22, R48 ;  /* 0x000000161c08723c */ /* 0x041ff00000001830 */
[C---:B-1----:R-:W-:Y:S01]  /*b1f40*/  HMMA.16816.F32 R4, R28.reuse, R20, R40 ;  /* 0x000000141c04723c */ /* 0x042fe20000001828 */
        /* <DEDUP_REMOVED lines=74> */
[----:B------:R0:W-:Y:S04]  /*b23f0*/  STL.64 [R1+0x6d90], R14 ;  /* 0x006d900e01007387 */ /* 0x0001e80000100a00 */
[----:B0-----:R-:W2:Y:S04]  /*b2400*/  LDL.LU R14, [R1+0x5410] ;  /* 0x00541000010e7983 */ /* 0x001ea80000300800 */
[----:B------:R-:W2:Y:S04]  /*b2410*/  LDL.LU R15, [R1+0x5418] ;  /* 0x00541800010f7983 */ /* 0x000ea80000300800 */
[----:B------:R0:W-:Y:S04]  /*b2420*/  STL.64 [R1+0x6d88], R12 ;  /* 0x006d880c01007387 */ /* 0x0001e80000100a00 */
[----:B0-----:R-:W2:Y:S01]  /*b2430*/  LDL.LU R13, [R1+0x5408] ;  /* 0x00540800010d7983 */ /* 0x001ea20000300800 */
        /* <DEDUP_REMOVED lines=24> */
[----:B------:R0:W-:Y:S01]  /*b25c0*/  STL.64 [R1+0x6d78], R4 ;  /* 0x006d780401007387 */ /* 0x0001e20000100a00 */
[----:B------:R-:W-:-:S02]  /*b25d0*/  IMAD R38, R38, 0x100, R13 ;  /* 0x0000010026267824 */ /* 0x000fc400078e020d */
        /* <DEDUP_REMOVED lines=9> */
[----:B------:R-:W-:Y:S06]  /*b2670*/  STL.64 [R1+0x17d8], R10 ;  /* 0x0017d80a01007387 */ /* 0x000fec0000100a00 */
[----:B------:R-:W-:Y:S04]  /*b2680*/  STL.64 [R1+0x190], R4 ;  /* 0x0001900401007387 */ /* 0x000fe80000100a00 */
[----:B------:R0:W-:Y:S02]  /*b2690*/  STL.64 [R1+0x198], R6 ;  /* 0x0001980601007387 */ /* 0x0001e40000100a00 */
[----:B0-----:R-:W-:Y:S02]  /*b26a0*/  HMMA.16816.F32 R4, R28, R36, R56 ;  /* 0x000000241c04723c */ /* 0x001fe40000001838 */
[----:B------:R-:W-:-:S15]  /*b26b0*/  STL.64 [R1+0x6d98], R36 ;  /* 0x006d982401007387 */ /* 0x000fde0000100a00 */
[----:B------:R-:W-:Y:S02]  /*b26c0*/  NOP ;  /* 0x0000000000007918 */ /* 0x000fe40000000000 */
        /* <DEDUP_REMOVED lines=9> */
[----:B------:R1:W-:Y:S04]  /*b2760*/  STL.64 [R1+0x17b8], R6 ;  /* 0x0017b80601007387 */ /* 0x0003e80000100a00 */
[----:B------:R-:W2:Y:S01]  /*b2770*/  LDL.LU R56, [R1+0xe00] ;  /* 0x000e000001387983 */ /* 0x000ea20000300800 */
[C---:B0-----:R-:W-:Y:S08]  /*b2780*/  HMMA.16816.F32 R8, R28.reuse, R26, R44 ;  /* 0x0000001a1c08723c */ /* 0x041ff0000000182c */
[C---:B-1----:R-:W-:Y:S11]  /*b2790*/  HMMA.16816.F32 R4, R28.reuse, R24, R52 ;  /* 0x000000181c04723c */ /* 0x042ff60000001834 */
        /* <DEDUP_REMOVED lines=1108> */
[----:B----4-:R-:W-:Y:S11]  /*b6ce0*/  HMMA.16816.F32 R16, R28, R4, R16 ;  /* 0x000000041c10723c */ /* 0x010ff60000001810 */
        /* <DEDUP_REMOVED lines=128> */
[----:B------:R0:W-:Y:S04]  /*b74f0*/  STL.64 [R1+0x69b0], R14 ;  /* 0x0069b00e01007387 */ /* 0x0001e80000100a00 */
[----:B0-----:R-:W3:Y:S04]  /*b7500*/  LDL.LU R14, [R1+0x5520] ;  /* 0x00552000010e7983 */ /* 0x001ee80000300800 */
[----:B------:R-:W3:Y:S04]  /*b7510*/  LDL.LU R15, [R1+0x5528] ;  /* 0x00552800010f7983 */ /* 0x000ee80000300800 */
[----:B------:R0:W-:Y:S04]  /*b7520*/  STL.64 [R1+0x69a8], R12 ;  /* 0x0069a80c01007387 */ /* 0x0001e80000100a00 */
[----:B0-----:R-:W3:Y:S04]  /*b7530*/  LDL.LU R12, [R1+0x5510] ;  /* 0x00551000010c7983 */ /* 0x001ee80000300800 */
        /* <DEDUP_REMOVED lines=316> */
[----:B------:R0:W-:Y:S04]  /*b8900*/  STL.64 [R1+0x68f0], R8 ;  /* 0x0068f00801007387 */ /* 0x0001e80000100a00 */
[----:B------:R-:W-:Y:S04]  /*b8910*/  STL.64 [R1+0x10b0], R12 ;  /* 0x0010b00c01007387 */ /* 0x000fe80000100a00 */
[----:B------:R1:W-:Y:S01]  /*b8920*/  STL.64 [R1+0x10b8], R14 ;  /* 0x0010b80e01007387 */ /* 0x0003e20000100a00 */
[C---:B0-----:R-:W-:Y:S08]  /*b8930*/  HMMA.16816.F32 R8, R28.reuse, R4, R48 ;  /* 0x000000041c08723c */ /* 0x041ff00000001830 */
[----:B-1----:R-:W-:-:S15]  /*b8940*/  HMMA.16816.F32 R12, R28, R6, R56 ;  /* 0x000000061c0c723c */ /* 0x002fde0000001838 */
[----:B------:R-:W-:-:S04]  /*b8950*/  NOP ;  /* 0x0000000000007918 */ /* 0x000fc80000000000 */
[----:B------:R-:W-:Y:S04]  /*b8960*/  STL.64 [R1+0x10a0], R12 ;  /* 0x0010a00c01007387 */ /* 0x000fe80000100a00 */
[----:B------:R-:W-:Y:S04]  /*b8970*/  STL.64 [R1+0x10a8], R14 ;  /* 0x0010a80e01007387 */ /* 0x000fe80000100a00 */
[----:B------:R-:W-:Y:S04]  /*b8980*/  STL.64 [R1+0x1090], R8 ;  /* 0x0010900801007387 */ /* 0x000fe80000100a00 */
[----:B------:R0:W-:Y:S02]  /*b8990*/  STL.64 [R1+0x1098], R10 ;  /* 0x0010980a01007387 */ /* 0x0001e40000100a00 */
[----:B0-----:R-:W-:Y:S02]  /*b89a0*/  HMMA.16816.F32 R8, R28, R2, R52 ;  /* 0x000000021c08723c */ /* 0x001fe40000001834 */
[----:B------:R-:W2:-:S15]  /*b89b0*/  LDL.LU R52, [R1+0x40] ;  /* 0x0000400001347983 */ /* 0x000e9e0000300800 */
[----:B------:R-:W-:Y:S02]  /*b89c0*/  NOP ;  /* 0x0000000000007918 */ /* 0x000fe40000000000 */
        /* <DEDUP_REMOVED lines=21> */
[----:B0-----:R-:W3:Y:S04]  /*b8b20*/  LDL.LU R8, [R1+0x160] ;  /* 0x0001600001087983 */ /* 0x001ee80000300800 */
[----:B------:R-:W3:Y:S04]  /*b8b30*/  LDL.LU R9, [R1+0x164] ;  /* 0x0001640001097983 */ /* 0x000ee80000300800 */
[----:B-1----:R-:W3:Y:S04]  /*b8b40*/  LDL.LU R10, [R1+0x168] ;  /* 0x00016800010a7983 */ /* 0x002ee80000300800 */
        /* <DEDUP_REMOVED lines=40> */
[----:B0-----:R-:W2:Y:S04]  /*b8dd0*/  LDL.LU.64 R10, [R1+0x68f8] ;  /* 0x0068f800010a7983 */ /* 0x001ea80000300a00 */
[----:B------:R-:W3:Y:S04]  /*b8de0*/  LDL.LU.64 R8, [R1+0x68f0] ;  /* 0x0068f00001087983 */ /* 0x000ee80000300a00 */
[----:B------:R-:W4:Y:S04]  /*b8df0*/  LDL.LU R34, [R1+0x5588] ;  /* 0x0055880001227983 */ /* 0x000f280000300800 */
[----:B------:R-:W4:Y:S04]  /*b8e00*/  LDL.LU R35, [R1+0x5584] ;  /* 0x0055840001237983 */ /* 0x000f280000300800 */
[----:B------:R-:W-:Y:S04]  /*b8e10*/  STL.64 [R1+0x1060], R24 ;  /* 0x0010601801007387 */ /* 0x000fe80000100a00 */
[----:B------:R0:W-:Y:S04]  /*b8e20*/  STL.64 [R1+0x1068], R26 ;  /* 0x0010681a01007387 */ /* 0x0001e80000100a00 */
[----:B0-----:R-:W2:Y:S04]  /*b8e30*/  LDL.LU.64 R26, [R1+0x68e8] ;  /* 0x0068e800011a7983 */ /* 0x001ea80000300a00 */
[----:B------:R-:W3:Y:S04]  /*b8e40*/  LDL.LU.64 R24, [R1+0x68e0] ;  /* 0x0068e00001187983 */ /* 0x000ee80000300a00 */
[----:B------:R-:W3:Y:S04]  /*b8e50*/  LDL.LU R32, [R1+0x5580] ;  /* 0x0055800001207983 */ /* 0x000ee80000300800 */
[----:B------:R-:W4:Y:S01]  /*b8e60*/  LDL.LU R33, [R1+0x557c] ;  /* 0x00557c0001217983 */ /* 0x000f220000300800 */
[C---:B--2---:R-:W-:Y:S08]  /*b8e70*/  HMMA.16816.F32 R12, R28.reuse, R26, R12 ;  /* 0x0000001a1c0c723c */ /* 0x044ff0000000180c */
[C---:B---3--:R-:W-:Y:S11]  /*b8e80*/  HMMA.16816.F32 R20, R28.reuse, R24, R20 ;  /* 0x000000181c14723c */ /* 0x048ff60000001814 */
[----:B------:R-:W-:Y:S04]  /*b8e90*/  STL.64 [R1+0x1050], R12 ;  /* 0x0010500c01007387 */ /* 0x000fe80000100a00 */
[----:B------:R0:W-:Y:S04]  /*b8ea0*/  STL.64 [R1+0x1058], R14 ;  /* 0x0010580e01007387 */ /* 0x0001e80000100a00 */
[----:B0-----:R-:W2:Y:S04]  /*b8eb0*/  LDL.LU.64 R14, [R1+0x68d8] ;  /* 0x0068d800010e7983 */ /* 0x001ea80000300a00 */
[----:B------:R-:W3:Y:S04]  /*b8ec0*/  LDL.LU.64 R12, [R1+0x68d0] ;  /* 0x0068d000010c7983 */ /* 0x000ee80000300a00 */
[----:B------:R-:W2:Y:S04]  /*b8ed0*/  LDL.LU R26, [R1+0x5578] ;  /* 0x00557800011a7983 */ /* 0x000ea80000300800 */
[----:B------:R-:W2:Y:S04]  /*b8ee0*/  LDL.LU R27, [R1+0x5574] ;  /* 0x00557400011b7983 */ /* 0x000ea80000300800 */
[----:B------:R-:W-:Y:S04]  /*b8ef0*/  STL.64 [R1+0x1040], R20 ;  /* 0x0010401401007387 */ /* 0x000fe80000100a00 */
[----:B------:R0:W-:Y:S04]  /*b8f00*/  STL.64 [R1+0x1048], R22 ;  /* 0x0010481601007387 */ /* 0x0001e80000100a00 */
[----:B0-----:R-:W2:Y:S04]  /*b8f10*/  LDL.LU.64 R22, [R1+0x68c8] ;  /* 0x0068c80001167983 */ /* 0x001ea80000300a00 */
[----:B------:R-:W3:Y:S04]  /*b8f20*/  LDL.LU.64 R20, [R1+0x68c0] ;  /* 0x0068c00001147983 */ /* 0x000ee80000300a00 */
[----:B------:R-:W3:Y:S01]  /*b8f30*/  LDL.LU R25, [R1+0x5570] ;  /* 0x0055700001197983 */ /* 0x000ee20000300800 */
[----:B--2---:R-:W-:-:S15]  /*b8f40*/  HMMA.16816.F32 R16, R28, R22, R16 ;  /* 0x000000161c10723c */ /* 0x004fde0000001810 */
[----:B------:R-:W-:-:S04]  /*b8f50*/  NOP ;  /* 0x0000000000007918 */ /* 0x000fc80000000000 */
[----:B------:R-:W-:Y:S04]  /*b8f60*/  STL.64 [R1+0x1030], R16 ;  /* 0x0010301001007387 */ /* 0x000fe80000100a00 */
[----:B------:R0:W-:Y:S04]  /*b8f70*/  STL.64 [R1+0x1038], R18 ;  /* 0x0010381201007387 */ /* 0x0001e80000100a00 */
[----:B0-----:R-:W2:Y:S04]  /*b8f80*/  LDL.LU.64 R18, [R1+0x68b8] ;  /* 0x0068b80001127983 */ /* 0x001ea80000300a00 */
[----:B------:R-:W4:Y:S01]  /*b8f90*/  LDL.LU.64 R16, [R1+0x68b0] ;  /* 0x0068b00001107983 */ /* 0x000f220000300a00 */
[C---:B---3--:R-:W-:Y:S03]  /*b8fa0*/  HMMA.16816.F32 R20, R28.reuse, R20, R56 ;  /* 0x000000141c14723c */ /* 0x048fe60000001838 */
[----:B------:R-:W3:Y:S04]  /*b8fb0*/  LDL.LU.64 R58, [R1+0x68a8] ;  /* 0x0068a800013a7983 */ /* 0x000ee80000300a00 */
[----:B------:R-:W3:Y:S01]  /*b8fc0*/  LDL.LU.64 R56, [R1+0x68a0] ;  /* 0x0068a00001387983 */ /* 0x000ee20000300a00 */
[C---:B------:R-:W-:Y:S11]  /*b8fd0*/  HMMA.16816.F32 R44, R28.reuse, R14, R44 ;  /* 0x0000000e1c2c723c */ /* 0x040ff6000000182c */
[----:B------:R0:W-:Y:S04]  /*b8fe0*/  STL.64 [R1+0x1020], R20 ;  /* 0x0010201401007387 */ /* 0x0001e80000100a00 */
[----:B------:R1:W-:Y:S04]  /*b8ff0*/  STL.64 [R1+0x1028], R22 ;  /* 0x0010281601007387 */ /* 0x0003e80000100a00 */
[----:B0-----:R-:W3:Y:S04]  /*b9000*/  LDL.LU R20, [R1] ;  /* 0x0000000001147983 */ /* 0x001ee80000300800 */
[----:B------:R-:W3:Y:S04]  /*b9010*/  LDL.LU R21, [R1+0x4] ;  /* 0x0000040001157983 */ /* 0x000ee80000300800 */
[----:B-1----:R-:W3:Y:S04]  /*b9020*/  LDL.LU R22, [R1+0x8] ;  /* 0x0000080001167983 */ /* 0x002ee80000300800 */
[----:B------:R-:W3:Y:S04]  /*b9030*/  LDL.LU R23, [R1+0xc] ;  /* 0x00000c0001177983 */ /* 0x000ee80000300800 */
[----:B------:R-:W3:Y:S04]  /*b9040*/  LDL R36, [R1+0x1b48] ;  /* 0x001b480001247983 */ /* 0x000ee80000100800 */
[----:B------:R-:W3:Y:S04]  /*b9050*/  LDL R37, [R1+0x1b4c] ;  /* 0x001b4c0001257983 */ /* 0x000ee80000100800 */
[----:B------:R-:W3:Y:S01]  /*b9060*/  LDL R38, [R1+0x1b58] ;  /* 0x001b580001267983 */ /* 0x000ee20000100800 */
[C---:B------:R-:W-:Y:S08]  /*b9070*/  HMMA.16816.F32 R12, R28.reuse, R12, R52 ;  /* 0x0000000c1c0c723c */ /* 0x040ff00000001834 */
[C---:B--2---:R-:W-:Y:S08]  /*b9080*/  HMMA.16816.F32 R48, R28.reuse, R18, R48 ;  /* 0x000000121c30723c */ /* 0x044ff00000001830 */
[----:B----4-:R-:W-:Y:S11]  /*b9090*/  HMMA.16816.F32 R16, R28, R16, R40 ;  /* 0x000000101c10723c */ /* 0x010ff60000001828 */
[----:B------:R-:W-:Y:S04]  /*b90a0*/  STL.64 [R1+0x1010], R48 ;  /* 0x0010103001007387 */ /* 0x000fe80000100a00 */
[----:B------:R0:W-:Y:S04]  /*b90b0*/  STL.64 [R1+0x1018], R50 ;  /* 0x0010183201007387 */ /* 0x0001e80000100a00 */
[----:B0-----:R-:W2:Y:S04]  /*b90c0*/  LDL.LU.64 R50, [R1+0x6898] ;  /* 0x0068980001327983 */ /* 0x001ea80000300a00 */
[----:B------:R-:W2:Y:S04]  /*b90d0*/  LDL.LU.64 R48, [R1+0x6890] ;  /* 0x0068900001307983 */ /* 0x000ea80000300a00 */
[----:B------:R-:W4:Y:S04]  /*b90e0*/  LDL.LU.64 R42, [R1+0x6888] ;  /* 0x00688800012a7983 */ /* 0x000f280000300a00 */
[----:B------:R-:W4:Y:S04]  /*b90f0*/  LDL.LU.64 R40, [R1+0x6880] ;  /* 0x0068800001287983 */ /* 0x000f280000300a00 */
[----:B------:R0:W-:Y:S04]  /*b9100*/  STL.64 [R1+0x1000], R16 ;  /* 0x0010001001007387 */ /* 0x0001e80000100a00 */
[----:B------:R1:W-:Y:S04]  /*b9110*/  STL.64 [R1+0x1008], R18 ;  /* 0x0010081201007387 */ /* 0x0003e80000100a00 */
[----:B0-----:R-:W2:Y:S04]  /*b9120*/  LDL.LU R16, [R1+0x20] ;  /* 0x0000200001107983 */ /* 0x001ea80000300800 */
[----:B------:R-:W2:Y:S04]  /*b9130*/  LDL.LU R17, [R1+0x24] ;  /* 0x0000240001117983 */ /* 0x000ea80000300800 */
[----:B-1----:R-:W2:Y:S04]  /*b9140*/  LDL.LU R18, [R1+0x28] ;  /* 0x0000280001127983 */ /* 0x002ea80000300800 */
[----:B------:R-:W-:Y:S04]  /*b9150*/  STL.64 [R1+0xff0], R44 ;  /* 0x000ff02c01007387 */ /* 0x000fe80000100a00 */
[----:B------:R0:W-:Y:S04]  /*b9160*/  STL.64 [R1+0xff8], R46 ;  /* 0x000ff82e01007387 */ /* 0x0001e80000100a00 */
[----:B0-----:R-:W4:Y:S04]  /*b9170*/  LDL.LU.64 R46, [R1+0x6878] ;  /* 0x00687800012e7983 */ /* 0x001f280000300a00 */
[----:B------:R-:W4:Y:S04]  /*b9180*/  LDL.LU.64 R44, [R1+0x6870] ;  /* 0x00687000012c7983 */ /* 0x000f280000300a00 */
[----:B------:R-:W4:Y:S04]  /*b9190*/  LDL.LU.64 R54, [R1+0x6868] ;  /* 0x0068680001367983 */ /* 0x000f280000300a00 */
[----:B------:R-:W4:Y:S01]  /*b91a0*/  LDL.LU.64 R52, [R1+0x6860] ;  /* 0x0068600001347983 */ /* 0x000f220000300a00 */
[----:B------:R-:W-:-:S03]  /*b91b0*/  IMAD.MOV.U32 R19, RZ, RZ, R0 ;  /* 0x000000ffff137224 */ /* 0x000fc600078e0000 */
[----:B------:R-:W-:Y:S04]  /*b91c0*/  STL.64 [R1+0xfe0], R12 ;  /* 0x000fe00c01007387 */ /* 0x000fe80000100a00 */
[----:B------:R4:W-:Y:S01]  /*b91d0*/  STL.64 [R1+0xfe8], R14 ;  /* 0x000fe80e01007387 */ /* 0x0009e20000100a00 */
[C---:B--2---:R-:W-:Y:S08]  /*b91e0*/  HMMA.16816.F32 R16, R28.reuse, R10, R16 ;  /* 0x0000000a1c10723c */ /* 0x044ff00000001810 */
[C---:B---3--:R-:W-:Y:S08]  /*b91f0*/  HMMA.16816.F32 R8, R28.reuse, R8, R20 ;  /* 0x000000081c08723c */ /* 0x048ff00000001814 */
[----:B----4-:R-:W-:Y:S03]  /*b9200*/  HMMA.16816.F32 R12, R28, R6, R52 ;  /* 0x000000061c0c723c */ /* 0x010fe60000001834 */
[----:B------:R0:W-:Y:S04]  /*b9210*/  STL.64 [R1+0xfd0], R16 ;  /* 0x000fd01001007387 */ /* 0x0001e80000100a00 */
[----:B------:R1:W-:-:S12]  /*b9220*/  STL.64 [R1+0xfd8], R18 ;  /* 0x000fd81201007387 */ /* 0x0003d80000100a00 */
[----:B------:R-:W-:Y:S04]  /*b9230*/  STL.64 [R1+0xfa0], R12 ;  /* 0x000fa00c01007387 */ /* 0x000fe80000100a00 */
[----:B------:R-:W-:Y:S04]  /*b9240*/  STL.64 [R1+0xfc0], R8 ;  /* 0x000fc00801007387 */ /* 0x000fe80000100a00 */
[----:B------:R-:W-:Y:S04]  /*b9250*/  STL.64 [R1+0xfc8], R10 ;  /* 0x000fc80a01007387 */ /* 0x000fe80000100a00 */
[----:B------:R-:W-:Y:S04]  /*b9260*/  STL [R1+0xfa8], R14 ;  /* 0x000fa80e01007387 */ /* 0x000fe80000100800 */
[----:B------:R-:W2:Y:S04]  /*b9270*/  LDL R61, [R1+0x1b5c] ;  /* 0x001b5c00013d7983 */ /* 0x000ea80000100800 */
[----:B------:R-:W3:Y:S01]  /*b9280*/  LDL R60, [R1+0x1b68] ;  /* 0x001b6800013c7983 */ /* 0x000ee20000100800 */
[----:B------:R-:W-:Y:S01]  /*b9290*/  HMMA.16816.F32 R44, R28, R4, R44 ;  /* 0x000000041c2c723c */ /* 0x000fe2000000182c */
[----:B------:R-:W-:-:S02]  /*b92a0*/  IMAD.MOV.U32 R0, RZ, RZ, R15 ;  /* 0x000000ffff007224 */ /* 0x000fc400078e000f */
[----:B------:R-:W-:-:S03]  /*b92b0*/  IMAD R4, R39, 0x100, R25 ;  /* 0x0000010027047824 */ /* 0x000fc600078e0219 */
[----:B------:R-:W-:Y:S02]  /*b92c0*/  STL [R1+0x6168], R0 ;  /* 0x0061680001007387 */ /* 0x000fe40000100800 */
[----:B------:R-:W-:Y:S11]  /*b92d0*/  HMMA.16816.F32 R40, R28, R2, R40 ;  /* 0x000000021c28723c */ /* 0x000ff60000001828 */
[----:B------:R-:W-:Y:S04]  /*b92e0*/  STL.64 [R1+0x6120], R46 ;  /* 0x0061202e01007387 */ /* 0x000fe80000100a00 */
[----:B------:R-:W-:Y:S04]  /*b92f0*/  STL.64 [R1+0x6118], R44 ;  /* 0x0061182c01007387 */ /* 0x000fe80000100a00 */
[----:B------:R-:W4:Y:S04]  /*b9300*/  LDL R39, [R1+0x1b6c] ;  /* 0x001b6c0001277983 */ /* 0x000f280000100800 */
[----:B------:R0:W-:Y:S04]  /*b9310*/  STL [R1+0x6134], R40 ;  /* 0x0061342801007387 */ /* 0x0001e80000100800 */
[----:B------:R0:W-:Y:S04]  /*b9320*/  STL [R1+0x6130], R41 ;  /* 0x0061302901007387 */ /* 0x0001e80000100800 */
[----:B------:R1:W-:Y:S04]  /*b9330*/  STL [R1+0x612c], R42 ;  /* 0x00612c2a01007387 */ /* 0x0003e80000100800 */
[----:B------:R1:W-:Y:S04]  /*b9340*/  STL [R1+0x6128], R43 ;  /* 0x0061282b01007387 */ /* 0x0003e80000100800 */
[----:B0-----:R-:W4:Y:S04]  /*b9350*/  LDL.LU R16, [R1+0x10] ;  /* 0x0000100001107983 */ /* 0x001f280000300800 */
[----:B------:R-:W4:Y:S04]  /*b9360*/  LDL.LU R17, [R1+0x14] ;  /* 0x0000140001117983 */ /* 0x000f280000300800 */
[----:B-1----:R-:W4:Y:S04]  /*b9370*/  LDL.LU R18, [R1+0x18] ;  /* 0x0000180001127983 */ /* 0x002f280000300800 */
[----:B------:R-:W4:Y:S01]  /*b9380*/  LDL.LU R19, [R1+0x1c] ;  /* 0x00001c0001137983 */ /* 0x000f220000300800 */
[----:B------:R-:W-:Y:S01]  /*b9390*/  IMAD R7, R35, 0x100, R34 ;  /* 0x0000010023077824 */ /* 0x000fe200078e0222 */
[----:B------:R-:W-:-:S02]  /*b93a0*/  F2FP.F16.E5M2.UNPACK_B R34, R38 ;  /* 0x00000026ff22723e */ /* 0x000fc400020004ff */
[----:B------:R-:W4:Y:S01]  /*b93b0*/  LDL R38, [R1+0x1b78] ;  /* 0x001b780001267983 */ /* 0x000f220000100800 */
[----:B------:R-:W-:Y:S02]  /*b93c0*/  IMAD R5, R27, 0x100, R26 ;  /* 0x000001001b057824 */ /* 0x000fe400078e021a */
[----:B------:R-:W-:Y:S01]  /*b93d0*/  IMAD R6, R33, 0x100, R32 ;  /* 0x0000010021067824 */ /* 0x000fe200078e0220 */
[----:B------:R-:W-:Y:S02]  /*b93e0*/  F2FP.F16.E5M2.UNPACK_B R28, R4 ;  /* 0x00000004ff1c723e */ /* 0x000fe400020004ff */
[----:B------:R-:W-:Y:S02]  /*b93f0*/  F2FP.F16.E5M2.UNPACK_B R31, R7 ;  /* 0x00000007ff1f723e */ /* 0x000fe400020004ff */
[----:B------:R-:W-:Y:S02]  /*b9400*/  F2FP.F16.E5M2.UNPACK_B R36, R36 ;  /* 0x00000024ff24723e */ /* 0x000fe400020004ff */
[----:B------:R-:W-:-:S02]  /*b9410*/  F2FP.F16.E5M2.UNPACK_B R29, R5 ;  /* 0x00000005ff1d723e */ /* 0x000fc400020004ff */
[----:B------:R-:W-:Y:S02]  /*b9420*/  F2FP.F16.E5M2.UNPACK_B R30, R6 ;  /* 0x00000006ff1e723e */ /* 0x000fe400020004ff */
[----:B------:R-:W-:-:S07]  /*b9430*/  F2FP.F16.E5M2.UNPACK_B R37, R37 ;  /* 0x00000025ff25723e */ /* 0x000fce00020004ff */
[----:B------:R-:W-:-:S15]  /*b9440*/  HMMA.16816.F32 R4, R28, R36, R48 ;  /* 0x000000241c04723c */ /* 0x000fde0000001830 */
[----:B------:R-:W-:-:S04]  /*b9450*/  NOP ;  /* 0x0000000000007918 */ /* 0x000fc80000000000 */
[----:B------:R-:W-:Y:S02]  /*b9460*/  IMAD.MOV.U32 R40, RZ, RZ, R4 ;  /* 0x000000ffff287224 */ /* 0x000fe400078e0004 */
[----:B------:R-:W-:Y:S02]  /*b9470*/  IMAD.MOV.U32 R41, RZ, RZ, R5 ;  /* 0x000000ffff297224 */ /* 0x000fe400078e0005 */
[----:B------:R-:W-:Y:S02]  /*b9480*/  IMAD.MOV.U32 R42, RZ, RZ, R6 ;  /* 0x000000ffff2a7224 */ /* 0x000fe400078e0006 */
[----:B------:R-:W-:-:S05]  /*b9490*/  IMAD.MOV.U32 R43, RZ, RZ, R7 ;  /* 0x000000ffff2b7224 */ /* 0x000fca00078e0007 */
[----:B------:R-:W-:Y:S04]  /*b94a0*/  STL.64 [R1+0x6140], R42 ;  /* 0x0061402a01007387 */ /* 0x000fe80000100a00 */
[----:B------:R-:W-:Y:S04]  /*b94b0*/  STL.64 [R1+0x6138], R40 ;  /* 0x0061382801007387 */ /* 0x000fe80000100a00 */
[----:B------:R-:W4:Y:S01]  /*b94c0*/  LDL.LU R52, [R1+0x70] ;  /* 0x0000700001347983 */ /* 0x000f220000300800 */
[----:B--2---:R-:W-:-:S07]  /*b94d0*/  F2FP.F16.E5M2.UNPACK_B R35, R61 ;  /* 0x0000003dff23723e */ /* 0x004fce00020004ff */
[----:B------:R-:W-:Y:S01]  /*b94e0*/  HMMA.16816.F32 R4, R28, R34, R56 ;  /* 0x000000221c04723c */ /* 0x000fe20000001838 */
[----:B---3--:R-:W-:-:S15]  /*b94f0*/  F2FP.F16.E5M2.UNPACK_B R32, R60 ;  /* 0x0000003cff20723e */ /* 0x008fde00020004ff */
        /* <DEDUP_REMOVED lines=10> */
[----:B------:R-:W2:Y:S04]  /*b95a0*/  LDL R27, [R1+0x1b7c] ;  /* 0x001b7c00011b7983 */ /* 0x000ea80000100800 */
[----:B------:R-:W3:Y:S04]  /*b95b0*/  LDL R25, [R1+0x1b88] ;  /* 0x001b880001197983 */ /* 0x000ee80000100800 */
[----:B------:R-:W3:Y:S04]  /*b95c0*/  LDL R60, [R1+0x1b8c] ;  /* 0x001b8c00013c7983 */ /* 0x000ee80000100800 */
[----:B------:R-:W3:Y:S04]  /*b95d0*/  LDL R22, [R1+0x1b98] ;  /* 0x001b980001167983 */ /* 0x000ee80000100800 */
[----:B0-----:R-:W3:Y:S04]  /*b95e0*/  LDL.LU R4, [R1+0x50] ;  /* 0x0000500001047983 */ /* 0x001ee80000300800 */
[----:B------:R-:W3:Y:S04]  /*b95f0*/  LDL.LU R5, [R1+0x54] ;  /* 0x0000540001057983 */ /* 0x000ee80000300800 */
[----:B-1----:R-:W3:Y:S04]  /*b9600*/  LDL.LU R6, [R1+0x58] ;  /* 0x0000580001067983 */ /* 0x002ee80000300800 */
[----:B------:R-:W3:Y:S04]  /*b9610*/  LDL.LU R7, [R1+0x5c] ;  /* 0x00005c0001077983 */ /* 0x000ee80000300800 */
[----:B------:R-:W3:Y:S04]  /*b9620*/  LDL R23, [R1+0x1b9c] ;  /* 0x001b9c0001177983 */ /* 0x000ee80000100800 */
[----:B------:R-:W3:Y:S04]  /*b9630*/  LDL R20, [R1+0x1ba8] ;  /* 0x001ba80001147983 */ /* 0x000ee80000100800 */
[----:B------:R-:W3:Y:S01]  /*b9640*/  LDL R21, [R1+0x1bac] ;  /* 0x001bac0001157983 */ /* 0x000ee20000100800 */
[----:B----4-:R-:W-:-:S03]  /*b9650*/  F2FP.F16.E5M2.UNPACK_B R33, R39 ;  /* 0x00000027ff21723e */ /* 0x010fc600020004ff */
[----:B------:R-:W4:Y:S04]  /*b9660*/  LDL R39, [R1+0x1bb8] ;  /* 0x001bb80001277983 */ /* 0x000f280000100800 */
[----:B------:R-:W4:Y:S04]  /*b9670*/  LDL.LU R12, [R1+0x90] ;  /* 0x00009000010c7983 */ /* 0x000f280000300800 */
[----:B------:R-:W4:Y:S04]  /*b9680*/  LDL.LU R13, [R1+0x94] ;  /* 0x00009400010d7983 */ /* 0x000f280000300800 */
[----:B------:R-:W4:Y:S04]  /*b9690*/  LDL.LU R14, [R1+0x98] ;  /* 0x00009800010e7983 */ /* 0x000f280000300800 */
[----:B------:R-:W4:Y:S01]  /*b96a0*/  LDL.LU R15, [R1+0x9c] ;  /* 0x00009c00010f7983 */ /* 0x000f220000300800 */
[----:B------:R-:W-:Y:S03]  /*b96b0*/  HMMA.16816.F32 R8, R28, R32, R16 ;  /* 0x000000201c08723c */ /* 0x000fe60000001810 */
[----:B------:R-:W4:-:S15]  /*b96c0*/  LDL.LU R44, [R1+0xb0] ;  /* 0x0000b000012c7983 */ /* 0x000f1e0000300800 */
[----:B------:R-:W-:Y:S01]  /*b96d0*/  NOP ;  /* 0x0000000000007918 */ /* 0x000fe20000000000 */
[----:B------:R0:W-:Y:S04]  /*b96e0*/  STL.64 [R1+0xf70], R8 ;  /* 0x000f700801007387 */ /* 0x0001e80000100a00 */
[----:B------:R1:W-:Y:S04]  /*b96f0*/  STL.64 [R1+0xf78], R10 ;  /* 0x000f780a01007387 */ /* 0x0003e80000100a00 */
[----:B------:R-:W4:Y:S04]  /*b9700*/  LDL.LU R45, [R1+0xb4] ;  /* 0x0000b400012d7983 */ /* 0x000f280000300800 */
[----:B------:R-:W4:Y:S04]  /*b9710*/  LDL.LU R46, [R1+0xb8] ;  /* 0x0000b800012e7983 */ /* 0x000f280000300800 */
[----:B------:R-:W4:Y:S04]  /*b9720*/  LDL.LU R47, [R1+0xbc] ;  /* 0x0000bc00012f7983 */ /* 0x000f280000300800 */
[----:B------:R-:W4:Y:S04]  /*b9730*/  LDL R19, [R1+0x1bbc] ;  /* 0x001bbc0001137983 */ /* 0x000f280000100800 */
[----:B------:R-:W4:Y:S04]  /*b9740*/  LDL R17, [R1+0x1bc8] ;  /* 0x001bc80001117983 */ /* 0x000f280000100800 */
[----:B------:R-:W4:Y:S01]  /*b9750*/  LDL R61, [R1+0x1bcc] ;  /* 0x001bcc00013d7983 */ /* 0x000f220000100800 */
[----:B------:R-:W-:-:S03]  /*b9760*/  F2FP.F16.E5M2.UNPACK_B R26, R38 ;  /* 0x00000026ff1a723e */ /* 0x000fc600020004ff */
[----:B------:R-:W4:Y:S04]  /*b9770*/  LDL R38, [R1+0x1bd8] ;  /* 0x001bd80001267983 */ /* 0x000f280000100800 */
[----:B0-----:R-:W4:Y:S04]  /*b9780*/  LDL.LU R8, [R1+0xd0] ;  /* 0x0000d00001087983 */ /* 0x001f280000300800 */
[----:B------:R-:W4:Y:S04]  /*b9790*/  LDL.LU R9, [R1+0xd4] ;  /* 0x0000d40001097983 */ /* 0x000f280000300800 */
[----:B-1----:R-:W4:Y:S04]  /*b97a0*/  LDL.LU R10, [R1+0xd8] ;  /* 0x0000d800010a7983 */ /* 0x002f280000300800 */
[----:B------:R-:W4:Y:S04]  /*b97b0*/  LDL.LU R11, [R1+0xdc] ;  /* 0x0000dc00010b7983 */ /* 0x000f280000300800 */
[----:B------:R-:W-:Y:S04]  /*b97c0*/  STL.64 [R1+0x6848], R34 ;  /* 0x0068482201007387 */ /* 0x000fe80000100a00 */
[----:B------:R0:W-:Y:S01]  /*b97d0*/  STL.64 [R1+0x6840], R32 ;  /* 0x0068402001007387 */ /* 0x0001e20000100a00 */
[----:B--2---:R-:W-:-:S02]  /*b97e0*/  F2FP.F16.E5M2.UNPACK_B R27, R27 ;  /* 0x0000001bff1b723e */ /* 0x004fc400020004ff */
[----:B---3--:R-:W-:Y:S02]  /*b97f0*/  F2FP.F16.E5M2.UNPACK_B R24, R25 ;  /* 0x00000019ff18723e */ /* 0x008fe400020004ff */
[----:B------:R-:W-:Y:S02]  /*b9800*/  F2FP.F16.E5M2.UNPACK_B R25, R60 ;  /* 0x0000003cff19723e */ /* 0x000fe400020004ff */
[----:B------:R-:W-:Y:S01]  /*b9810*/  F2FP.F16.E5M2.UNPACK_B R22, R22 ;  /* 0x00000016ff16723e */ /* 0x000fe200020004ff */
[----:B------:R-:W2:Y:S01]  /*b9820*/  LDL R60, [R1+0x1bdc] ;  /* 0x001bdc00013c7983 */ /* 0x000ea20000100800 */
[C---:B0-----:R-:W-:Y:S08]  /*b9830*/  HMMA.16816.F32 R32, R28.reuse, R26, R48 ;  /* 0x0000001a1c20723c */ /* 0x041ff00000001830 */
[----:B------:R-:W-:Y:S01]  /*b9840*/  HMMA.16816.F32 R4, R28, R24, R4 ;  /* 0x000000181c04723c */ /* 0x000fe20000001804 */
[----:B------:R-:W-:-:S10]  /*b9850*/  F2FP.F16.E5M2.UNPACK_B R23, R23 ;  /* 0x00000017ff17723e */ /* 0x000fd400020004ff */
        /* <DEDUP_REMOVED lines=12> */
[----:B----4-:R-:W-:Y:S02]  /*b9920*/  HMMA.16816.F32 R4, R28, R20, R12 ;  /* 0x000000141c04723c */ /* 0x010fe4000000180c */
[----:B------:R-:W3:Y:S04]  /*b9930*/  LDL R13, [R1+0x1be8] ;  /* 0x001be800010d7983 */ /* 0x000ee80000100800 */
[----:B------:R-:W4:-:S13]  /*b9940*/  LDL.LU R52, [R1+0xf0] ;  /* 0x0000f00001347983 */ /* 0x000f1a0000300800 */
[----:B------:R-:W-:Y:S04]  /*b9950*/  STL.64 [R1+0xf30], R4 ;  /* 0x000f300401007387 */ /* 0x000fe80000100a00 */
[----:B------:R0:W-:Y:S04]  /*b9960*/  STL.64 [R1+0xf38], R6 ;  /* 0x000f380601007387 */ /* 0x0001e80000100a00 */
[----:B------:R-:W4:Y:S04]  /*b9970*/  LDL.LU R53, [R1+0xf4] ;  /* 0x0000f40001357983 */ /* 0x000f280000300800 */
[----:B------:R-:W4:Y:S04]  /*b9980*/  LDL.LU R54, [R1+0xf8] ;  /* 0x0000f80001367983 */ /* 0x000f280000300800 */
[----:B------:R-:W4:Y:S01]  /*b9990*/  LDL.LU R55, [R1+0xfc] ;  /* 0x0000fc0001377983 */ /* 0x000f220000300800 */
[----:B------:R-:W-:-:S02]  /*b99a0*/  F2FP.F16.E5M2.UNPACK_B R18, R39 ;  /* 0x00000027ff12723e */ /* 0x000fc400020004ff */
[----:B------:R-:W-:Y:S02]  /*b99b0*/  F2FP.F16.E5M2.UNPACK_B R19, R19 ;  /* 0x00000013ff13723e */ /* 0x000fe400020004ff */
[----:B------:R-:W-:Y:S01]  /*b99c0*/  F2FP.F16.E5M2.UNPACK_B R16, R17 ;  /* 0x00000011ff10723e */ /* 0x000fe200020004ff */
[----:B------:R-:W3:Y:S04]  /*b99d0*/  LDL R39, [R1+0x1bec] ;  /* 0x001bec0001277983 */ /* 0x000ee80000100800 */
[----:B0-----:R-:W-:Y:S01]  /*b99e0*/  HMMA.16816.F32 R4, R28, R18, R44 ;  /* 0x000000121c04723c */ /* 0x001fe2000000182c */
[----:B------:R-:W-:Y:S01]  /*b99f0*/  F2FP.F16.E5M2.UNPACK_B R17, R61 ;  /* 0x0000003dff11723e */ /* 0x000fe200020004ff */
[----:B------:R-:W-:Y:S04]  /*b9a00*/  STL.64 [R1+0x6808], R22 ;  /* 0x0068081601007387 */ /* 0x000fe80000100a00 */
[----:B------:R-:W-:-:S13]  /*b9a10*/  STL.64 [R1+0x6800], R20 ;  /* 0x0068001401007387 */ /* 0x000fda0000100a00 */
[----:B------:R-:W-:Y:S04]  /*b9a20*/  STL.64 [R1+0xf20], R4 ;  /* 0x000f200401007387 */ /* 0x000fe80000100a00 */
[----:B------:R0:W-:Y:S04]  /*b9a30*/  STL.64 [R1+0xf28], R6 ;  /* 0x000f280601007387 */ /* 0x0001e80000100a00 */
[----:B------:R-:W3:Y:S01]  /*b9a40*/  LDL.LU R56, [R1+0x110] ;  /* 0x0001100001387983 */ /* 0x000ee20000300800 */
[----:B0-----:R-:W-:-:S15]  /*b9a50*/  HMMA.16816.F32 R4, R28, R16, R8 ;  /* 0x000000101c04723c */ /* 0x001fde0000001808 */
[----:B------:R-:W-:-:S04]  /*b9a60*/  NOP ;  /* 0x0000000000007918 */ /* 0x000fc80000000000 */
[----:B------:R0:W-:Y:S04]  /*b9a70*/  STL.64 [R1+0xf10], R4 ;  /* 0x000f100401007387 */ /* 0x0001e80000100a00 */
[----:B------:R1:W-:Y:S04]  /*b9a80*/  STL.64 [R1+0xf18], R6 ;  /* 0x000f180601007387 */ /* 0x0003e80000100a00 */
[----:B------:R-:W3:Y:S04]  /*b9a90*/  LDL.LU R57, [R1+0x114] ;  /* 0x0001140001397983 */ /* 0x000ee80000300800 */
[----:B------:R-:W3:Y:S04]  /*b9aa0*/  LDL.LU R58, [R1+0x118] ;  /* 0x00011800013a7983 */ /* 0x000ee80000300800 */
[----:B------:R-:W3:Y:S01]  /*b9ab0*/  LDL.LU R59, [R1+0x11c] ;  /* 0x00011c00013b7983 */ /* 0x000ee20000300800 */
[----:B------:R-:W-:-:S03]  /*b9ac0*/  F2FP.F16.E5M2.UNPACK_B R14, R38 ;  /* 0x00000026ff0e723e */ /* 0x000fc600020004ff */
[----:B------:R-:W3:Y:S04]  /*b9ad0*/  LDL R38, [R1+0x1bf8] ;  /* 0x001bf80001267983 */ /* 0x000ee80000100800 */
[----:B------:R-:W-:Y:S04]  /*b9ae0*/  STL.64 [R1+0x67f8], R18 ;  /* 0x0067f81201007387 */ /* 0x000fe80000100a00 */
[----:B------:R4:W-:Y:S04]  /*b9af0*/  STL.64 [R1+0x67f0], R16 ;  /* 0x0067f01001007387 */ /* 0x0009e80000100a00 */
[----:B------:R-:W3:Y:S01]  /*b9b00*/  LDL R61, [R1+0x1bfc] ;  /* 0x001bfc00013d7983 */ /* 0x000ee20000100800 */
[----:B--2---:R-:W-:-:S03]  /*b9b10*/  F2FP.F16.E5M2.UNPACK_B R15, R60 ;  /* 0x0000003cff0f723e */ /* 0x004fc600020004ff */
[----:B------:R-:W2:Y:S04]  /*b9b20*/  LDL R60, [R1+0x1c08] ;  /* 0x001c0800013c7983 */ /* 0x000ea80000100800 */
        /* <DEDUP_REMOVED lines=8> */
[----:B------:R-:W2:Y:S04]  /*b9bb0*/  LDL R9, [R1+0x1c0c] ;  /* 0x001c0c0001097983 */ /* 0x000ea80000100800 */
[----:B------:R-:W2:Y:S04]  /*b9bc0*/  LDL R3, [R1+0x1c18] ;  /* 0x001c180001037983 */ /* 0x000ea80000100800 */
[----:B------:R-:W2:Y:S01]  /*b9bd0*/  LDL.LU R48, [R1+0x1e0] ;  /* 0x0001e00001307983 */ /* 0x000ea20000300800 */
[----:B----4-:R-:W-:-:S15]  /*b9be0*/  HMMA.16816.F32 R16, R28, R14, R52 ;  /* 0x0000000e1c10723c */ /* 0x010fde0000001834 */
[----:B------:R-:W-:-:S04]  /*b9bf0*/  NOP ;  /* 0x0000000000007918 */ /* 0x000fc80000000000 */
[----:B------:R-:W-:Y:S04]  /*b9c00*/  STL.64 [R1+0xf00], R16 ;  /* 0x000f001001007387 */ /* 0x000fe80000100a00 */
[----:B------:R0:W-:Y:S04]  /*b9c10*/  STL.64 [R1+0xf08], R18 ;  /* 0x000f081201007387 */ /* 0x0001e80000100a00 */
        /* <DEDUP_REMOVED lines=9> */
[----:B------:R-:W4:Y:S01]  /*b9cb0*/  LDL R53, [R1+0x1c2c] ;  /* 0x001c2c0001357983 */ /* 0x000f220000100800 */
[----:B---3--:R-:W-:-:S02]  /*b9cc0*/  F2FP.F16.E5M2.UNPACK_B R12, R13 ;  /* 0x0000000dff0c723e */ /* 0x008fc400020004ff */
[----:B------:R-:W-:Y:S01]  /*b9cd0*/  F2FP.F16.E5M2.UNPACK_B R13, R39 ;  /* 0x00000027ff0d723e */ /* 0x000fe200020004ff */
[----:B------:R-:W3:Y:S04]  /*b9ce0*/  LDL R54, [R1+0x1c38] ;  /* 0x001c380001367983 */ /* 0x000ee80000100800 */
[----:B------:R-:W3:Y:S04]  /*b9cf0*/  LDL R55, [R1+0x1c3c] ;  /* 0x001c3c0001377983 */ /* 0x000ee80000100800 */
[----:B------:R-:W3:Y:S01]  /*b9d00*/  LDL.LU R39, [R1+0x5590] ;  /* 0x0055900001277983 */ /* 0x000ee20000300800 */
[----:B0-----:R-:W-:Y:S01]  /*b9d10*/  HMMA.16816.F32 R16, R28, R12, R56 ;  /* 0x0000000c1c10723c */ /* 0x001fe20000001838 */
[----:B------:R-:W-:-:S15]  /*b9d20*/  F2FP.F16.E5M2.UNPACK_B R10, R38 ;  /* 0x00000026ff0a723e */ /* 0x000fde00020004ff */
[----:B------:R-:W-:-:S03]  /*b9d30*/  NOP ;  /* 0x0000000000007918 */ /* 0x000fc60000000000 */
[----:B------:R-:W-:Y:S04]  /*b9d40*/  STL.64 [R1+0xef0], R16 ;  /* 0x000ef01001007387 */ /* 0x000fe80000100a00 */
[----:B------:R-:W-:Y:S04]  /*b9d50*/  STL.64 [R1+0xef8], R18 ;  /* 0x000ef81201007387 */ /* 0x000fe80000100a00 */
[----:B------:R-:W3:Y:S01]  /*b9d60*/  LDL.LU R38, [R1+0x558c] ;  /* 0x00558c0001267983 */ /* 0x000ee20000300800 */
[----:B------:R-:W-:-:S03]  /*b9d70*/  F2FP.F16.E5M2.UNPACK_B R11, R61 ;  /* 0x0000003dff0b723e */ /* 0x000fc600020004ff */
[----:B------:R-:W-:Y:S04]  /*b9d80*/  STL.64 [R1+0x6818], R14 ;  /* 0x0068180e01007387 */ /* 0x000fe80000100a00 */
[----:B------:R0:W-:Y:S01]  /*b9d90*/  STL.64 [R1+0x6810], R12 ;  /* 0x0068100c01007387 */ /* 0x0001e20000100a00 */
[----:B--2---:R-:W-:Y:S01]  /*b9da0*/  F2FP.F16.E5M2.UNPACK_B R8, R60 ;  /* 0x0000003cff08723e */ /* 0x004fe200020004ff */
[----:B------:R-:W-:Y:S01]  /*b9db0*/  HMMA.16816.F32 R4, R28, R10, R4 ;  /* 0x0000000a1c04723c */ /* 0x000fe20000001804 */
[----:B------:R-:W-:-:S07]  /*b9dc0*/  F2FP.F16.E5M2.UNPACK_B R9, R9 ;  /* 0x00000009ff09723e */ /* 0x000fce00020004ff */
[----:B0-----:R-:W-:Y:S11]  /*b9dd0*/  HMMA.16816.F32 R12, R28, R8, R40 ;  /* 0x000000081c0c723c */ /* 0x001ff60000001828 */
[----:B------:R-:W-:-:S02]  /*b9de0*/  IMAD.MOV.U32 R60, RZ, RZ, R7 ;  /* 0x000000ffff3c7224 */ /* 0x000fc400078e0007 */
[----:B------:R-:W-:Y:S01]  /*b9df0*/  IMAD.MOV.U32 R61, RZ, RZ, R6 ;  /* 0x000000ffff3d7224 */ /* 0x000fe200078e0006 */
[----:B------:R-:W-:Y:S01]  /*b9e00*/  F2FP.F16.E5M2.UNPACK_B R6, R3 ;  /* 0x00000003ff06723e */ /* 0x000fe200020004ff */
[----:B------:R-:W-:Y:S04]  /*b9e10*/  STL.64 [R1+0xee0], R4 ;  /* 0x000ee00401007387 */ /* 0x000fe80000100a00 */
[----:B------:R0:W-:Y:S04]  /*b9e20*/  STL [R1+0x60ec], R60 ;  /* 0x0060ec3c01007387 */ /* 0x0001e80000100800 */
[----:B------:R1:W-:Y:S04]  /*b9e30*/  STL [R1+0x60e8], R61 ;  /* 0x0060e83d01007387 */ /* 0x0003e80000100800 */
[----:B------:R-:W-:Y:S04]  /*b9e40*/  STL.64 [R1+0xed0], R12 ;  /* 0x000ed00c01007387 */ /* 0x000fe80000100a00 */
[----:B------:R-:W-:Y:S04]  /*b9e50*/  STL.64 [R1+0x6838], R10 ;  /* 0x0068380a01007387 */ /* 0x000fe80000100a00 */
[----:B------:R2:W-:Y:S01]  /*b9e60*/  STL.64 [R1+0x6830], R8 ;  /* 0x0068300801007387 */ /* 0x0005e20000100a00 */
[----:B0-----:R-:W-:-:S02]  /*b9e70*/  IMAD.MOV.U32 R60, RZ, RZ, R14 ;  /* 0x000000ffff3c7224 */ /* 0x001fc400078e000e */
[----:B-1----:R-:W-:-:S03]  /*b9e80*/  IMAD.MOV.U32 R61, RZ, RZ, R15 ;  /* 0x000000ffff3d7224 */ /* 0x002fc600078e000f */
[----:B------:R0:W-:Y:S04]  /*b9e90*/  STL [R1+0x60f4], R60 ;  /* 0x0060f43c01007387 */ /* 0x0001e80000100800 */
[----:B------:R1:W-:Y:S01]  /*b9ea0*/  STL [R1+0x60f0], R61 ;  /* 0x0060f03d01007387 */ /* 0x0003e20000100800 */
[----:B----4-:R-:W-:-:S07]  /*b9eb0*/  F2FP.F16.E5M2.UNPACK_B R7, R0 ;  /* 0x00000000ff07723e */ /* 0x010fce00020004ff */
[----:B--2---:R-:W-:Y:S01]  /*b9ec0*/  HMMA.16816.F32 R8, R28, R6, R48 ;  /* 0x000000061c08723c */ /* 0x004fe20000001830 */
[----:B------:R-:W-:Y:S02]  /*b9ed0*/  F2FP.F16.E5M2.UNPACK_B R4, R52 ;  /* 0x00000034ff04723e */ /* 0x000fe400020004ff */
[----:B------:R-:W-:-:S15]  /*b9ee0*/  F2FP.F16.E5M2.UNPACK_B R5, R53 ;  /* 0x00000035ff05723e */ /* 0x000fde00020004ff */
[----:B------:R-:W-:Y:S01]  /*b9ef0*/  NOP ;  /* 0x0000000000007918 */ /* 0x000fe20000000000 */
[----:B0-----:R-:W-:Y:S01]  /*b9f00*/  IMAD.MOV.U32 R60, RZ, RZ, R8 ;  /* 0x000000ffff3c7224 */ /* 0x001fe200078e0008 */
[----:B------:R0:W-:Y:S01]  /*b9f10*/  STL.64 [R1+0xec8], R10 ;  /* 0x000ec80a01007387 */ /* 0x0001e20000100a00 */
[----:B-1----:R-:W-:Y:S02]  /*b9f20*/  IMAD.MOV.U32 R61, RZ, RZ, R9 ;  /* 0x000000ffff3d7224 */ /* 0x002fe400078e0009 */
[----:B0-----:R-:W-:Y:S01]  /*b9f30*/  HMMA.16816.F32 R8, R28, R4, R44 ;  /* 0x000000041c08723c */ /* 0x001fe2000000182c */
[----:B------:R-:W-:Y:S04]  /*b9f40*/  STL [R1+0x616c], R60 ;  /* 0x00616c3c01007387 */ /* 0x000fe80000100800 */
[----:B------:R-:W-:Y:S04]  /*b9f50*/  STL.64 [R1+0x6858], R6 ;  /* 0x0068580601007387 */ /* 0x000fe80000100a00 */
[----:B------:R0:W-:Y:S10]  /*b9f60*/  STL.64 [R1+0x6850], R4 ;  /* 0x0068500401007387 */ /* 0x0001f40000100a00 */
        /* <DEDUP_REMOVED lines=18> */
[----:B---3--:R-:W-:-:S03]  /*ba090*/  IMAD R38, R38, 0x100, R39 ;  /* 0x0000010026267824 */ /* 0x008fc600078e0227 */
[----:B------:R-:W3:Y:S04]  /*ba0a0*/  LDL.LU R48, [R1+0x5598] ;  /* 0x0055980001307983 */ /* 0x000ee80000300800 */
[----:B------:R-:W3:Y:S04]  /*ba0b0*/  LDL.LU R39, [R1+0x5594] ;  /* 0x0055940001277983 */ /* 0x000ee80000300800 */
[----:B------:R-:W3:Y:S04]  /*ba0c0*/  LDL.LU R49, [R1+0x55a0] ;  /* 0x0055a00001317983 */ /* 0x000ee80000300800 */
[----:B------:R-:W3:Y:S04]  /*ba0d0*/  LDL.LU R50, [R1+0x559c] ;  /* 0x00559c0001327983 */ /* 0x000ee80000300800 */
[----:B------:R-:W3:Y:S04]  /*ba0e0*/  LDL.LU R51, [R1+0x55a8] ;  /* 0x0055a80001337983 */ /* 0x000ee80000300800 */
[----:B------:R-:W3:Y:S04]  /*ba0f0*/  LDL.LU R0, [R1+0x55a4] ;  /* 0x0055a40001007983 */ /* 0x000ee80000300800 */
[----:B-1----:R-:W3:Y:S04]  /*ba100*/  LDL.LU R8, [R1+0x1b00] ;  /* 0x001b000001087983 */ /* 0x002ee80000300800 */
[----:B------:R-:W3:Y:S04]  /*ba110*/  LDL.LU R9, [R1+0x1b04] ;  /* 0x001b040001097983 */ /* 0x000ee80000300800 */
[----:B--2---:R-:W2:Y:S04]  /*ba120*/  LDL.LU R10, [R1+0x1b08] ;  /* 0x001b0800010a7983 */ /* 0x004ea80000300800 */
[----:B------:R-:W2:Y:S04]  /*ba130*/  LDL.LU R11, [R1+0x1b0c] ;  /* 0x001b0c00010b7983 */ /* 0x000ea80000300800 */
[----:B------:R-:W2:Y:S04]  /*ba140*/  LDL.LU R32, [R1+0x1b10] ;  /* 0x001b100001207983 */ /* 0x000ea80000300800 */
[----:B------:R-:W2:Y:S04]  /*ba150*/  LDL.LU R33, [R1+0x1b14] ;  /* 0x001b140001217983 */ /* 0x000ea80000300800 */
[----:B------:R-:W2:Y:S04]  /*ba160*/  LDL.LU R34, [R1+0x1b18] ;  /* 0x001b180001227983 */ /* 0x000ea80000300800 */
[----:B------:R-:W2:Y:S01]  /*ba170*/  LDL.LU R35, [R1+0x1b1c] ;  /* 0x001b1c0001237983 */ /* 0x000ea20000300800 */
[----:B------:R-:W-:-:S02]  /*ba180*/  F2FP.F16.E5M2.UNPACK_B R2, R54 ;  /* 0x00000036ff02723e */ /* 0x000fc400020004ff */
[----:B------:R-:W-:Y:S01]  /*ba190*/  F2FP.F16.E5M2.UNPACK_B R3, R55 ;  /* 0x00000037ff03723e */ /* 0x000fe200020004ff */
        /* <DEDUP_REMOVED lines=20> */
[----:B----4-:R-:W-:Y:S03]  /*ba2e0*/  HMMA.16816.F32 R28, R28, R2, R4 ;  /* 0x000000021c1c723c */ /* 0x010fe60000001804 */
[----:B------:R-:W4:Y:S04]  /*ba2f0*/  LDL.LU.64 R6, [R1+0x6858] ;  /* 0x0068580001067983 */ /* 0x000f280000300a00 */
[----:B------:R-:W4:Y:S01]  /*ba300*/  LDL.LU.64 R4, [R1+0x6850] ;  /* 0x0068500001047983 */ /* 0x000f220000300a00 */
[----:B---3--:R-:W-:-:S02]  /*ba310*/  IMAD R39, R39, 0x100, R48 ;  /* 0x0000010027277824 */ /* 0x008fc400078e0230 */
[----:B------:R-:W-:Y:S02]  /*ba320*/  IMAD R48, R50, 0x100, R49 ;  /* 0x0000010032307824 */ /* 0x000fe400078e0231 */
[----:B------:R-:W-:-:S07]  /*ba330*/  IMAD R49, R0, 0x100, R51 ;  /* 0x0000010000317824 */ /* 0x000fce00078e0233 */
[----:B------:R0:W-:Y:S04]  /*ba340*/  STL.64 [R1+0xdc0], R28 ;  /* 0x000dc01c01007387 */ /* 0x0001e80000100a00 */
[----:B------:R1:W-:Y:S01]  /*ba350*/  STL.64 [R1+0xdc8], R30 ;  /* 0x000dc81e01007387 */ /* 0x0003e20000100a00 */
[----:B0-----:R-:W-:Y:S02]  /*ba360*/  F2FP.F16.E5M2.UNPACK_B R28, R38 ;  /* 0x00000026ff1c723e */ /* 0x001fe400020004ff */
[----:B------:R-:W-:Y:S02]  /*ba370*/  F2FP.F16.E5M2.UNPACK_B R29, R39 ;  /* 0x00000027ff1d723e */ /* 0x000fe400020004ff */
[----:B-1----:R-:W-:Y:S02]  /*ba380*/  F2FP.F16.E5M2.UNPACK_B R30, R48 ;  /* 0x00000030ff1e723e */ /* 0x002fe400020004ff */
[----:B------:R-:W-:Y:S01]  /*ba390*/  F2FP.F16.E5M2.UNPACK_B R31, R49 ;  /* 0x00000031ff1f723e */ /* 0x000fe200020004ff */
        /* <DEDUP_REMOVED lines=62> */
[C---:B------:R-:W-:Y:S01]  /*ba780*/  HMMA.16816.F32 R16, R28.reuse, R12, R40 ;  /* 0x0000000c1c10723c */ /* 0x040fe20000001828 */
        /* <DEDUP_REMOVED lines=71> */
[----:B----4-:R-:W-:Y:S11]  /*bac00*/  HMMA.16816.F32 R28, R28, R2, R16 ;  /* 0x000000021c1c723c */ /* 0x010ff60000001810 */
[----:B------:R-:W-:Y:S04]  /*bac10*/  STL.64 [R1+0xde0], R44 ;  /* 0x000de02c01007387 */ /* 0x000fe80000100a00 */
[----:B------:R0:W-:Y:S01]  /*bac20*/  STL.64 [R1+0xde8], R46 ;  /* 0x000de82e01007387 */ /* 0x0001e20000100a00 */
[----:B------:R-:W-:-:S02]  /*bac30*/  IMAD R38, R38, 0x100, R49 ;  /* 0x0000010026267824 */ /* 0x000fc400078e0231 */
[----:B------:R-:W-:Y:S01]  /*bac40*/  IMAD R39, R39, 0x100, R48 ;  /* 0x0000010027277824 */ /* 0x000fe200078e0230 */
[----:B0-----:R-:W2:Y:S04]  /*bac50*/  LDL.LU.64 R46, [R1+0x67e8] ;  /* 0x0067e800012e7983 */ /* 0x001ea80000300a00 */
[----:B------:R-:W2:Y:S04]  /*bac60*/  LDL.LU.64 R44, [R1+0x67e0] ;  /* 0x0067e000012c7983 */ /* 0x000ea80000300a00 */
[----:B------:R-:W-:Y:S04]  /*bac70*/  STL.64 [R1+0xdd0], R12 ;  /* 0x000dd00c01007387 */ /* 0x000fe80000100a00 */
[----:B------:R0:W-:Y:S01]  /*bac80*/  STL.64 [R1+0xdd8], R14 ;  /* 0x000dd80e01007387 */ /* 0x0001e20000100a00 */
[----:B------:R-:W-:-:S02]  /*bac90*/  IMAD R48, R50, 0x100, R60 ;  /* 0x0000010032307824 */ /* 0x000fc400078e023c */
        /* <DEDUP_REMOVED lines=56> */
[C---:B0-----:R-:W-:Y:S02]  /*bb020*/  HMMA.16816.F32 R4, R28.reuse, R16, R44 ;  /* 0x000000101c04723c */ /* 0x041fe4000000182c */
[----:B------:R-:W-:Y:S07]  /*bb030*/  STL.64 [R1+0x6778], R18 ;  /* 0x0067781201007387 */ /* 0x000fee0000100a00 */
        /* <DEDUP_REMOVED lines=86> */
[C---:B---3--:R-:W-:Y:S08]  /*bb5a0*/  HMMA.16816.F32 R24, R28.reuse, R4, R24 ;  /* 0x000000041c18723c */ /* 0x048ff00000001818 */
[----:B------:R-:W-:Y:S03]  /*bb5b0*/  HMMA.16816.F32 R28, R28, R2, R32 ;  /* 0x000000021c1c723c */ /* 0x000fe60000001820 */
        /* <DEDUP_REMOVED lines=285> */
[----:B------:R-:W-:Y:S02]  /*bc790*/  IMAD R39, R44, 0x100, R51 ;  /* 0x000001002c277824 */ /* 0x000fe400078e0233 */
[----:B------:R-:W-:Y:S02]  /*bc7a0*/  IMAD R48, R46, 0x100, R45 ;  /* 0x000001002e307824 */ /* 0x000fe400078e022d */
[----:B------:R-:W-:Y:S01]  /*bc7b0*/  IMAD R49, R0, 0x100, R47 ;  /* 0x0000010000317824 */ /* 0x000fe200078e022f */
[C---:B--2---:R-:W-:Y:S08]  /*bc7c0*/  HMMA.16816.F32 R16, R28.reuse, R10, R20 ;  /* 0x0000000a1c10723c */ /* 0x044ff00000001814 */
        /* <DEDUP_REMOVED lines=22> */
[----:B------:R-:W-:-:S03]  /*bc930*/  IMAD R38, R50, 0x100, R43 ;  /* 0x0000010032267824 */ /* 0x000fc600078e022b */
        /* <DEDUP_REMOVED lines=58> */
[C---:B--2---:R-:W-:Y:S08]  /*bcce0*/  HMMA.16816.F32 R44, R28.reuse, R34, R44 ;  /* 0x000000221c2c723c */ /* 0x044ff0000000182c */
[C---:B----4-:R-:W-:Y:S11]  /*bccf0*/  HMMA.16816.F32 R24, R28.reuse, R32, R24 ;  /* 0x000000201c18723c */ /* 0x050ff60000001818 */
        /* <DEDUP_REMOVED lines=130> */
[----:B------:R-:W2:Y:S04]  /*bd520*/  LDL.LU R54, [R1+0x8c8] ;  /* 0x0008c80001367983 */ /* 0x000ea80000300800 */
[----:B------:R-:W2:Y:S01]  /*bd530*/  LDL.LU R55, [R1+0x8cc] ;  /* 0x0008cc0001377983 */ /* 0x000ea20000300800 */
[----:B---3--:R-:W-:Y:S03]  /*bd540*/  HMMA.16816.F32 R28, R28, R2, R4 ;  /* 0x000000021c1c723c */ /* 0x008fe60000001804 */
[----:B------:R-:W3:Y:S01]  /*bd550*/  LDL.LU.64 R6, [R1+0x65f0] ;  /* 0x0065f00001067983 */ /* 0x000ee20000300a00 */
[----:B----4-:R-:W-:-:S03]  /*bd560*/  IMAD R39, R39, 0x100, R48 ;  /* 0x0000010027277824 */ /* 0x010fc600078e0230 */
[----:B------:R-:W4:Y:S01]  /*bd570*/  LDL.LU.64 R4, [R1+0x65e8] ;  /* 0x0065e80001047983 */ /* 0x000f220000300a00 */
[----:B------:R-:W-:Y:S02]  /*bd580*/  IMAD R48, R50, 0x100, R60 ;  /* 0x0000010032307824 */ /* 0x000fe400078e023c */
[----:B------:R-:W-:-:S09]  /*bd590*/  IMAD R49, R0, 0x100, R51 ;  /* 0x0000010000317824 */ /* 0x000fd200078e0233 */
        /* <DEDUP_REMOVED lines=797> */
[----:B--2---:R-:W-:Y:S01]  /*c0770*/  HMMA.16816.F32 R28, R28, R2, R8 ;  /* 0x000000021c1c723c */ /* 0x004fe20000001808 */
[----:B------:R-:W-:-:S02]  /*c0780*/  IMAD R38, R38, 0x100, R49 ;  /* 0x0000010026267824 */ /* 0x000fc400078e0231 */
[----:B------:R-:W-:Y:S02]  /*c0790*/  IMAD R39, R39, 0x100, R48 ;  /* 0x0000010027277824 */ /* 0x000fe400078e0230 */
[----:B------:R-:W-:Y:S02]  /*c07a0*/  IMAD R48, R50, 0x100, R60 ;  /* 0x0000010032307824 */ /* 0x000fe400078e023c */
[----:B------:R-:W-:Y:S01]  /*c07b0*/  IMAD R49, R0, 0x100, R51 ;  /* 0x0000010000317824 */ /* 0x000fe200078e0233 */
[----:B------:R-:W2:Y:S04]  /*c07c0*/  LDL.LU.64 R10, [R1+0x6398] ;  /* 0x00639800010a7983 */ /* 0x000ea80000300a00 */
[----:B------:R-:W2:Y:S07]  /*c07d0*/  LDL.LU.64 R8, [R1+0x6390] ;  /* 0x0063900001087983 */ /* 0x000eae0000300a00 */
        /* <DEDUP_REMOVED lines=43> */
[----:B------:R2:W-:Y:S01]  /*c0a90*/  STL.64 [R1+0x62e0], R24 ;  /* 0x0062e01801007387 */ /* 0x0005e20000100a00 */
[C---:B---3--:R-:W-:Y:S03]  /*c0aa0*/  HMMA.16816.F32 R32, R28.reuse, R22, R32 ;  /* 0x000000161c20723c */ /* 0x048fe60000001820 */
[----:B------:R-:W-:Y:S05]  /*c0ab0*/  STL.64 [R1+0x6308], R22 ;  /* 0x0063081601007387 */ /* 0x000fea0000100a00 */
[C---:B--2---:R-:W-:Y:S11]  /*c0ac0*/  HMMA.16816.F32 R24, R28.reuse, R20, R48 ;  /* 0x000000141c18723c */ /* 0x044ff60000001830 */
[----:B------:R-:W-:Y:S04]  /*c0ad0*/  STL.64 [R1+0x470], R32 ;  /* 0x0004702001007387 */ /* 0x000fe80000100a00 */
[----:B------:R-:W-:Y:S04]  /*c0ae0*/  STL.64 [R1+0x478], R34 ;  /* 0x0004782201007387 */ /* 0x000fe80000100a00 */
[----:B------:R0:W-:Y:S02]  /*c0af0*/  STL.64 [R1+0x6300], R20 ;  /* 0x0063001401007387 */ /* 0x0001e40000100a00 */
[C---:B0-----:R-:W-:Y:S08]  /*c0b00*/  HMMA.16816.F32 R20, R28.reuse, R18, R4 ;  /* 0x000000121c14723c */ /* 0x041ff00000001804 */
[C---:B----4-:R-:W-:Y:S01]  /*c0b10*/  HMMA.16816.F32 R4, R28.reuse, R16, R56 ;  /* 0x000000101c04723c */ /* 0x050fe20000001838 */
[----:B------:R-:W-:Y:S04]  /*c0b20*/  STL.64 [R1+0x460], R24 ;  /* 0x0004601801007387 */ /* 0x000fe80000100a00 */
        /* <DEDUP_REMOVED lines=79> */
[----:B---3--:R-:W-:-:S02]  /*c1020*/  IMAD R38, R38, 0x100, R49 ;  /* 0x0000010026267824 */ /* 0x008fc400078e0231 */
[----:B------:R-:W-:Y:S02]  /*c1030*/  IMAD R39, R39, 0x100, R48 ;  /* 0x0000010027277824 */ /* 0x000fe400078e0230 */
[----:B------:R-:W-:Y:S02]  /*c1040*/  IMAD R48, R50, 0x100, R60 ;  /* 0x0000010032307824 */ /* 0x000fe400078e023c */
[----:B----4-:R-:W-:Y:S01]  /*c1050*/  IMAD R49, R0, 0x100, R51 ;  /* 0x0000010000317824 */ /* 0x010fe200078e0233 */
[C---:B--2---:R-:W-:Y:S08]  /*c1060*/  HMMA.16816.F32 R12, R28.reuse, R6, R12 ;  /* 0x000000061c0c723c */ /* 0x044ff0000000180c */
[C---:B------:R-:W-:Y:S08]  /*c1070*/  HMMA.16816.F32 R16, R28.reuse, R4, R16 ;  /* 0x000000041c10723c */ /* 0x040ff00000001810 */
[----:B------:R-:W-:Y:S03]  /*c1080*/  HMMA.16816.F32 R28, R28, R2, R20 ;  /* 0x000000021c1c723c */ /* 0x000fe60000001814 */
        /* <DEDUP_REMOVED lines=42> */
[----:B------:R-:W-:Y:S01]  /*c1330*/  STL.64 [R1+0x3b8], R50 ;  /* 0x0003b83201007387 */ /* 0x000fe20000100a00 */
[C---:B--2---:R-:W-:Y:S08]  /*c1340*/  HMMA.16816.F32 R32, R28.reuse, R26, R4 ;  /* 0x0000001a1c20723c */ /* 0x044ff00000001804 */
[C---:B----4-:R-:W-:Y:S01]  /*c1350*/  HMMA.16816.F32 R4, R28.reuse, R24, R8 ;  /* 0x000000181c04723c */ /* 0x050fe20000001808 */
        /* <DEDUP_REMOVED lines=19> */
[----:B------:R-:W-:Y:S04]  /*c1490*/  STL.64 [R1+0x350], R4 ;  /* 0x0003500401007387 */ /* 0x000fe80000100a00 */
[----:B------:R-:W-:Y:S04]  /*c14a0*/  STL.64 [R1+0x358], R6 ;  /* 0x0003580601007387 */ /* 0x000fe80000100a00 */
        /* <DEDUP_REMOVED lines=99> */
[----:B------:R4:W-:Y:S01]  /*c1ae0*/  STL.64 [R1+0x6220], R4 ;  /* 0x0062200401007387 */ /* 0x0009e20000100a00 */
[----:B------:R-:W-:-:S02]  /*c1af0*/  IMAD R38, R38, 0x100, R49 ;  /* 0x0000010026267824 */ /* 0x000fc400078e0231 */
[----:B------:R-:W-:Y:S02]  /*c1b00*/  IMAD R39, R39, 0x100, R48 ;  /* 0x0000010027277824 */ /* 0x000fe400078e0230 */
[----:B------:R-:W-:Y:S02]  /*c1b10*/  IMAD R48, R50, 0x100, R60 ;  /* 0x0000010032307824 */ /* 0x000fe400078e023c */
[----:B------:R-:W-:Y:S01]  /*c1b20*/  IMAD R49, R0, 0x100, R51 ;  /* 0x0000010000317824 */ /* 0x000fe200078e0233 */
[----:B----4-:R-:W-:Y:S01]  /*c1b30*/  HMMA.16816.F32 R4, R28, R2, R8 ;  /* 0x000000021c04723c */ /* 0x010fe20000001808 */
[----:B------:R-:W-:Y:S02]  /*c1b40*/  F2FP.F16.E5M2.UNPACK_B R28, R38 ;  /* 0x00000026ff1c723e */ /* 0x000fe400020004ff */
[----:B------:R-:W-:Y:S02]  /*c1b50*/  F2FP.F16.E5M2.UNPACK_B R29, R39 ;  /* 0x00000027ff1d723e */ /* 0x000fe400020004ff */
[----:B------:R-:W-:-:S02]  /*c1b60*/  F2FP.F16.E5M2.UNPACK_B R30, R48 ;  /* 0x00000030ff1e723e */ /* 0x000fc400020004ff */
[----:B------:R-:W-:-:S07]  /*c1b70*/  F2FP.F16.E5M2.UNPACK_B R31, R49 ;  /* 0x00000031ff1f723e */ /* 0x000fce00020004ff */
[C---:B------:R-:W-:Y:S05]  /*c1b80*/  HMMA.16816.F32 R12, R28.reuse, R36, R12 ;  /* 0x000000241c0c723c */ /* 0x040fea000000180c */
[----:B------:R-:W-:Y:S04]  /*c1b90*/  STL.64 [R1+0xa0], R4 ;  /* 0x0000a00401007387 */ /* 0x000fe80000100a00 */
[----:B------:R3:W-:Y:S10]  /*c1ba0*/  STL.64 [R1+0xa8], R6 ;  /* 0x0000a80601007387 */ /* 0x0007f40000100a00 */
[----:B------:R-:W-:Y:S04]  /*c1bb0*/  STL.64 [R1+0x2e0], R12 ;  /* 0x0002e00c01007387 */ /* 0x000fe80000100a00 */
[----:B------:R-:W-:Y:S01]  /*c1bc0*/  STL.64 [R1+0x2e8], R14 ;  /* 0x0002e80e01007387 */ /* 0x000fe20000100a00 */
[C---:B--2---:R-:W-:Y:S08]  /*c1bd0*/  HMMA.16816.F32 R8, R28.reuse, R34, R16 ;  /* 0x000000221c08723c */ /* 0x044ff00000001810 */
[C---:B---3--:R-:W-:Y:S01]  /*c1be0*/  HMMA.16816.F32 R4, R28.reuse, R32, R56 ;  /* 0x000000201c04723c */ /* 0x048fe20000001838 */
        /* <DEDUP_REMOVED lines=110> */
[----:B----4-:R-:W-:-:S15]  /*c22d0*/  HMMA.16816.F32 R4, R28, R10, R4 ;  /* 0x0000000a1c04723c */ /* 0x010fde0000001804 */
[----:B------:R-:W-:-:S04]  /*c22e0*/  NOP ;  /* 0x0000000000007918 */ /* 0x000fc80000000000 */
[----:B------:R-:W-:Y:S04]  /*c22f0*/  STL.64 [R1+0x230], R4 ;  /* 0x0002300401007387 */ /* 0x000fe80000100a00 */
[----:B------:R0:W-:Y:S04]  /*c2300*/  STL.64 [R1+0x238], R6 ;  /* 0x0002380601007387 */ /* 0x0001e80000100a00 */
[----:B0-----:R-:W4:Y:S04]  /*c2310*/  LDL.LU.64 R6, [R1+0x6228] ;  /* 0x0062280001067983 */ /* 0x001f280000300a00 */
[----:B------:R-:W3:Y:S01]  /*c2320*/  LDL.LU.64 R4, [R1+0x6220] ;  /* 0x0062200001047983 */ /* 0x000ee20000300a00 */
[----:B--2---:R-:W-:Y:S03]  /*c2330*/  HMMA.16816.F32 R12, R28, R8, R12 ;  /* 0x000000081c0c723c */ /* 0x004fe6000000180c */
        /* <DEDUP_REMOVED lines=21> */
[C---:B------:R-:W-:Y:S08]  /*c2490*/  HMMA.16816.F32 R12, R28.reuse, R36, R40 ;  /* 0x000000241c0c723c */ /* 0x040ff00000001828 */
[C---:B0-----:R-:W-:Y:S01]  /*c24a0*/  HMMA.16816.F32 R8, R28.reuse, R34, R44 ;  /* 0x000000221c08723c */ /* 0x041fe2000000182c */
[----:B------:R-:W-:Y:S04]  /*c24b0*/  STL.64 [R1+0x90], R4 ;  /* 0x0000900401007387 */ /* 0x000fe80000100a00 */
[----:B------:R0:W-:Y:S03]  /*c24c0*/  STL.64 [R1+0x98], R6 ;  /* 0x0000980601007387 */ /* 0x0001e60000100a00 */
[C---:B0-----:R-:W-:Y:S03]  /*c24d0*/  HMMA.16816.F32 R4, R28.reuse, R32, R52 ;  /* 0x000000201c04723c */ /* 0x041fe60000001834 */
        /* <DEDUP_REMOVED lines=37> */
[----:B--2---:R-:W-:Y:S04]  /*c2730*/  STL.64 [R1+0x61c0], R4 ;  /* 0x0061c00401007387 */ /* 0x004fe80000100a00 */
        /* <DEDUP_REMOVED lines=84> */
[----:B------:R1:W-:Y:S04]  /*c2c80*/  STL.64 [R1+0x188], R54 ;  /* 0x0001883601007387 */ /* 0x0003e80000100a00 */
[----:B0-----:R-:W2:Y:S04]  /*c2c90*/  LDL.LU R52, [R1+0x1020] ;  /* 0x0010200001347983 */ /* 0x001ea80000300800 */
[----:B------:R-:W2:Y:S04]  /*c2ca0*/  LDL.LU R53, [R1+0x1024] ;  /* 0x0010240001357983 */ /* 0x000ea80000300800 */
[----:B-1----:R-:W2:Y:S04]  /*c2cb0*/  LDL.LU R54, [R1+0x1028] ;  /* 0x0010280001367983 */ /* 0x002ea80000300800 */
[----:B------:R-:W2:Y:S04]  /*c2cc0*/  LDL.LU R55, [R1+0x102c] ;  /* 0x00102c0001377983 */ /* 0x000ea80000300800 */
        /* <DEDUP_REMOVED lines=28> */
[----:B0-----:R-:W3:Y:S04]  /*c2e90*/  LDL.LU.64 R42, [R1+0x6188] ;  /* 0x00618800012a7983 */ /* 0x001ee80000300a00 */
[----:B------:R-:W3:Y:S02]  /*c2ea0*/  LDL.LU.64 R40, [R1+0x6180] ;  /* 0x0061800001287983 */ /* 0x000ee40000300a00 */
[----:B---3--:R-:W-:-:S15]  /*c2eb0*/  HMMA.16816.F32 R40, R28, R4, R40 ;  /* 0x000000041c28723c */ /* 0x008fde0000001828 */
[----:B------:R-:W-:-:S04]  /*c2ec0*/  NOP ;  /* 0x0000000000007918 */ /* 0x000fc80000000000 */
[----:B------:R-:W-:Y:S04]  /*c2ed0*/  STL.64 [R1+0x110], R40 ;  /* 0x0001102801007387 */ /* 0x000fe80000100a00 */
[----:B------:R0:W-:Y:S04]  /*c2ee0*/  STL.64 [R1+0x118], R42 ;  /* 0x0001182a01007387 */ /* 0x0001e80000100a00 */
[----:B0-----:R-:W2:Y:S04]  /*c2ef0*/  LDL.LU.64 R42, [R1+0x6178] ;  /* 0x00617800012a7983 */ /* 0x001ea80000300a00 */
[----:B------:R-:W2:Y:S01]  /*c2f00*/  LDL.LU.64 R40, [R1+0x6170] ;  /* 0x0061700001287983 */ /* 0x000ea20000300a00 */
[----:B------:R-:W-:-:S02]  /*c2f10*/  IMAD R38, R38, 0x100, R60 ;  /* 0x0000010026267824 */ /* 0x000fc400078e023c */
[----:B------:R-:W-:Y:S01]  /*c2f20*/  IMAD R39, R39, 0x100, R0 ;  /* 0x0000010027277824 */ /* 0x000fe200078e0200 */
[----:B------:R-:W3:Y:S01]  /*c2f30*/  LDL.LU R60, [R1+0x616c] ;  /* 0x00616c00013c7983 */ /* 0x000ee20000300800 */
[----:B------:R-:W-:-:S03]  /*c2f40*/  IMAD R48, R48, 0x100, R49 ;  /* 0x0000010030307824 */ /* 0x000fc600078e0231 */
[----:B------:R-:W4:Y:S01]  /*c2f50*/  LDL.LU R0, [R1+0x6168] ;  /* 0x0061680001007983 */ /* 0x000f220000300800 */
        /* <DEDUP_REMOVED lines=9> */
[----:B------:R-:W-:Y:S01]  /*c2ff0*/  F2FP.F16.E5M2.UNPACK_B R31, R49 ;  /* 0x00000031ff1f723e */ /* 0x000fe200020004ff */
[----:B------:R-:W2:Y:S04]  /*c3000*/  LDL.LU R48, [R1+0x1060] ;  /* 0x0010600001307983 */ /* 0x000ea80000300800 */
[----:B------:R-:W2:Y:S04]  /*c3010*/  LDL.LU R49, [R1+0x1064] ;  /* 0x0010640001317983 */ /* 0x000ea80000300800 */
[----:B------:R-:W2:Y:S04]  /*c3020*/  LDL.LU R50, [R1+0x1068] ;  /* 0x0010680001327983 */ /* 0x000ea80000300800 */
[----:B------:R-:W2:Y:S01]  /*c3030*/  LDL.LU R51, [R1+0x106c] ;  /* 0x00106c0001337983 */ /* 0x000ea20000300800 */
[----:B------:R-:W-:Y:S03]  /*c3040*/  HMMA.16816.F32 R36, R28, R36, R32 ;  /* 0x000000241c24723c */ /* 0x000fe60000001820 */
[----:B------:R-:W2:Y:S04]  /*c3050*/  LDL.LU.64 R34, [R1+0x6150] ;  /* 0x0061500001227983 */ /* 0x000ea80000300a00 */
[----:B------:R-:W2:-:S12]  /*c3060*/  LDL.LU.64 R32, [R1+0x6148] ;  /* 0x0061480001207983 */ /* 0x000e980000300a00 */
[----:B------:R0:W-:Y:S04]  /*c3070*/  STL.64 [R1+0xab0], R36 ;  /* 0x000ab02401007387 */ /* 0x0001e80000100a00 */
[----:B------:R1:W-:Y:S04]  /*c3080*/  STL.64 [R1+0xab8], R38 ;  /* 0x000ab82601007387 */ /* 0x0003e80000100a00 */
[----:B0-----:R-:W3:Y:S04]  /*c3090*/  LDL.LU R36, [R1+0x9a0] ;  /* 0x0009a00001247983 */ /* 0x001ee80000300800 */
[----:B------:R-:W3:Y:S04]  /*c30a0*/  LDL.LU R37, [R1+0x9a4] ;  /* 0x0009a40001257983 */ /* 0x000ee80000300800 */
[----:B-1----:R-:W3:Y:S04]  /*c30b0*/  LDL.LU R38, [R1+0x9a8] ;  /* 0x0009a80001267983 */ /* 0x002ee80000300800 */
[----:B------:R-:W3:Y:S01]  /*c30c0*/  LDL.LU R39, [R1+0x9ac] ;  /* 0x0009ac0001277983 */ /* 0x000ee20000300800 */
[C---:B--2---:R-:W-:Y:S08]  /*c30d0*/  HMMA.16816.F32 R48, R28.reuse, R32, R48 ;  /* 0x000000201c30723c */ /* 0x044ff00000001830 */
[C---:B---3--:R-:W-:Y:S08]  /*c30e0*/  HMMA.16816.F32 R36, R28.reuse, R34, R36 ;  /* 0x000000221c24723c */ /* 0x048ff00000001824 */
[C---:B------:R-:W-:Y:S11]  /*c30f0*/  HMMA.16816.F32 R32, R28.reuse, R24, R40 ;  /* 0x000000181c20723c */ /* 0x040ff60000001828 */
[----:B------:R-:W-:Y:S04]  /*c3100*/  STL.64 [R1+0x9a0], R36 ;  /* 0x0009a02401007387 */ /* 0x000fe80000100a00 */
[----:B------:R0:W-:Y:S02]  /*c3110*/  STL.64 [R1+0x9a8], R38 ;  /* 0x0009a82601007387 */ /* 0x0001e40000100a00 */
[C---:B0-----:R-:W-:Y:S08]  /*c3120*/  HMMA.16816.F32 R36, R28.reuse, R26, R56 ;  /* 0x0000001a1c24723c */ /* 0x041ff00000001838 */
[C---:B------:R-:W-:Y:S01]  /*c3130*/  HMMA.16816.F32 R24, R28.reuse, R22, R44 ;  /* 0x000000161c18723c */ /* 0x040fe2000000182c */
[----:B------:R-:W-:Y:S04]  /*c3140*/  STL.64 [R1+0x80], R48 ;  /* 0x0000803001007387 */ /* 0x000fe80000100a00 */
[----:B------:R-:W-:Y:S06]  /*c3150*/  STL.64 [R1+0x88], R50 ;  /* 0x0000883201007387 */ /* 0x000fec0000100a00 */
        /* <DEDUP_REMOVED lines=9> */
[----:B------:R-:W2:Y:S01]  /*c31f0*/  LDL.LU R43, [R1+0x101c] ;  /* 0x00101c00012b7983 */ /* 0x000ea20000300800 */
[C---:B------:R-:W-:Y:S03]  /*c3200*/  HMMA.16816.F32 R20, R28.reuse, R20, R52 ;  /* 0x000000141c14723c */ /* 0x040fe60000001834 */
[----:B0-----:R-:W3:Y:S04]  /*c3210*/  LDL.LU R24, [R1+0x1000] ;  /* 0x0010000001187983 */ /* 0x001ee80000300800 */
[----:B------:R-:W3:Y:S04]  /*c3220*/  LDL.LU R25, [R1+0x1004] ;  /* 0x0010040001197983 */ /* 0x000ee80000300800 */
[----:B-1----:R-:W3:Y:S04]  /*c3230*/  LDL.LU R26, [R1+0x1008] ;  /* 0x00100800011a7983 */ /* 0x002ee80000300800 */
[----:B------:R-:W3:Y:S04]  /*c3240*/  LDL.LU R27, [R1+0x100c] ;  /* 0x00100c00011b7983 */ /* 0x000ee80000300800 */
[----:B------:R-:W3:Y:S04]  /*c3250*/  LDL.LU R56, [R1+0xfd0] ;  /* 0x000fd00001387983 */ /* 0x000ee80000300800 */
        /* <DEDUP_REMOVED lines=25> */
[----:B------:R-:W3:Y:S01]  /*c33f0*/  LDL.LU R37, [R1+0x1b4c] ;  /* 0x001b4c0001257983 */ /* 0x000ee20000300800 */
[----:B----4-:R-:W-:Y:S01]  /*c3400*/  IMAD.MOV.U32 R51, RZ, RZ, R0 ;  /* 0x000000ffff337224 */ /* 0x010fe200078e0000 */
[----:B--2---:R-:W-:-:S15]  /*c3410*/  HMMA.16816.F32 R40, R28, R18, R40 ;  /* 0x000000121c28723c */ /* 0x004fde0000001828 */
[----:B------:R-:W-:-:S04]  /*c3420*/  NOP ;  /* 0x0000000000007918 */ /* 0x000fc80000000000 */
[----:B------:R-:W-:Y:S04]  /*c3430*/  STL.64 [R1+0x30], R40 ;  /* 0x0000302801007387 */ /* 0x000fe80000100a00 */
[----:B------:R0:W-:Y:S01]  /*c3440*/  STL [R1+0x38], R42 ;  /* 0x0000382a01007387 */ /* 0x0001e20000100800 */
[----:B------:R-:W-:-:S03]  /*c3450*/  IMAD.MOV.U32 R0, RZ, RZ, R43 ;  /* 0x000000ffff007224 */ /* 0x000fc600078e002b */
[----:B0-----:R-:W2:Y:S04]  /*c3460*/  LDL.LU.64 R42, [R1+0x6140] ;  /* 0x00614000012a7983 */ /* 0x001ea80000300a00 */
[----:B------:R-:W4:Y:S01]  /*c3470*/  LDL.LU.64 R40, [R1+0x6138] ;  /* 0x0061380001287983 */ /* 0x000f220000300a00 */
[C---:B---3--:R-:W-:Y:S08]  /*c3480*/  HMMA.16816.F32 R24, R28.reuse, R16, R24 ;  /* 0x000000101c18723c */ /* 0x048ff00000001818 */
[----:B------:R-:W-:Y:S01]  /*c3490*/  HMMA.16816.F32 R44, R28, R14, R44 ;  /* 0x0000000e1c2c723c */ /* 0x000fe2000000182c */
[----:B------:R0:W-:Y:S04]  /*c34a0*/  STL [R1+0x59b8], R0 ;  /* 0x0059b80001007387 */ /* 0x0001e80000100800 */
[----:B------:R-:W3:Y:S06]  /*c34b0*/  LDL.LU R16, [R1+0xfe0] ;  /* 0x000fe00001107983 */ /* 0x000eec0000300800 */
[----:B------:R4:W-:Y:S04]  /*c34c0*/  STL.64 [R1+0x20], R24 ;  /* 0x0000201801007387 */ /* 0x0009e80000100a00 */
[----:B------:R2:W-:Y:S04]  /*c34d0*/  STL.64 [R1+0x28], R26 ;  /* 0x0000281a01007387 */ /* 0x0005e80000100a00 */
[----:B------:R-:W3:Y:S04]  /*c34e0*/  LDL.LU R17, [R1+0xfe4] ;  /* 0x000fe40001117983 */ /* 0x000ee80000300800 */
[----:B------:R-:W3:Y:S04]  /*c34f0*/  LDL.LU R18, [R1+0xfe8] ;  /* 0x000fe80001127983 */ /* 0x000ee80000300800 */
[----:B------:R-:W3:Y:S01]  /*c3500*/  LDL.LU R19, [R1+0xfec] ;  /* 0x000fec0001137983 */ /* 0x000ee20000300800 */
[----:B0-----:R-:W-:-:S02]  /*c3510*/  IMAD.MOV.U32 R0, RZ, RZ, R47 ;  /* 0x000000ffff007224 */ /* 0x001fc400078e002f */
[----:B----4-:R-:W-:Y:S02]  /*c3520*/  IMAD.MOV.U32 R24, RZ, RZ, R40 ;  /* 0x000000ffff187224 */ /* 0x010fe400078e0028 */
[----:B------:R-:W-:Y:S01]  /*c3530*/  IMAD.MOV.U32 R25, RZ, RZ, R41 ;  /* 0x000000ffff197224 */ /* 0x000fe200078e0029 */
[----:B------:R-:W4:Y:S04]  /*c3540*/  LDL.LU R40, [R1+0x6134] ;  /* 0x0061340001287983 */ /* 0x000f280000300800 */
[----:B------:R-:W4:Y:S01]  /*c3550*/  LDL.LU R41, [R1+0x6130] ;  /* 0x0061300001297983 */ /* 0x000f220000300800 */
[----:B--2---:R-:W-:Y:S02]  /*c3560*/  IMAD.MOV.U32 R26, RZ, RZ, R42 ;  /* 0x000000ffff1a7224 */ /* 0x004fe400078e002a */
[----:B------:R-:W-:Y:S01]  /*c3570*/  IMAD.MOV.U32 R27, RZ, RZ, R43 ;  /* 0x000000ffff1b7224 */ /* 0x000fe200078e002b */
[----:B------:R-:W4:Y:S04]  /*c3580*/  LDL.LU R42, [R1+0x612c] ;  /* 0x00612c00012a7983 */ /* 0x000f280000300800 */
[----:B------:R-:W4:Y:S04]  /*c3590*/  LDL.LU R43, [R1+0x6128] ;  /* 0x00612800012b7983 */ /* 0x000f280000300800 */
[----:B------:R-:W2:Y:S04]  /*c35a0*/  LDL.LU R39, [R1+0x1b58] ;  /* 0x001b580001277983 */ /* 0x000ea80000300800 */
[----:B------:R-:W2:Y:S04]  /*c35b0*/  LDL.LU R38, [R1+0x1b5c] ;  /* 0x001b5c0001267983 */ /* 0x000ea80000300800 */
[----:B------:R-:W-:Y:S04]  /*c35c0*/  STL.64 [R1+0x10], R44 ;  /* 0x0000102c01007387 */ /* 0x000fe80000100a00 */
[----:B------:R0:W-:Y:S04]  /*c35d0*/  STL [R1+0x18], R46 ;  /* 0x0000182e01007387 */ /* 0x0001e80000100800 */
[----:B0-----:R-:W2:Y:S04]  /*c35e0*/  LDL.LU.64 R46, [R1+0x6120] ;  /* 0x00612000012e7983 */ /* 0x001ea80000300a00 */
[----:B------:R-:W2:Y:S01]  /*c35f0*/  LDL.LU.64 R44, [R1+0x6118] ;  /* 0x00611800012c7983 */ /* 0x000ea20000300a00 */
[C---:B------:R-:W-:Y:S08]  /*c3600*/  HMMA.16816.F32 R56, R28.reuse, R10, R56 ;  /* 0x0000000a1c38723c */ /* 0x040ff00000001838 */
[C---:B------:R-:W-:Y:S08]  /*c3610*/  HMMA.16816.F32 R48, R28.reuse, R6, R48 ;  /* 0x000000061c30723c */ /* 0x040ff00000001830 */
[----:B---3--:R-:W-:Y:S01]  /*c3620*/  HMMA.16816.F32 R12, R28, R12, R16 ;  /* 0x0000000c1c0c723c */ /* 0x008fe20000001810 */
[----:B------:R-:W-:-:S02]  /*c3630*/  IMAD R6, R33, 0x100, R32 ;  /* 0x0000010021067824 */ /* 0x000fc400078e0220 */
[----:B------:R-:W-:-:S05]  /*c3640*/  IMAD R7, R35, 0x100, R34 ;  /* 0x0000010023077824 */ /* 0x000fca00078e0222 */
[C---:B------:R-:W-:Y:S01]  /*c3650*/  HMMA.16816.F32 R52, R28.reuse, R8, R52 ;  /* 0x000000081c34723c */ /* 0x040fe20000001834 */
[----:B------:R-:W-:Y:S02]  /*c3660*/  F2FP.F16.E5M2.UNPACK_B R36, R36.H1 ;  /* 0x00000024ff24723e */ /* 0x000fe400030004ff */
[----:B------:R-:W-:Y:S01]  /*c3670*/  F2FP.F16.E5M2.UNPACK_B R37, R37.H1 ;  /* 0x00000025ff25723e */ /* 0x000fe200030004ff */
[----:B------:R-:W-:Y:S04]  /*c3680*/  STL [R1+0x5a00], R0 ;  /* 0x005a000001007387 */ /* 0x000fe80000100800 */
[----:B------:R-:W-:Y:S04]  /*c3690*/  STL.64 [R1+0x5980], R58 ;  /* 0x0059803a01007387 */ /* 0x000fe80000100a00 */
[----:B------:R-:W-:Y:S04]  /*c36a0*/  STL.64 [R1], R12 ;  /* 0x0000000c01007387 */ /* 0x000fe80000100a00 */
[----:B------:R-:W-:Y:S04]  /*c36b0*/  STL.64 [R1+0x8], R14 ;  /* 0x0000080e01007387 */ /* 0x000fe80000100a00 */
[----:B------:R-:W-:Y:S04]  /*c36c0*/  STL.64 [R1+0x5978], R56 ;  /* 0x0059783801007387 */ /* 0x000fe80000100a00 */
[----:B------:R-:W-:Y:S04]  /*c36d0*/  STL.64 [R1+0x5990], R54 ;  /* 0x0059903601007387 */ /* 0x000fe80000100a00 */
[----:B------:R-:W-:Y:S04]  /*c36e0*/  STL.64 [R1+0x5988], R52 ;  /* 0x0059883401007387 */ /* 0x000fe80000100a00 */
[----:B------:R-:W-:Y:S04]  /*c36f0*/  STL.64 [R1+0x59a0], R50 ;  /* 0x0059a03201007387 */ /* 0x000fe80000100a00 */
[----:B------:R0:W-:Y:S01]  /*c3700*/  STL.64 [R1+0x5998], R48 ;  /* 0x0059983001007387 */ /* 0x0001e20000100a00 */
[C---:B----4-:R-:W-:Y:S08]  /*c3710*/  HMMA.16816.F32 R40, R28.reuse, R2, R40 ;  /* 0x000000021c28723c */ /* 0x050ff00000001828 */
[----:B--2---:R-:W-:Y:S01]  /*c3720*/  HMMA.16816.F32 R44, R28, R4, R44 ;  /* 0x000000041c2c723c */ /* 0x004fe2000000182c */
[----:B------:R-:W-:-:S02]  /*c3730*/  IMAD R4, R21, 0x100, R20 ;  /* 0x0000010015047824 */ /* 0x000fc400078e0214 */
[----:B------:R-:W-:Y:S01]  /*c3740*/  IMAD R5, R23, 0x100, R22 ;  /* 0x0000010017057824 */ /* 0x000fe200078e0216 */
[----:B------:R-:W-:Y:S02]  /*c3750*/  F2FP.F16.E5M2.UNPACK_B R30, R6 ;  /* 0x00000006ff1e723e */ /* 0x000fe400020004ff */
[----:B------:R-:W-:Y:S02]  /*c3760*/  F2FP.F16.E5M2.UNPACK_B R31, R7 ;  /* 0x00000007ff1f723e */ /* 0x000fe400020004ff */
[----:B------:R-:W-:Y:S02]  /*c3770*/  F2FP.F16.E5M2.UNPACK_B R28, R4 ;  /* 0x00000004ff1c723e */ /* 0x000fe400020004ff */
[----:B------:R-:W-:-:S07]  /*c3780*/  F2FP.F16.E5M2.UNPACK_B R29, R5 ;  /* 0x00000005ff1d723e */ /* 0x000fce00020004ff */
[----:B------:R-:W-:Y:S02]  /*c3790*/  HMMA.16816.F32 R4, R28, R36, R24 ;  /* 0x000000241c04723c */ /* 0x000fe40000001818 */
[----:B------:R-:W-:Y:S04]  /*c37a0*/  STL.64 [R1+0x59b0], R46 ;  /* 0x0059b02e01007387 */ /* 0x000fe80000100a00 */
[----:B------:R-:W-:Y:S04]  /*c37b0*/  STL.64 [R1+0x59a8], R44 ;  /* 0x0059a82c01007387 */ /* 0x000fe80000100a00 */
[----:B------:R-:W-:Y:S04]  /*c37c0*/  STL.64 [R1+0x59c8], R42 ;  /* 0x0059c82a01007387 */ /* 0x000fe80000100a00 */
[----:B------:R1:W-:Y:S04]  /*c37d0*/  STL.64 [R1+0x59c0], R40 ;  /* 0x0059c02801007387 */ /* 0x0003e80000100a00 */
[----:B------:R-:W2:Y:S04]  /*c37e0*/  LDL.LU R8, [R1+0xf10] ;  /* 0x000f100001087983 */ /* 0x000ea80000300800 */
[----:B------:R3:W-:Y:S04]  /*c37f0*/  STL.64 [R1+0xf90], R4 ;  /* 0x000f900401007387 */ /* 0x0007e80000100a00 */
[----:B------:R4:W-:Y:S04]  /*c3800*/  STL.64 [R1+0xf98], R6 ;  /* 0x000f980601007387 */ /* 0x0009e80000100a00 */
[----:B------:R-:W2:Y:S04]  /*c3810*/  LDL.LU R9, [R1+0xf14] ;  /* 0x000f140001097983 */ /* 0x000ea80000300800 */
[----:B------:R-:W2:Y:S04]  /*c3820*/  LDL.LU R10, [R1+0xf18] ;  /* 0x000f1800010a7983 */ /* 0x000ea80000300800 */
[----:B------:R-:W2:Y:S04]  /*c3830*/  LDL.LU R11, [R1+0xf1c] ;  /* 0x000f1c00010b7983 */ /* 0x000ea80000300800 */
[----:B--2---:R-:W-:Y:S04]  /*c3840*/  STL.64 [R1+0x6100], R10 ;  /* 0x0061000a01007387 */ /* 0x004fe80000100a00 */
[----:B------:R-:W-:Y:S04]  /*c3850*/  STL.64 [R1+0x60f8], R8 ;  /* 0x0060f80801007387 */ /* 0x000fe80000100a00 */
[----:B0-----:R-:W2:Y:S04]  /*c3860*/  LDL.LU R48, [R1+0xf30] ;  /* 0x000f300001307983 */ /* 0x001ea80000300800 */
[----:B------:R-:W2:Y:S04]  /*c3870*/  LDL.LU R49, [R1+0xf34] ;  /* 0x000f340001317983 */ /* 0x000ea80000300800 */
[----:B------:R-:W2:Y:S04]  /*c3880*/  LDL.LU R50, [R1+0xf38] ;  /* 0x000f380001327983 */ /* 0x000ea80000300800 */
[----:B------:R-:W2:Y:S04]  /*c3890*/  LDL.LU R51, [R1+0xf3c] ;  /* 0x000f3c0001337983 */ /* 0x000ea80000300800 */
[----:B--2---:R-:W-:Y:S04]  /*c38a0*/  STL.64 [R1+0x6110], R50 ;  /* 0x0061103201007387 */ /* 0x004fe80000100a00 */
[----:B------:R0:W-:Y:S04]  /*c38b0*/  STL.64 [R1+0x6108], R48 ;  /* 0x0061083001007387 */ /* 0x0001e80000100a00 */
[----:B-1----:R-:W2:Y:S04]  /*c38c0*/  LDL.LU R40, [R1+0xf50] ;  /* 0x000f500001287983 */ /* 0x002ea80000300800 */
[----:B------:R-:W2:Y:S04]  /*c38d0*/  LDL.LU R41, [R1+0xf54] ;  /* 0x000f540001297983 */ /* 0x000ea80000300800 */
[----:B------:R-:W2:Y:S04]  /*c38e0*/  LDL.LU R42, [R1+0xf58] ;  /* 0x000f5800012a7983 */ /* 0x000ea80000300800 */
[----:B------:R-:W2:Y:S04]  /*c38f0*/  LDL.LU R43, [R1+0xf5c] ;  /* 0x000f5c00012b7983 */ /* 0x000ea80000300800 */
[----:B---3--:R-:W3:Y:S04]  /*c3900*/  LDL.LU R4, [R1+0xf60] ;  /* 0x000f600001047983 */ /* 0x008ee80000300800 */
[----:B------:R-:W3:Y:S04]  /*c3910*/  LDL.LU R5, [R1+0xf64] ;  /* 0x000f640001057983 */ /* 0x000ee80000300800 */
[----:B----4-:R-:W3:Y:S04]  /*c3920*/  LDL.LU R6, [R1+0xf68] ;  /* 0x000f680001067983 */ /* 0x010ee80000300800 */
[----:B------:R-:W3:Y:S04]  /*c3930*/  LDL.LU R7, [R1+0xf6c] ;  /* 0x000f6c0001077983 */ /* 0x000ee80000300800 */
[----:B0-----:R-:W4:Y:S04]  /*c3940*/  LDL.LU R48, [R1+0xf80] ;  /* 0x000f800001307983 */ /* 0x001f280000300800 */
[----:B------:R-:W4:Y:S04]  /*c3950*/  LDL.LU R49, [R1+0xf84] ;  /* 0x000f840001317983 */ /* 0x000f280000300800 */
[----:B------:R-:W4:Y:S04]  /*c3960*/  LDL.LU R50, [R1+0xf88] ;  /* 0x000f880001327983 */ /* 0x000f280000300800 */
[----:B------:R-:W4:Y:S04]  /*c3970*/  LDL.LU R51, [R1+0xf8c] ;  /* 0x000f8c0001337983 */ /* 0x000f280000300800 */
        /* <DEDUP_REMOVED lines=14> */
[----:B------:R-:W-:-:S02]  /*c3a60*/  F2FP.F16.E5M2.UNPACK_B R34, R39.H1 ;  /* 0x00000027ff22723e */ /* 0x000fc400030004ff */
[----:B------:R-:W-:Y:S01]  /*c3a70*/  F2FP.F16.E5M2.UNPACK_B R35, R38.H1 ;  /* 0x00000026ff23723e */ /* 0x000fe200030004ff */
        /* <DEDUP_REMOVED lines=19> */
[----:B----4-:R-:W-:Y:S01]  /*c3bb0*/  HMMA.16816.F32 R48, R28, R34, R48 ;  /* 0x000000221c30723c */ /* 0x010fe20000001830 */
[----:B--2---:R-:W-:-:S02]  /*c3bc0*/  F2FP.F16.E5M2.UNPACK_B R32, R32.H1 ;  /* 0x00000020ff20723e */ /* 0x004fc400030004ff */
[----:B---3--:R-:W-:-:S15]  /*c3bd0*/  F2FP.F16.E5M2.UNPACK_B R33, R33.H1 ;  /* 0x00000021ff21723e */ /* 0x008fde00030004ff */
[----:B------:R-:W-:Y:S01]  /*c3be0*/  NOP ;  /* 0x0000000000007918 */ /* 0x000fe20000000000 */
[----:B------:R-:W-:Y:S04]  /*c3bf0*/  STL.64 [R1+0xf80], R48 ;  /* 0x000f803001007387 */ /* 0x000fe80000100a00 */
[----:B------:R0:W-:Y:S04]  /*c3c00*/  STL.64 [R1+0xf88], R50 ;  /* 0x000f883201007387 */ /* 0x0001e80000100a00 */
[----:B0-----:R-:W2:Y:S04]  /*c3c10*/  LDL.LU.64 R50, [R1+0x6110] ;  /* 0x0061100001327983 */ /* 0x001ea80000300a00 */
[----:B------:R-:W2:Y:S01]  /*c3c20*/  LDL.LU.64 R48, [R1+0x6108] ;  /* 0x0061080001307983 */ /* 0x000ea20000300a00 */
[----:B------:R-:W-:-:S15]  /*c3c30*/  HMMA.16816.F32 R8, R28, R32, R8 ;  /* 0x000000201c08723c */ /* 0x000fde0000001808 */
[----:B------:R-:W-:-:S04]  /*c3c40*/  NOP ;  /* 0x0000000000007918 */ /* 0x000fc80000000000 */
[----:B------:R-:W-:Y:S04]  /*c3c50*/  STL.64 [R1+0xf70], R8 ;  /* 0x000f700801007387 */ /* 0x000fe80000100a00 */
[----:B------:R0:W-:Y:S04]  /*c3c60*/  STL.64 [R1+0xf78], R10 ;  /* 0x000f780a01007387 */ /* 0x0001e80000100a00 */
[----:B0-----:R-:W3:Y:S04]  /*c3c70*/  LDL.LU.64 R10, [R1+0x6100] ;  /* 0x00610000010a7983 */ /* 0x001ee80000300a00 */
[----:B------:R-:W3:Y:S01]  /*c3c80*/  LDL.LU.64 R8, [R1+0x60f8] ;  /* 0x0060f80001087983 */ /* 0x000ee20000300a00 */
[----:B------:R-:W-:-:S02]  /*c3c90*/  F2FP.F16.E5M2.UNPACK_B R26, R26.H1 ;  /* 0x0000001aff1a723e */ /* 0x000fc400030004ff */
[----:B------:R-:W-:-:S07]  /*c3ca0*/  F2FP.F16.E5M2.UNPACK_B R27, R27.H1 ;  /* 0x0000001bff1b723e */ /* 0x000fce00030004ff */
[----:B------:R-:W-:Y:S01]  /*c3cb0*/  HMMA.16816.F32 R4, R28, R26, R4 ;  /* 0x0000001a1c04723c */ /* 0x000fe20000001804 */
        /* <DEDUP_REMOVED lines=16> */
[----:B------:R2:W-:Y:S01]  /*c3dc0*/  STL.64 [R1+0xf48], R6 ;  /* 0x000f480601007387 */ /* 0x0005e20000100a00 */
[----:B------:R-:W-:-:S03]  /*c3dd0*/  F2FP.F16.E5M2.UNPACK_B R19, R19.H1 ;  /* 0x00000013ff13723e */ /* 0x000fc600030004ff */
[----:B------:R-:W-:Y:S04]  /*c3de0*/  STL.64 [R1+0x60b8], R22 ;  /* 0x0060b81601007387 */ /* 0x000fe80000100a00 */
[----:B------:R-:W-:Y:S01]  /*c3df0*/  STL.64 [R1+0x60b0], R20 ;  /* 0x0060b01401007387 */ /* 0x000fe20000100a00 */
[----:B------:R-:W-:Y:S02]  /*c3e00*/  F2FP.F16.E5M2.UNPACK_B R16, R16.H1 ;  /* 0x00000010ff10723e */ /* 0x000fe400030004ff */
[----:B------:R-:W-:Y:S02]  /*c3e10*/  F2FP.F16.E5M2.UNPACK_B R17, R17.H1 ;  /* 0x00000011ff11723e */ /* 0x000fe400030004ff */
[----:B------:R-:W-:Y:S02]  /*c3e20*/  F2FP.F16.E5M2.UNPACK_B R14, R15.H1 ;  /* 0x0000000fff0e723e */ /* 0x000fe400030004ff */
[----:B------:R-:W-:Y:S01]  /*c3e30*/  F2FP.F16.E5M2.UNPACK_B R15, R39.H1 ;  /* 0x00000027ff0f723e */ /* 0x000fe200030004ff */
[----:B------:R-:W-:-:S02]  /*c3e40*/  IMAD.MOV.U32 R40, RZ, RZ, R60 ;  /* 0x000000ffff287224 */ /* 0x000fc400078e003c */
[----:B------:R-:W-:Y:S01]  /*c3e50*/  IMAD.MOV.U32 R41, RZ, RZ, R61 ;  /* 0x000000ffff297224 */ /* 0x000fe200078e003d */
[----:B--2---:R-:W-:-:S15]  /*c3e60*/  HMMA.16816.F32 R4, R28, R20, R48 ;  /* 0x000000141c04723c */ /* 0x004fde0000001830 */
[----:B------:R-:W-:-:S04]  /*c3e70*/  NOP ;  /* 0x0000000000007918 */ /* 0x000fc80000000000 */
[----:B------:R-:W-:Y:S04]  /*c3e80*/  STL.64 [R1+0xf30], R4 ;  /* 0x000f300401007387 */ /* 0x000fe80000100a00 */
[----:B------:R0:W-:Y:S02]  /*c3e90*/  STL.64 [R1+0xf38], R6 ;  /* 0x000f380601007387 */ /* 0x0001e40000100a00 */
[----:B0-----:R-:W-:-:S15]  /*c3ea0*/  HMMA.16816.F32 R4, R28, R18, R52 ;  /* 0x000000121c04723c */ /* 0x001fde0000001834 */
[----:B------:R-:W-:-:S04]  /*c3eb0*/  NOP ;  /* 0x0000000000007918 */ /* 0x000fc80000000000 */
[----:B------:R-:W-:Y:S04]  /*c3ec0*/  STL.64 [R1+0xf20], R4 ;  /* 0x000f200401007387 */ /* 0x000fe80000100a00 */
[----:B------:R3:W-:Y:S02]  /*c3ed0*/  STL.64 [R1+0xf28], R6 ;  /* 0x000f280601007387 */ /* 0x0007e40000100a00 */
[----:B---3--:R-:W-:Y:S02]  /*c3ee0*/  HMMA.16816.F32 R4, R28, R16, R8 ;  /* 0x000000101c04723c */ /* 0x008fe40000001808 */
[----:B------:R-:W-:Y:S04]  /*c3ef0*/  STL.64 [R1+0x6098], R18 ;  /* 0x0060981201007387 */ /* 0x000fe80000100a00 */
[----:B------:R-:W-:-:S13]  /*c3f00*/  STL.64 [R1+0x6090], R16 ;  /* 0x0060901001007387 */ /* 0x000fda0000100a00 */
        /* <DEDUP_REMOVED lines=11> */
[----:B------:R-:W4:Y:S04]  /*c3fc0*/  LDL.LU R61, [R1+0x60f0] ;  /* 0x0060f000013d7983 */ /* 0x000f280000300800 */
[----:B------:R-:W2:Y:S04]  /*c3fd0*/  LDL.LU R42, [R1+0xec8] ;  /* 0x000ec800012a7983 */ /* 0x000ea80000300800 */
[----:B------:R-:W2:Y:S04]  /*c3fe0*/  LDL.LU R43, [R1+0xecc] ;  /* 0x000ecc00012b7983 */ /* 0x000ea80000300800 */
[----:B------:R-:W2:Y:S04]  /*c3ff0*/  LDL.LU R24, [R1+0xed0] ;  /* 0x000ed00001187983 */ /* 0x000ea80000300800 */
[----:B------:R-:W2:Y:S01]  /*c4000*/  LDL.LU R25, [R1+0xed4] ;  /* 0x000ed40001197983 */ /* 0x000ea20000300800 */
[----:B---3--:R-:W-:-:S02]  /*c4010*/  IMAD.MOV.U32 R26, RZ, RZ, R60 ;  /* 0x000000ffff1a7224 */ /* 0x008fc400078e003c */
[----:B----4-:R-:W-:Y:S01]  /*c4020*/  IMAD.MOV.U32 R27, RZ, RZ, R61 ;  /* 0x000000ffff1b7224 */ /* 0x010fe200078e003d */
[----:B------:R-:W3:Y:S04]  /*c4030*/  LDL.LU R60, [R1+0x60ec] ;  /* 0x0060ec00013c7983 */ /* 0x000ee80000300800 */
        /* <DEDUP_REMOVED lines=14> */
[----:B------:R-:W2:Y:S04]  /*c4120*/  LDL.LU R4, [R1+0x1c28] ;  /* 0x001c280001047983 */ /* 0x000ea80000300800 */
[----:B------:R-:W2:Y:S04]  /*c4130*/  LDL.LU R2, [R1+0x1c2c] ;  /* 0x001c2c0001027983 */ /* 0x000ea80000300800 */
[----:B------:R-:W2:Y:S04]  /*c4140*/  LDL.LU R3, [R1+0x1c38] ;  /* 0x001c380001037983 */ /* 0x000ea80000300800 */
[----:B------:R-:W2:Y:S01]  /*c4150*/  LDL.LU R48, [R1+0x1c3c] ;  /* 0x001c3c0001307983 */ /* 0x000ea20000300800 */
[----:B------:R-:W-:-:S03]  /*c4160*/  F2FP.F16.E5M2.UNPACK_B R12, R38.H1 ;  /* 0x00000026ff0c723e */ /* 0x000fc600030004ff */
[----:B------:R-:W2:Y:S04]  /*c4170*/  LDL.LU R49, [R1+0x5790] ;  /* 0x0057900001317983 */ /* 0x000ea80000300800 */
        /* <DEDUP_REMOVED lines=8> */
[----:B------:R-:W4:Y:S04]  /*c4200*/  LDL.LU R61, [R1+0x57a4] ;  /* 0x0057a400013d7983 */ /* 0x000f280000300800 */
[----:B------:R-:W3:Y:S04]  /*c4210*/  LDL.LU R52, [R1+0xdc0] ;  /* 0x000dc00001347983 */ /* 0x000ee80000300800 */
[----:B------:R-:W3:Y:S04]  /*c4220*/  LDL.LU R53, [R1+0xdc4] ;  /* 0x000dc40001357983 */ /* 0x000ee80000300800 */
[----:B------:R-:W3:Y:S04]  /*c4230*/  LDL.LU R54, [R1+0xdc8] ;  /* 0x000dc80001367983 */ /* 0x000ee80000300800 */
[----:B------:R-:W3:Y:S04]  /*c4240*/  LDL.LU R55, [R1+0xdcc] ;  /* 0x000dcc0001377983 */ /* 0x000ee80000300800 */
[----:B------:R-:W4:Y:S04]  /*c4250*/  LDL.LU R56, [R1+0xeb0] ;  /* 0x000eb00001387983 */ /* 0x000f280000300800 */
[----:B------:R-:W4:Y:S04]  /*c4260*/  LDL.LU R57, [R1+0xeb4] ;  /* 0x000eb40001397983 */ /* 0x000f280000300800 */
[----:B------:R-:W4:Y:S04]  /*c4270*/  LDL.LU R58, [R1+0xeb8] ;  /* 0x000eb800013a7983 */ /* 0x000f280000300800 */
[----:B------:R-:W4:Y:S01]  /*c4280*/  LDL.LU R59, [R1+0xebc] ;  /* 0x000ebc00013b7983 */ /* 0x000f220000300800 */
[----:B--2---:R-:W-:-:S02]  /*c4290*/  F2FP.F16.E5M2.UNPACK_B R13, R13.H1 ;  /* 0x0000000dff0d723e */ /* 0x004fc400030004ff */
        /* <DEDUP_REMOVED lines=28> */
[----:B0-----:R-:W-:Y:S01]  /*c4460*/  HMMA.16816.F32 R8, R28, R4, R44 ;  /* 0x000000041c08723c */ /* 0x001fe2000000182c */
[----:B------:R-:W-:-:S02]  /*c4470*/  IMAD R38, R38, 0x100, R49 ;  /* 0x0000010026267824 */ /* 0x000fc400078e0231 */
[----:B------:R-:W-:-:S15]  /*c4480*/  IMAD R39, R39, 0x100, R50 ;  /* 0x0000010027277824 */ /* 0x000fde00078e0232 */
[----:B------:R-:W-:Y:S01]  /*c4490*/  NOP ;  /* 0x0000000000007918 */ /* 0x000fe20000000000 */
[----:B------:R-:W-:Y:S04]  /*c44a0*/  STL.64 [R1+0xfa0], R8 ;  /* 0x000fa00801007387 */ /* 0x000fe80000100a00 */
[----:B------:R-:W-:Y:S01]  /*c44b0*/  STL.64 [R1+0xfa8], R10 ;  /* 0x000fa80a01007387 */ /* 0x000fe20000100a00 */
[----:B---3--:R-:W-:Y:S01]  /*c44c0*/  HMMA.16816.F32 R4, R28, R2, R52 ;  /* 0x000000021c04723c */ /* 0x008fe20000001834 */
[----:B------:R-:W-:Y:S02]  /*c44d0*/  IMAD R60, R60, 0x100, R51 ;  /* 0x000001003c3c7824 */ /* 0x000fe400078e0233 */
[----:B----4-:R-:W-:Y:S01]  /*c44e0*/  IMAD R61, R61, 0x100, R0 ;  /* 0x000001003d3d7824 */ /* 0x010fe200078e0200 */
[----:B------:R-:W-:Y:S02]  /*c44f0*/  F2FP.F16.E5M2.UNPACK_B R28, R38 ;  /* 0x00000026ff1c723e */ /* 0x000fe400020004ff */
[----:B------:R-:W-:-:S02]  /*c4500*/  F2FP.F16.E5M2.UNPACK_B R29, R39 ;  /* 0x00000027ff1d723e */ /* 0x000fc400020004ff */
[----:B------:R-:W-:Y:S02]  /*c4510*/  F2FP.F16.E5M2.UNPACK_B R30, R60 ;  /* 0x0000003cff1e723e */ /* 0x000fe400020004ff */
[----:B------:R-:W-:-:S09]  /*c4520*/  F2FP.F16.E5M2.UNPACK_B R31, R61 ;  /* 0x0000003dff1f723e */ /* 0x000fd200020004ff */
        /* <DEDUP_REMOVED lines=2271> */
[----:B------:R-:W4:Y:S01]  /*cd320*/  LDL.LU.64 R4, [R1+0x5a30] ;  /* 0x005a300001047983 */ /* 0x000f220000300a00 */
        /* <DEDUP_REMOVED lines=27> */
[----:B------:R-:W-:Y:S01]  /*cd4e0*/  HMMA.16816.F32 R36, R28, R36, R32 ;  /* 0x000000241c24723c */ /* 0x000fe20000001820 */
[----:B------:R-:W2:Y:S04]  /*cd4f0*/  LDL.LU.64 R34, [R1+0x59e8] ;  /* 0x0059e80001227983 */ /* 0x000ea80000300a00 */
[----:B------:R-:W3:-:S14]  /*cd500*/  LDL.LU.64 R32, [R1+0x59e0] ;  /* 0x0059e00001207983 */ /* 0x000edc0000300a00 */
[----:B------:R0:W-:Y:S04]  /*cd510*/  STL.64 [R1+0x1790], R36 ;  /* 0x0017902401007387 */ /* 0x0001e80000100a00 */
[----:B------:R1:W-:Y:S04]  /*cd520*/  STL.64 [R1+0x1798], R38 ;  /* 0x0017982601007387 */ /* 0x0003e80000100a00 */
[----:B0-----:R-:W3:Y:S04]  /*cd530*/  LDL.LU R36, [R1] ;  /* 0x0000000001247983 */ /* 0x001ee80000300800 */
[----:B------:R-:W3:Y:S04]  /*cd540*/  LDL.LU R37, [R1+0x4] ;  /* 0x0000040001257983 */ /* 0x000ee80000300800 */
[----:B-1----:R-:W3:Y:S04]  /*cd550*/  LDL.LU R38, [R1+0x8] ;  /* 0x0000080001267983 */ /* 0x002ee80000300800 */
[----:B------:R-:W4:Y:S01]  /*cd560*/  LDL.LU R39, [R1+0xc] ;  /* 0x00000c0001277983 */ /* 0x000f220000300800 */
        /* <DEDUP_REMOVED lines=9> */
[C---:B------:R-:W-:Y:S08]  /*cd600*/  HMMA.16816.F32 R52, R28.reuse, R22, R52 ;  /* 0x000000161c34723c */ /* 0x040ff00000001834 */
[----:B------:R-:W-:Y:S03]  /*cd610*/  HMMA.16816.F32 R20, R28, R20, R56 ;  /* 0x000000141c14723c */ /* 0x000fe60000001838 */
[----:B------:R0:W-:Y:S04]  /*cd620*/  STL.64 [R1+0x1680], R32 ;  /* 0x0016802001007387 */ /* 0x0001e80000100a00 */
[----:B------:R1:W-:Y:S04]  /*cd630*/  STL.64 [R1+0x1688], R34 ;  /* 0x0016882201007387 */ /* 0x0003e80000100a00 */
[----:B0-----:R-:W3:Y:S04]  /*cd640*/  LDL.LU R32, [R1+0x10] ;  /* 0x0000100001207983 */ /* 0x001ee80000300800 */
[----:B------:R-:W3:Y:S04]  /*cd650*/  LDL.LU R33, [R1+0x14] ;  /* 0x0000140001217983 */ /* 0x000ee80000300800 */
[----:B-1----:R-:W3:Y:S01]  /*cd660*/  LDL.LU R34, [R1+0x18] ;  /* 0x0000180001227983 */ /* 0x002ee20000300800 */
[----:B------:R-:W-:-:S03]  /*cd670*/  IMAD.MOV.U32 R35, RZ, RZ, R0 ;  /* 0x000000ffff237224 */ /* 0x000fc600078e0000 */
[----:B------:R-:W3:Y:S01]  /*cd680*/  LDL.LU R0, [R1+0x59b8] ;  /* 0x0059b80001007983 */ /* 0x000ee20000300800 */
        /* <DEDUP_REMOVED lines=16> */
[----:B0-----:R-:W2:Y:S04]  /*cd790*/  LDL.LU.64 R54, [R1+0x5990] ;  /* 0x0059900001367983 */ /* 0x001ea80000300a00 */
[----:B------:R-:W2:Y:S04]  /*cd7a0*/  LDL.LU.64 R52, [R1+0x5988] ;  /* 0x0059880001347983 */ /* 0x000ea80000300a00 */
[----:B------:R-:W2:Y:S04]  /*cd7b0*/  LDL.LU.64 R58, [R1+0x5980] ;  /* 0x00598000013a7983 */ /* 0x000ea80000300a00 */
[----:B------:R-:W2:Y:S04]  /*cd7c0*/  LDL.LU.64 R56, [R1+0x5978] ;  /* 0x0059780001387983 */ /* 0x000ea80000300a00 */
[----:B------:R0:W-:Y:S04]  /*cd7d0*/  STL.64 [R1+0x1360], R20 ;  /* 0x0013601401007387 */ /* 0x0001e80000100a00 */
[----:B------:R1:W-:Y:S04]  /*cd7e0*/  STL.64 [R1+0x1368], R22 ;  /* 0x0013681601007387 */ /* 0x0003e80000100a00 */
[----:B0-----:R-:W2:Y:S04]  /*cd7f0*/  LDL.LU R20, [R1+0x30] ;  /* 0x0000300001147983 */ /* 0x001ea80000300800 */
[----:B------:R-:W2:Y:S04]  /*cd800*/  LDL.LU R21, [R1+0x34] ;  /* 0x0000340001157983 */ /* 0x000ea80000300800 */
[----:B-1----:R-:W2:Y:S01]  /*cd810*/  LDL.LU R22, [R1+0x38] ;  /* 0x0000380001167983 */ /* 0x002ea20000300800 */
[----:B---3--:R-:W-:-:S03]  /*cd820*/  IMAD.MOV.U32 R23, RZ, RZ, R0 ;  /* 0x000000ffff177224 */ /* 0x008fc600078e0000 */
[----:B------:R0:W5:Y:S04]  /*cd830*/  LDL.LU R0, [R1+0x5970] ;  /* 0x0059700001007983 */ /* 0x0001680000300800 */
[C---:B--2---:R-:W-:Y:S08]  /*cd840*/  HMMA.16816.F32 R20, R28.reuse, R18, R20 ;  /* 0x000000121c14723c */ /* 0x044ff00000001814 */
[C---:B------:R-:W-:Y:S11]  /*cd850*/  HMMA.16816.F32 R16, R28.reuse, R16, R24 ;  /* 0x000000101c10723c */ /* 0x040ff60000001818 */
[----:B------:R-:W-:Y:S04]  /*cd860*/  STL.64 [R1+0x12d0], R20 ;  /* 0x0012d01401007387 */ /* 0x000fe80000100a00 */
[----:B------:R1:W-:Y:S04]  /*cd870*/  STL.64 [R1+0x12d8], R22 ;  /* 0x0012d81601007387 */ /* 0x0003e80000100a00 */
[----:B------:R-:W-:Y:S04]  /*cd880*/  STL.64 [R1+0xac0], R16 ;  /* 0x000ac01001007387 */ /* 0x000fe80000100a00 */
[----:B------:R2:W-:Y:S01]  /*cd890*/  STL.64 [R1+0xac8], R18 ;  /* 0x000ac81201007387 */ /* 0x0005e20000100a00 */
[C---:B-1----:R-:W-:Y:S08]  /*cd8a0*/  HMMA.16816.F32 R20, R28.reuse, R14, R32 ;  /* 0x0000000e1c14723c */ /* 0x042ff00000001820 */
[C---:B------:R-:W-:Y:S08]  /*cd8b0*/  HMMA.16816.F32 R12, R28.reuse, R12, R36 ;  /* 0x0000000c1c0c723c */ /* 0x040ff00000001824 */
[C---:B--2---:R-:W-:Y:S03]  /*cd8c0*/  HMMA.16816.F32 R16, R28.reuse, R10, R56 ;  /* 0x0000000a1c10723c */ /* 0x044fe60000001838 */
[----:B------:R-:W-:Y:S04]  /*cd8d0*/  STL.64 [R1+0x730], R20 ;  /* 0x0007301401007387 */ /* 0x000fe80000100a00 */
[----:B------:R-:W-:Y:S04]  /*cd8e0*/  STL.64 [R1+0x738], R22 ;  /* 0x0007381601007387 */ /* 0x000fe80000100a00 */
[----:B------:R-:W2:Y:S04]  /*cd8f0*/  LDL.LU R59, [R1+0x1e54] ;  /* 0x001e5400013b7983 */ /* 0x000ea80000300800 */
[----:B------:R1:W-:Y:S04]  /*cd900*/  STL.64 [R1+0x720], R12 ;  /* 0x0007200c01007387 */ /* 0x0003e80000100a00 */
[----:B------:R3:W-:Y:S04]  /*cd910*/  STL.64 [R1+0x728], R14 ;  /* 0x0007280e01007387 */ /* 0x0007e80000100a00 */
[----:B-1----:R-:W2:Y:S04]  /*cd920*/  LDL.LU R12, [R1+0x1e5c] ;  /* 0x001e5c00010c7983 */ /* 0x002ea80000300800 */
[----:B------:R1:W-:Y:S04]  /*cd930*/  STL.64 [R1+0x710], R16 ;  /* 0x0007101001007387 */ /* 0x0003e80000100a00 */
[----:B------:R0:W-:Y:S04]  /*cd940*/  STL.64 [R1+0x718], R18 ;  /* 0x0007181201007387 */ /* 0x0001e80000100a00 */
[----:B------:R-:W2:Y:S04]  /*cd950*/  LDL.LU R13, [R1+0x1e64] ;  /* 0x001e6400010d7983 */ /* 0x000ea80000300800 */
[----:B---3--:R-:W3:Y:S04]  /*cd960*/  LDL.LU R14, [R1+0x1e84] ;  /* 0x001e8400010e7983 */ /* 0x008ee80000300800 */
[----:B------:R-:W3:Y:S04]  /*cd970*/  LDL.LU R15, [R1+0x1e88] ;  /* 0x001e8800010f7983 */ /* 0x000ee80000300800 */
[----:B-1----:R-:W3:Y:S04]  /*cd980*/  LDL.LU R16, [R1+0x1e8c] ;  /* 0x001e8c0001107983 */ /* 0x002ee80000300800 */
[----:B------:R-:W3:Y:S04]  /*cd990*/  LDL.LU R17, [R1+0x1e80] ;  /* 0x001e800001117983 */ /* 0x000ee80000300800 */
        /* <DEDUP_REMOVED lines=20> */
[C---:B------:R-:W-:Y:S08]  /*cdae0*/  HMMA.16816.F32 R52, R28.reuse, R8, R52 ;  /* 0x000000081c34723c */ /* 0x040ff00000001834 */
[C---:B----4-:R-:W-:Y:S08]  /*cdaf0*/  HMMA.16816.F32 R48, R28.reuse, R6, R48 ;  /* 0x000000061c30723c */ /* 0x050ff00000001830 */
[C---:B------:R-:W-:Y:S08]  /*cdb00*/  HMMA.16816.F32 R8, R28.reuse, R4, R44 ;  /* 0x000000041c08723c */ /* 0x040ff0000000182c */
[----:B------:R-:W-:Y:S01]  /*cdb10*/  HMMA.16816.F32 R4, R28, R2, R40 ;  /* 0x000000021c04723c */ /* 0x000fe20000001828 */
[----:B------:R-:W-:Y:S04]  /*cdb20*/  STL.64 [R1+0x680], R52 ;  /* 0x0006803401007387 */ /* 0x000fe80000100a00 */
[----:B------:R-:W-:Y:S04]  /*cdb30*/  STL.64 [R1+0x688], R54 ;  /* 0x0006883601007387 */ /* 0x000fe80000100a00 */
[----:B------:R-:W-:Y:S04]  /*cdb40*/  STL.64 [R1+0x5f0], R48 ;  /* 0x0005f03001007387 */ /* 0x000fe80000100a00 */
[----:B------:R-:W-:Y:S04]  /*cdb50*/  STL.64 [R1+0x5f8], R50 ;  /* 0x0005f83201007387 */ /* 0x000fe80000100a00 */
[----:B------:R-:W-:Y:S04]  /*cdb60*/  STL.64 [R1+0x5d0], R8 ;  /* 0x0005d00801007387 */ /* 0x000fe80000100a00 */
[----:B------:R0:W-:Y:S04]  /*cdb70*/  STL.64 [R1+0x5d8], R10 ;  /* 0x0005d80a01007387 */ /* 0x0001e80000100a00 */
[----:B------:R-:W-:Y:S04]  /*cdb80*/  STL.64 [R1+0x640], R4 ;  /* 0x0006400401007387 */ /* 0x000fe80000100a00 */
[----:B------:R-:W-:Y:S01]  /*cdb90*/  STL.64 [R1+0x648], R6 ;  /* 0x0006480601007387 */ /* 0x000fe20000100a00 */
[----:B--2---:R-:W-:-:S05]  /*cdba0*/  IADD3 R59, P3, PT, R59, UR51, RZ ;  /* 0x000000333b3b7c10 */ /* 0x004fca000ff7e0ff */
[----:B------:R1:W-:Y:S01]  /*cdbb0*/  STL [R1+0x1e54], R59 ;  /* 0x001e543b01007387 */ /* 0x0003e20000100800 */
[----:B------:R-:W-:Y:S02]  /*cdbc0*/  IADD3 R12, P2, PT, R12, UR51, RZ ;  /* 0x000000330c0c7c10 */ /* 0x000fe4000ff5e0ff */
[----:B------:R-:W-:Y:S02]  /*cdbd0*/  IADD3 R13, P1, PT, R13, UR51, RZ ;  /* 0x000000330d0d7c10 */ /* 0x000fe4000ff3e0ff */
[----:B---3--:R-:W-:Y:S02]  /*cdbe0*/  IADD3 R14, P0, PT, R14, UR51, RZ ;  /* 0x000000330e0e7c10 */ /* 0x008fe4000ff1e0ff */
[----:B------:R-:W-:Y:S01]  /*cdbf0*/  IADD3 R15, P6, PT, R15, UR51, RZ ;  /* 0x000000330f0f7c10 */ /* 0x000fe2000ffde0ff */
[----:B------:R2:W-:Y:S04]  /*cdc00*/  STL [R1+0x1e5c], R12 ;  /* 0x001e5c0c01007387 */ /* 0x0005e80000100800 */
[----:B------:R3:W-:Y:S04]  /*cdc10*/  STL [R1+0x1e64], R13 ;  /* 0x001e640d01007387 */ /* 0x0007e80000100800 */
[----:B------:R4:W-:Y:S01]  /*cdc20*/  STL [R1+0x1e84], R14 ;  /* 0x001e840e01007387 */ /* 0x0009e20000100800 */
[----:B------:R-:W-:-:S02]  /*cdc30*/  IADD3 R16, P5, PT, R16, UR51, RZ ;  /* 0x0000003310107c10 */ /* 0x000fc4000ffbe0ff */
[----:B------:R-:W-:Y:S02]  /*cdc40*/  IADD3 R17, P4, PT, R17, UR51, RZ ;  /* 0x0000003311117c10 */ /* 0x000fe4000ff9e0ff */
[----:B------:R-:W-:Y:S02]  /*cdc50*/  IADD3.X R18, PT, PT, R18, UR73, RZ, P3, !PT ;  /* 0x0000004912127c10 */ /* 0x000fe40009ffe4ff */
[----:B------:R-:W-:Y:S01]  /*cdc60*/  IADD3 R19, P3, PT, R19, UR51, RZ ;  /* 0x0000003313137c10 */ /* 0x000fe2000ff7e0ff */
[----:B------:R0:W-:Y:S01]  /*cdc70*/  STL [R1+0x1e88], R15 ;  /* 0x001e880f01007387 */ /* 0x0001e20000100800 */
[----:B------:R-:W-:-:S03]  /*cdc80*/  IADD3.X R20, PT, PT, R20, UR73, RZ, P2, !PT ;  /* 0x0000004914147c10 */ /* 0x000fc600097fe4ff */
[----:B------:R0:W-:Y:S01]  /*cdc90*/  STL [R1+0x1e8c], R16 ;  /* 0x001e8c1001007387 */ /* 0x0001e20000100800 */
[----:B------:R-:W-:-:S03]  /*cdca0*/  IADD3 R21, P2, PT, R21, UR51, RZ ;  /* 0x0000003315157c10 */ /* 0x000fc6000ff5e0ff */
        /* <DEDUP_REMOVED lines=26> */
[----:B------:R0:W-:Y:S04]  /*cde50*/  STL [R1+0x1e74], R34 ;  /* 0x001e742201007387 */ /* 0x0001e80000100800 */
[----:B------:R0:W-:Y:S01]  /*cde60*/  STL [R1+0x43ac], R35 ;  /* 0x0043ac2301007387 */ /* 0x0001e20000100800 */
[----:B------:R-:W-:-:S03]  /*cde70*/  IADD3 R60, P2, PT, R60, UR51, RZ ;  /* 0x000000333c3c7c10 */ /* 0x000fc6000ff5e0ff */
[----:B------:R0:W-:Y:S01]  /*cde80*/  STL [R1+0x1e78], R36 ;  /* 0x001e782401007387 */ /* 0x0001e20000100800 */
[----:B------:R-:W-:-:S03]  /*cde90*/  IADD3.X R39, PT, PT, R39, UR73, RZ, P1, !PT ;  /* 0x0000004927277c10 */ /* 0x000fc60008ffe4ff */
[----:B------:R1:W-:Y:S04]  /*cdea0*/  STL [R1+0x43a4], R37 ;  /* 0x0043a42501007387 */ /* 0x0003e80000100800 */
[----:B------:R1:W-:Y:S01]  /*cdeb0*/  STL [R1+0x43d0], R61 ;  /* 0x0043d03d01007387 */ /* 0x0003e20000100800 */
[----:B------:R-:W-:-:S03]  /*cdec0*/  IADD3 R38, P1, PT, R38, UR51, RZ ;  /* 0x0000003326267c10 */ /* 0x000fc6000ff3e0ff */
[----:B0-----:R-:W4:Y:S04]  /*cded0*/  LDL.LU R11, [R1+0x43c0] ;  /* 0x0043c000010b7983 */ /* 0x001f280000300800 */
[----:B------:R0:W-:Y:S04]  /*cdee0*/  STL [R1+0x439c], R60 ;  /* 0x00439c3c01007387 */ /* 0x0001e80000100800 */
[----:B------:R-:W4:Y:S04]  /*cdef0*/  LDL.LU R56, [R1+0x438c] ;  /* 0x00438c0001387983 */ /* 0x000f280000300800 */
[----:B------:R0:W-:Y:S04]  /*cdf00*/  STL [R1+0x43c8], R39 ;  /* 0x0043c82701007387 */ /* 0x0001e80000100800 */
[----:B------:R-:W4:Y:S04]  /*cdf10*/  LDL.LU R57, [R1+0x43b8] ;  /* 0x0043b80001397983 */ /* 0x000f280000300800 */
[----:B------:R0:W-:Y:S04]  /*cdf20*/  STL [R1+0x4394], R38 ;  /* 0x0043942601007387 */ /* 0x0001e80000100800 */
[----:B------:R-:W4:Y:S04]  /*cdf30*/  LDL.LU R58, [R1+0x4384] ;  /* 0x00438400013a7983 */ /* 0x000f280000300800 */
[----:B-1----:R-:W4:Y:S04]  /*cdf40*/  LDL.LU R59, [R1+0x43b0] ;  /* 0x0043b000013b7983 */ /* 0x002f280000300800 */
[----:B--2---:R-:W2:Y:S04]  /*cdf50*/  LDL.LU R12, [R1+0x437c] ;  /* 0x00437c00010c7983 */ /* 0x004ea80000300800 */
[----:B---3--:R-:W3:Y:S04]  /*cdf60*/  LDL.LU R13, [R1+0x43a8] ;  /* 0x0043a800010d7983 */ /* 0x008ee80000300800 */
[----:B----4-:R-:W4:Y:S04]  /*cdf70*/  LDL.LU R14, [R1+0x4374] ;  /* 0x00437400010e7983 */ /* 0x010f280000300800 */
        /* <DEDUP_REMOVED lines=22> */
[----:B------:R-:W4:Y:S01]  /*ce0e0*/  LDL.LU R38, [R1+0x4348] ;  /* 0x0043480001267983 */ /* 0x000f220000300800 */
[----:B------:R-:W-:-:S02]  /*ce0f0*/  IADD3.X R11, PT, PT, R11, UR73, RZ, P0, !PT ;  /* 0x000000490b0b7c10 */ /* 0x000fc400087fe4ff */
[----:B------:R-:W-:Y:S02]  /*ce100*/  IADD3 R56, P0, PT, R56, UR51, RZ ;  /* 0x0000003338387c10 */ /* 0x000fe4000ff1e0ff */
[----:B------:R-:W-:Y:S02]  /*ce110*/  IADD3.X R57, PT, PT, R57, UR73, RZ, P6, !PT ;  /* 0x0000004939397c10 */ /* 0x000fe4000b7fe4ff */
[----:B------:R-:W-:Y:S02]  /*ce120*/  IADD3 R58, P6, PT, R58, UR51, RZ ;  /* 0x000000333a3a7c10 */ /* 0x000fe4000ffde0ff */
[----:B------:R-:W-:Y:S01]  /*ce130*/  IADD3.X R59, PT, PT, R59, UR73, RZ, P5, !PT ;  /* 0x000000493b3b7c10 */ /* 0x000fe2000affe4ff */
[----:B------:R0:W-:Y:S01]  /*ce140*/  STL [R1+0x43c0], R11 ;  /* 0x0043c00b01007387 */ /* 0x0001e20000100800 */
[----:B--2---:R-:W-:-:S03]  /*ce150*/  IADD3 R12, P5, PT, R12, UR51, RZ ;  /* 0x000000330c0c7c10 */ /* 0x004fc6000ffbe0ff */
[----:B------:R1:W-:Y:S01]  /*ce160*/  STL [R1+0x438c], R56 ;  /* 0x00438c3801007387 */ /* 0x0003e20000100800 */
[----:B---3--:R-:W-:-:S03]  /*ce170*/  IADD3.X R13, PT, PT, R13, UR73, RZ, P4, !PT ;  /* 0x000000490d0d7c10 */ /* 0x008fc6000a7fe4ff */
[----:B------:R2:W-:Y:S01]  /*ce180*/  STL [R1+0x43b8], R57 ;  /* 0x0043b83901007387 */ /* 0x0005e20000100800 */
[----:B----4-:R-:W-:-:S03]  /*ce190*/  IADD3 R14, P4, PT, R14, UR51, RZ ;  /* 0x000000330e0e7c10 */ /* 0x010fc6000ff9e0ff */
        /* <DEDUP_REMOVED lines=40> */
[----:B------:R0:W-:Y:S04]  /*ce420*/  STL [R1+0x4334], R34 ;  /* 0x0043342201007387 */ /* 0x0001e80000100800 */
[----:B------:R0:W-:Y:S01]  /*ce430*/  STL [R1+0x4360], R35 ;  /* 0x0043602301007387 */ /* 0x0001e20000100800 */
[----:B------:R-:W-:-:S03]  /*ce440*/  IADD3.X R60, PT, PT, R60, UR73, RZ, P0, !PT ;  /* 0x000000493c3c7c10 */ /* 0x000fc600087fe4ff */
[----:B------:R0:W-:Y:S01]  /*ce450*/  STL [R1+0x432c], R36 ;  /* 0x00432c2401007387 */ /* 0x0001e20000100800 */
[----:B------:R-:W-:-:S03]  /*ce460*/  IADD3 R39, P0, PT, R39, UR51, RZ ;  /* 0x0000003327277c10 */ /* 0x000fc6000ff1e0ff */
[----:B------:R1:W-:Y:S04]  /*ce470*/  STL [R1+0x4358], R37 ;  /* 0x0043582501007387 */ /* 0x0003e80000100800 */
[----:B------:R1:W-:Y:S01]  /*ce480*/  STL [R1+0x4324], R61 ;  /* 0x0043243d01007387 */ /* 0x0003e20000100800 */
[----:B------:R-:W-:-:S03]  /*ce490*/  IADD3.X R38, PT, PT, R38, UR73, RZ, P6, !PT ;  /* 0x0000004926267c10 */ /* 0x000fc6000b7fe4ff */
[----:B0-----:R-:W4:Y:S04]  /*ce4a0*/  LDL.LU R11, [R1+0x4314] ;  /* 0x00431400010b7983 */ /* 0x001f280000300800 */
[----:B------:R0:W-:Y:S04]  /*ce4b0*/  STL [R1+0x4350], R60 ;  /* 0x0043503c01007387 */ /* 0x0001e80000100800 */
[----:B-1----:R-:W4:Y:S04]  /*ce4c0*/  LDL.LU R56, [R1+0x4340] ;  /* 0x0043400001387983 */ /* 0x002f280000300800 */
[----:B------:R1:W-:Y:S04]  /*ce4d0*/  STL [R1+0x431c], R39 ;  /* 0x00431c2701007387 */ /* 0x0003e80000100800 */
[----:B--2---:R-:W2:Y:S04]  /*ce4e0*/  LDL.LU R57, [R1+0x430c] ;  /* 0x00430c0001397983 */ /* 0x004ea80000300800 */
[----:B------:R0:W-:Y:S04]  /*ce4f0*/  STL [R1+0x4348], R38 ;  /* 0x0043482601007387 */ /* 0x0001e80000100800 */
        /* <DEDUP_REMOVED lines=26> */
[----:B-1----:R-:W4:Y:S04]  /*ce6a0*/  LDL.LU R39, [R1+0x42d0] ;  /* 0x0042d00001277983 */ /* 0x002f280000300800 */
[----:B------:R-:W4:Y:S01]  /*ce6b0*/  LDL.LU R38, [R1+0x429c] ;  /* 0x00429c0001267983 */ /* 0x000f220000300800 */
[----:B------:R-:W-:-:S02]  /*ce6c0*/  IADD3 R11, P6, PT, R11, UR51, RZ ;  /* 0x000000330b0b7c10 */ /* 0x000fc4000ffde0ff */
[----:B------:R-:W-:Y:S02]  /*ce6d0*/  IADD3.X R56, PT, PT, R56, UR73, RZ, P5, !PT ;  /* 0x0000004938387c10 */ /* 0x000fe4000affe4ff */
[----:B--2---:R-:W-:Y:S02]  /*ce6e0*/  IADD3 R57, P5, PT, R57, UR51, RZ ;  /* 0x0000003339397c10 */ /* 0x004fe4000ffbe0ff */
[----:B---3--:R-:W-:Y:S02]  /*ce6f0*/  IADD3.X R58, PT, PT, R58, UR73, RZ, P4, !PT ;  /* 0x000000493a3a7c10 */ /* 0x008fe4000a7fe4ff */
[----:B----4-:R-:W-:Y:S01]  /*ce700*/  IADD3 R59, P4, PT, R59, UR51, RZ ;  /* 0x000000333b3b7c10 */ /* 0x010fe2000ff9e0ff */
        /* <DEDUP_REMOVED lines=88> */
[----:B------:R-:W-:-:S02]  /*cec90*/  IADD3.X R11, PT, PT, R11, UR73, RZ, P4, !PT ;  /* 0x000000490b0b7c10 */ /* 0x000fc4000a7fe4ff */
[----:B------:R-:W-:Y:S02]  /*ceca0*/  IADD3 R56, P4, PT, R56, UR51, RZ ;  /* 0x0000003338387c10 */ /* 0x000fe4000ff9e0ff */
[----:B--2---:R-:W-:Y:S02]  /*cecb0*/  IADD3.X R57, PT, PT, R57, UR73, RZ, P3, !PT ;  /* 0x0000004939397c10 */ /* 0x004fe40009ffe4ff */
[----:B---3--:R-:W-:Y:S02]  /*cecc0*/  IADD3 R58, P3, PT, R58, UR51, RZ ;  /* 0x000000333a3a7c10 */ /* 0x008fe4000ff7e0ff */
[----:B----4-:R-:W-:Y:S01]  /*cecd0*/  IADD3.X R59, PT, PT, R59, UR73, RZ, P2, !PT ;  /* 0x000000493b3b7c10 */ /* 0x010fe200097fe4ff */
        /* <DEDUP_REMOVED lines=3348> */
[----:B------:R-:W-:Y:S01]  /*dbe20*/  STL [R1+0x3170], R11 ;  /* 0x0031700b01007387 */ /* 0x000fe20000100800 */
[----:B------:R-:W-:-:S03]  /*dbe30*/  IADD3 R12, P4, PT, R12, UR51, RZ ;  /* 0x000000330c0c7c10 */ /* 0x000fc6000ff9e0ff */
[----:B------:R-:W-:Y:S01]  /*dbe40*/  STL [R1+0x313c], R56 ;  /* 0x00313c3801007387 */ /* 0x000fe20000100800 */
[----:B------:R-:W-:-:S03]  /*dbe50*/  IADD3.X R13, PT, PT, R13, UR73, RZ, P3, !PT ;  /* 0x000000490d0d7c10 */ /* 0x000fc60009ffe4ff */
        /* <DEDUP_REMOVED lines=37> */
[----:B------:R-:W-:-:S03]  /*dc0b0*/  IADD3.X R36, PT, PT, R36, UR73, RZ, P0, !PT ;  /* 0x0000004924247c10 */ /* 0x000fc600087fe4ff */
[----:B------:R0:W-:Y:S01]  /*dc0c0*/  STL [R1+0x30ec], R32 ;  /* 0x0030ec2001007387 */ /* 0x0001e20000100800 */
[----:B------:R-:W-:-:S03]  /*dc0d0*/  IADD3.X R37, PT, PT, R37, UR73, RZ, P6, !PT ;  /* 0x0000004925257c10 */ /* 0x000fc6000b7fe4ff */
[----:B------:R-:W-:Y:S01]  /*dc0e0*/  STL [R1+0x3118], R33 ;  /* 0x0031182101007387 */ /* 0x000fe20000100800 */
[----:B------:R-:W-:-:S03]  /*dc0f0*/  IADD3.X R61, PT, PT, R61, UR73, RZ, P5, !PT ;  /* 0x000000493d3d7c10 */ /* 0x000fc6000affe4ff */
[----:B------:R-:W-:Y:S01]  /*dc100*/  STL [R1+0x30e4], R34 ;  /* 0x0030e42201007387 */ /* 0x000fe20000100800 */
[----:B------:R-:W-:-:S03]  /*dc110*/  IADD3.X R38, PT, PT, R38, UR73, RZ, P2, !PT ;  /* 0x0000004926267c10 */ /* 0x000fc600097fe4ff */
[----:B------:R-:W-:Y:S01]  /*dc120*/  STL [R1+0x3110], R35 ;  /* 0x0031102301007387 */ /* 0x000fe20000100800 */
[----:B------:R-:W-:-:S03]  /*dc130*/  IADD3.X R60, PT, PT, R60, UR73, RZ, P4, !PT ;  /* 0x000000493c3c7c10 */ /* 0x000fc6000a7fe4ff */
[----:B------:R-:W-:Y:S01]  /*dc140*/  STL [R1+0x3108], R36 ;  /* 0x0031082401007387 */ /* 0x000fe20000100800 */
[----:B------:R-:W-:-:S03]  /*dc150*/  IADD3.X R39, PT, PT, R39, UR73, RZ, P3, !PT ;  /* 0x0000004927277c10 */ /* 0x000fc60009ffe4ff */
[----:B------:R-:W-:Y:S04]  /*dc160*/  STL [R1+0x3100], R37 ;  /* 0x0031002501007387 */ /* 0x000fe80000100800 */
[----:B------:R-:W-:Y:S04]  /*dc170*/  STL [R1+0x30f8], R61 ;  /* 0x0030f83d01007387 */ /* 0x000fe80000100800 */
[----:B------:R-:W-:Y:S04]  /*dc180*/  STL [R1+0x30e0], R38 ;  /* 0x0030e02601007387 */ /* 0x000fe80000100800 */
[----:B------:R-:W-:Y:S04]  /*dc190*/  STL [R1+0x30f0], R60 ;  /* 0x0030f03c01007387 */ /* 0x000fe80000100800 */
[----:B------:R1:W-:Y:S04]  /*dc1a0*/  STL [R1+0x30e8], R39 ;  /* 0x0030e82701007387 */ /* 0x0003e80000100800 */
[----:B0-----:R-:W2:Y:S04]  /*dc1b0*/  LDL.LU R32, [R1+0x30dc] ;  /* 0x0030dc0001207983 */ /* 0x001ea80000300800 */
[----:B-1----:R-:W3:Y:S04]  /*dc1c0*/  LDL.LU R39, [R1+0x30d4] ;  /* 0x0030d40001277983 */ /* 0x002ee80000300800 */
        /* <DEDUP_REMOVED lines=8> */
[----:B--2---:R-:W-:-:S02]  /*dc250*/  IADD3 R32, P0, PT, R32, UR51, RZ ;  /* 0x0000003320207c10 */ /* 0x004fc4000ff1e0ff */
[----:B---3--:R-:W-:Y:S02]  /*dc260*/  IADD3 R39, P6, PT, R39, UR51, RZ ;  /* 0x0000003327277c10 */ /* 0x008fe4000ffde0ff */
[----:B----4-:R-:W-:-:S03]  /*dc270*/  IADD3 R33, P5, PT, R33, UR51, RZ ;  /* 0x0000003321217c10 */ /* 0x010fc6000ffbe0ff */
[----:B------:R0:W-:Y:S01]  /*dc280*/  STL [R1+0x30d4], R39 ;  /* 0x0030d42701007387 */ /* 0x0001e20000100800 */
[----:B------:R-:W-:Y:S02]  /*dc290*/  IADD3 R34, P4, PT, R34, UR51, RZ ;  /* 0x0000003322227c10 */ /* 0x000fe4000ff9e0ff */
[----:B------:R-:W-:Y:S01]  /*dc2a0*/  IADD3 R36, P3, PT, R36, UR51, RZ ;  /* 0x0000003324247c10 */ /* 0x000fe2000ff7e0ff */
[----:B0-----:R-:W2:Y:S04]  /*dc2b0*/  LDL.LU R39, [R1+0x30d0] ;  /* 0x0030d00001277983 */ /* 0x001ea80000300800 */
[----:B------:R-:W-:Y:S01]  /*dc2c0*/  STL [R1+0x30dc], R32 ;  /* 0x0030dc2001007387 */ /* 0x000fe20000100800 */
[----:B------:R-:W-:Y:S01]  /*dc2d0*/  IADD3 R61, P1, PT, R61, UR51, RZ ;  /* 0x000000333d3d7c10 */ /* 0x000fe2000ff3e0ff */
[----:B------:R-:W-:-:S05]  /*dc2e0*/  VIADD R35, R35, 0x1 ;  /* 0x0000000123237836 */ /* 0x000fca0000000000 */
[----:B------:R-:W-:Y:S04]  /*dc2f0*/  STL [R1+0x2208], R35 ;  /* 0x0022082301007387 */ /* 0x000fe80000100800 */
[----:B------:R-:W-:Y:S04]  /*dc300*/  STL [R1+0x30cc], R33 ;  /* 0x0030cc2101007387 */ /* 0x000fe80000100800 */
[----:B------:R-:W-:Y:S04]  /*dc310*/  STL [R1+0x30c4], R34 ;  /* 0x0030c42201007387 */ /* 0x000fe80000100800 */
[----:B------:R0:W-:Y:S04]  /*dc320*/  STL [R1+0x30ac], R61 ;  /* 0x0030ac3d01007387 */ /* 0x0001e80000100800 */
[----:B------:R-:W-:Y:S04]  /*dc330*/  STL [R1+0x30bc], R36 ;  /* 0x0030bc2401007387 */ /* 0x000fe80000100800 */
[----:B0-----:R-:W3:Y:S01]  /*dc340*/  LDL.LU R61, [R1+0x309c] ;  /* 0x00309c00013d7983 */ /* 0x001ee20000300800 */
[----:B------:R-:W-:-:S02]  /*dc350*/  IADD3 R37, P2, PT, R37, UR51, RZ ;  /* 0x0000003325257c10 */ /* 0x000fc4000ff5e0ff */
[----:B------:R-:W-:-:S03]  /*dc360*/  IADD3.X R38, PT, PT, R38, UR73, RZ, P0, !PT ;  /* 0x0000004926267c10 */ /* 0x000fc600087fe4ff */
[----:B------:R-:W-:Y:S04]  /*dc370*/  STL [R1+0x30b4], R37 ;  /* 0x0030b42501007387 */ /* 0x000fe80000100800 */
[----:B------:R-:W4:Y:S04]  /*dc380*/  LDL.LU R57, [R1+0x30c8] ;  /* 0x0030c80001397983 */ /* 0x000f280000300800 */
[----:B------:R-:W4:Y:S04]  /*dc390*/  LDL.LU R58, [R1+0x3094] ;  /* 0x00309400013a7983 */ /* 0x000f280000300800 */
[----:B------:R-:W4:Y:S04]  /*dc3a0*/  LDL.LU R59, [R1+0x30c0] ;  /* 0x0030c000013b7983 */ /* 0x000f280000300800 */
[----:B------:R0:W-:Y:S04]  /*dc3b0*/  STL [R1+0x30d8], R38 ;  /* 0x0030d82601007387 */ /* 0x0001e80000100800 */
        /* <DEDUP_REMOVED lines=11> */
[----:B------:R-:W-:-:S03]  /*dc470*/  IADD3 R60, P0, PT, R60, UR51, RZ ;  /* 0x000000333c3c7c10 */ /* 0x000fc6000ff1e0ff */
[----:B------:R-:W4:Y:S04]  /*dc480*/  LDL.LU R22, [R1+0x3090] ;  /* 0x0030900001167983 */ /* 0x000f280000300800 */
[----:B------:R-:W4:Y:S04]  /*dc490*/  LDL.LU R23, [R1+0x305c] ;  /* 0x00305c0001177983 */ /* 0x000f280000300800 */
[----:B------:R-:W4:Y:S04]  /*dc4a0*/  LDL.LU R24, [R1+0x3088] ;  /* 0x0030880001187983 */ /* 0x000f280000300800 */
[----:B------:R0:W-:Y:S04]  /*dc4b0*/  STL [R1+0x30a4], R60 ;  /* 0x0030a43c01007387 */ /* 0x0001e80000100800 */
[----:B------:R-:W4:Y:S04]  /*dc4c0*/  LDL.LU R25, [R1+0x3054] ;  /* 0x0030540001197983 */ /* 0x000f280000300800 */
[----:B------:R-:W4:Y:S04]  /*dc4d0*/  LDL.LU R26, [R1+0x3080] ;  /* 0x00308000011a7983 */ /* 0x000f280000300800 */
[----:B------:R-:W4:Y:S04]  /*dc4e0*/  LDL.LU R27, [R1+0x304c] ;  /* 0x00304c00011b7983 */ /* 0x000f280000300800 */
[----:B0-----:R-:W4:Y:S04]  /*dc4f0*/  LDL.LU R60, [R1+0x3078] ;  /* 0x00307800013c7983 */ /* 0x001f280000300800 */
[----:B------:R-:W4:Y:S04]  /*dc500*/  LDL.LU R32, [R1+0x3044] ;  /* 0x0030440001207983 */ /* 0x000f280000300800 */
[----:B------:R-:W4:Y:S04]  /*dc510*/  LDL.LU R33, [R1+0x3070] ;  /* 0x0030700001217983 */ /* 0x000f280000300800 */
[----:B------:R-:W4:Y:S01]  /*dc520*/  LDL.LU R34, [R1+0x303c] ;  /* 0x00303c0001227983 */ /* 0x000f220000300800 */
[----:B--2---:R-:W-:-:S05]  /*dc530*/  IADD3.X R39, PT, PT, R39, UR73, RZ, P6, !PT ;  /* 0x0000004927277c10 */ /* 0x004fca000b7fe4ff */
[----:B------:R0:W-:Y:S04]  /*dc540*/  STL [R1+0x30d0], R39 ;  /* 0x0030d02701007387 */ /* 0x0001e80000100800 */
[----:B------:R-:W2:Y:S04]  /*dc550*/  LDL.LU R36, [R1+0x3068] ;  /* 0x0030680001247983 */ /* 0x000ea80000300800 */
[----:B------:R-:W2:Y:S04]  /*dc560*/  LDL.LU R37, [R1+0x3034] ;  /* 0x0030340001257983 */ /* 0x000ea80000300800 */
[----:B0-----:R-:W2:Y:S01]  /*dc570*/  LDL.LU R39, [R1+0x3060] ;  /* 0x0030600001277983 */ /* 0x001ea20000300800 */
[----:B---3--:R-:W-:-:S05]  /*dc580*/  IADD3 R61, P6, PT, R61, UR51, RZ ;  /* 0x000000333d3d7c10 */ /* 0x008fca000ffde0ff */
[----:B------:R0:W-:Y:S04]  /*dc590*/  STL [R1+0x309c], R61 ;  /* 0x00309c3d01007387 */ /* 0x0001e80000100800 */
[----:B0-----:R-:W3:Y:S01]  /*dc5a0*/  LDL.LU R61, [R1+0x302c] ;  /* 0x00302c00013d7983 */ /* 0x001ee20000300800 */
[----:B----4-:R-:W-:Y:S02]  /*dc5b0*/  IADD3.X R57, PT, PT, R57, UR73, RZ, P5, !PT ;  /* 0x0000004939397c10 */ /* 0x010fe4000affe4ff */
[----:B------:R-:W-:Y:S02]  /*dc5c0*/  IADD3 R58, P5, PT, R58, UR51, RZ ;  /* 0x000000333a3a7c10 */ /* 0x000fe4000ffbe0ff */
[----:B------:R-:W-:Y:S01]  /*dc5d0*/  IADD3.X R59, PT, PT, R59, UR73, RZ, P4, !PT ;  /* 0x000000493b3b7c10 */ /* 0x000fe2000a7fe4ff */
        /* <DEDUP_REMOVED lines=17> */
[----:B------:R-:W-:Y:S02]  /*dc6f0*/  IADD3 R20, P0, PT, R20, UR51, RZ ;  /* 0x0000003314147c10 */ /* 0x000fe4000ff1e0ff */
[----:B------:R-:W-:Y:S01]  /*dc700*/  IADD3.X R21, PT, PT, R21, UR73, RZ, P6, !PT ;  /* 0x0000004915157c10 */ /* 0x000fe2000b7fe4ff */
[----:B------:R-:W-:Y:S01]  /*dc710*/  STL [R1+0x3074], R18 ;  /* 0x0030741201007387 */ /* 0x000fe20000100800 */
[----:B------:R-:W-:-:S03]  /*dc720*/  IADD3 R38, P6, PT, R38, UR51, RZ ;  /* 0x0000003326267c10 */ /* 0x000fc6000ffde0ff */
[----:B------:R-:W-:Y:S04]  /*dc730*/  STL [R1+0x30a0], R19 ;  /* 0x0030a01301007387 */ /* 0x000fe80000100800 */
[----:B------:R0:W-:Y:S04]  /*dc740*/  STL [R1+0x3064], R38 ;  /* 0x0030642601007387 */ /* 0x0001e80000100800 */
[----:B------:R-:W-:Y:S04]  /*dc750*/  STL [R1+0x306c], R20 ;  /* 0x00306c1401007387 */ /* 0x000fe80000100800 */
[----:B0-----:R-:W4:Y:S01]  /*dc760*/  LDL.LU R38, [R1+0x3058] ;  /* 0x0030580001267983 */ /* 0x001f220000300800 */
[----:B------:R-:W-:-:S02]  /*dc770*/  IADD3.X R22, PT, PT, R22, UR73, RZ, P5, !PT ;  /* 0x0000004916167c10 */ /* 0x000fc4000affe4ff */
[----:B------:R-:W-:Y:S02]  /*dc780*/  IADD3 R23, P5, PT, R23, UR51, RZ ;  /* 0x0000003317177c10 */ /* 0x000fe4000ffbe0ff */
[----:B------:R-:W-:Y:S01]  /*dc790*/  IADD3.X R24, PT, PT, R24, UR73, RZ, P4, !PT ;  /* 0x0000004918187c10 */ /* 0x000fe2000a7fe4ff */
[----:B------:R-:W-:Y:S01]  /*dc7a0*/  STL [R1+0x3098], R21 ;  /* 0x0030981501007387 */ /* 0x000fe20000100800 */
[----:B------:R-:W-:Y:S02]  /*dc7b0*/  IADD3 R25, P4, PT, R25, UR51, RZ ;  /* 0x0000003319197c10 */ /* 0x000fe4000ff9e0ff */
[----:B------:R-:W-:Y:S01]  /*dc7c0*/  IADD3.X R26, PT, PT, R26, UR73, RZ, P3, !PT ;  /* 0x000000491a1a7c10 */ /* 0x000fe20009ffe4ff */
[----:B------:R-:W-:Y:S04]  /*dc7d0*/  STL [R1+0x3090], R22 ;  /* 0x0030901601007387 */ /* 0x000fe80000100800 */
[----:B------:R-:W-:Y:S01]  /*dc7e0*/  STL [R1+0x305c], R23 ;  /* 0x00305c1701007387 */ /* 0x000fe20000100800 */
[----:B------:R-:W-:-:S03]  /*dc7f0*/  IADD3.X R60, PT, PT, R60, UR73, RZ, P2, !PT ;  /* 0x000000493c3c7c10 */ /* 0x000fc600097fe4ff */
[----:B------:R-:W-:Y:S01]  /*dc800*/  STL [R1+0x3088], R24 ;  /* 0x0030881801007387 */ /* 0x000fe20000100800 */
[----:B------:R-:W-:-:S03]  /*dc810*/  IADD3 R27, P3, PT, R27, UR51, RZ ;  /* 0x000000331b1b7c10 */ /* 0x000fc6000ff7e0ff */
[----:B------:R-:W-:Y:S01]  /*dc820*/  STL [R1+0x3054], R25 ;  /* 0x0030541901007387 */ /* 0x000fe20000100800 */
[----:B------:R-:W-:-:S03]  /*dc830*/  IADD3 R32, P2, PT, R32, UR51, RZ ;  /* 0x0000003320207c10 */ /* 0x000fc6000ff5e0ff */
[----:B------:R0:W-:Y:S01]  /*dc840*/  STL [R1+0x3078], R60 ;  /* 0x0030783c01007387 */ /* 0x0001e20000100800 */
[----:B------:R-:W-:-:S03]  /*dc850*/  IADD3.X R33, PT, PT, R33, UR73, RZ, P1, !PT ;  /* 0x0000004921217c10 */ /* 0x000fc60008ffe4ff */
[----:B------:R-:W-:Y:S01]  /*dc860*/  STL [R1+0x3080], R26 ;  /* 0x0030801a01007387 */ /* 0x000fe20000100800 */
[----:B------:R-:W-:-:S03]  /*dc870*/  IADD3 R34, P1, PT, R34, UR51, RZ ;  /* 0x0000003322227c10 */ /* 0x000fc6000ff3e0ff */
[----:B0-----:R-:W4:Y:S04]  /*dc880*/  LDL.LU R60, [R1+0x3024] ;  /* 0x00302400013c7983 */ /* 0x001f280000300800 */
[----:B------:R-:W-:Y:S04]  /*dc890*/  STL [R1+0x304c], R27 ;  /* 0x00304c1b01007387 */ /* 0x000fe80000100800 */
[----:B------:R-:W-:Y:S04]  /*dc8a0*/  STL [R1+0x3044], R32 ;  /* 0x0030442001007387 */ /* 0x000fe80000100800 */
[----:B------:R-:W-:Y:S04]  /*dc8b0*/  STL [R1+0x3070], R33 ;  /* 0x0030702101007387 */ /* 0x000fe80000100800 */
[----:B------:R-:W-:Y:S01]  /*dc8c0*/  STL [R1+0x303c], R34 ;  /* 0x00303c2201007387 */ /* 0x000fe20000100800 */
[----:B--2---:R-:W-:-:S02]  /*dc8d0*/  IADD3.X R36, PT, PT, R36, UR73, RZ, P0, !PT ;  /* 0x0000004924247c10 */ /* 0x004fc400087fe4ff */
[----:B------:R-:W-:Y:S02]  /*dc8e0*/  IADD3 R37, P0, PT, R37, UR51, RZ ;  /* 0x0000003325257c10 */ /* 0x000fe4000ff1e0ff */
[----:B------:R-:W-:-:S05]  /*dc8f0*/  IADD3.X R39, PT, PT, R39, UR73, RZ, P6, !PT ;  /* 0x0000004927277c10 */ /* 0x000fca000b7fe4ff */
[----:B------:R0:W-:Y:S04]  /*dc900*/  STL [R1+0x3060], R39 ;  /* 0x0030602701007387 */ /* 0x0001e80000100800 */
[----:B------:R-:W-:Y:S04]  /*dc910*/  STL [R1+0x3068], R36 ;  /* 0x0030682401007387 */ /* 0x000fe80000100800 */
[----:B0-----:R-:W2:Y:S04]  /*dc920*/  LDL.LU R39, [R1+0x3050] ;  /* 0x0030500001277983 */ /* 0x001ea80000300800 */
[----:B------:R-:W-:Y:S04]  /*dc930*/  STL [R1+0x3034], R37 ;  /* 0x0030342501007387 */ /* 0x000fe80000100800 */
[----:B------:R-:W2:Y:S04]  /*dc940*/  LDL.LU R57, [R1+0x301c] ;  /* 0x00301c0001397983 */ /* 0x000ea80000300800 */
[----:B------:R-:W2:Y:S04]  /*dc950*/  LDL.LU R58, [R1+0x3048] ;  /* 0x00304800013a7983 */ /* 0x000ea80000300800 */
[----:B------:R-:W2:Y:S01]  /*dc960*/  LDL.LU R59, [R1+0x3014] ;  /* 0x00301400013b7983 */ /* 0x000ea20000300800 */
[----:B---3--:R-:W-:-:S05]  /*dc970*/  IADD3 R61, P6, PT, R61, UR51, RZ ;  /* 0x000000333d3d7c10 */ /* 0x008fca000ffde0ff */
[----:B------:R0:W-:Y:S04]  /*dc980*/  STL [R1+0x302c], R61 ;  /* 0x00302c3d01007387 */ /* 0x0001e80000100800 */
        /* <DEDUP_REMOVED lines=12> */
[----:B------:R-:W3:Y:S04]  /*dca50*/  LDL.LU R23, [R1+0x3010] ;  /* 0x0030100001177983 */ /* 0x000ee80000300800 */
[----:B------:R-:W3:Y:S01]  /*dca60*/  LDL.LU R24, [R1+0x2fdc] ;  /* 0x002fdc0001187983 */ /* 0x000ee20000300800 */
[----:B----4-:R-:W-:-:S05]  /*dca70*/  IADD3.X R38, PT, PT, R38, UR73, RZ, P5, !PT ;  /* 0x0000004926267c10 */ /* 0x010fca000affe4ff */
        /* <DEDUP_REMOVED lines=8> */
[----:B------:R-:W-:-:S05]  /*dcb00*/  IADD3 R60, P5, PT, R60, UR51, RZ ;  /* 0x000000333c3c7c10 */ /* 0x000fca000ffbe0ff */
[----:B------:R0:W-:Y:S04]  /*dcb10*/  STL [R1+0x3024], R60 ;  /* 0x0030243c01007387 */ /* 0x0001e80000100800 */
[----:B------:R-:W4:Y:S04]  /*dcb20*/  LDL.LU R36, [R1+0x2fbc] ;  /* 0x002fbc0001247983 */ /* 0x000f280000300800 */
[----:B------:R-:W4:Y:S04]  /*dcb30*/  LDL.LU R37, [R1+0x2fe8] ;  /* 0x002fe80001257983 */ /* 0x000f280000300800 */
[----:B0-----:R-:W4:Y:S01]  /*dcb40*/  LDL.LU R60, [R1+0x2fb4] ;  /* 0x002fb400013c7983 */ /* 0x001f220000300800 */
[----:B--2---:R-:W-:-:S05]  /*dcb50*/  IADD3.X R39, PT, PT, R39, UR73, RZ, P4, !PT ;  /* 0x0000004927277c10 */ /* 0x004fca000a7fe4ff */
[----:B------:R0:W-:Y:S01]  /*dcb60*/  STL [R1+0x3050], R39 ;  /* 0x0030502701007387 */ /* 0x0001e20000100800 */
[----:B------:R-:W-:Y:S02]  /*dcb70*/  IADD3 R57, P4, PT, R57, UR51, RZ ;  /* 0x0000003339397c10 */ /* 0x000fe4000ff9e0ff */
[----:B------:R-:W-:Y:S01]  /*dcb80*/  IADD3.X R58, PT, PT, R58, UR73, RZ, P3, !PT ;  /* 0x000000493a3a7c10 */ /* 0x000fe20009ffe4ff */
[----:B0-----:R-:W2:Y:S01]  /*dcb90*/  LDL.LU R39, [R1+0x2fe0] ;  /* 0x002fe00001277983 */ /* 0x001ea20000300800 */
[----:B------:R-:W-:-:S03]  /*dcba0*/  IADD3 R59, P3, PT, R59, UR51, RZ ;  /* 0x000000333b3b7c10 */ /* 0x000fc6000ff7e0ff */
[----:B------:R-:W-:Y:S04]  /*dcbb0*/  STL [R1+0x301c], R57 ;  /* 0x00301c3901007387 */ /* 0x000fe80000100800 */
[----:B------:R-:W-:Y:S04]  /*dcbc0*/  STL [R1+0x3048], R58 ;  /* 0x0030483a01007387 */ /* 0x000fe80000100800 */
[----:B------:R-:W-:Y:S01]  /*dcbd0*/  STL [R1+0x3014], R59 ;  /* 0x0030143b01007387 */ /* 0x000fe20000100800 */
[----:B---3--:R-:W-:Y:S02]  /*dcbe0*/  IADD3.X R12, PT, PT, R12, UR73, RZ, P2, !PT ;  /* 0x000000490c0c7c10 */ /* 0x008fe400097fe4ff */
        /* <DEDUP_REMOVED lines=16> */
[----:B------:R-:W-:-:S05]  /*dccf0*/  IADD3.X R61, PT, PT, R61, UR73, RZ, P4, !PT ;  /* 0x000000493d3d7c10 */ /* 0x000fca000a7fe4ff */
[----:B------:R0:W-:Y:S04]  /*dcd00*/  STL [R1+0x3018], R61 ;  /* 0x0030183d01007387 */ /* 0x0001e80000100800 */
[----:B------:R-:W-:Y:S04]  /*dcd10*/  STL [R1+0x3020], R20 ;  /* 0x0030201401007387 */ /* 0x000fe80000100800 */
[----:B0-----:R-:W3:Y:S01]  /*dcd20*/  LDL.LU R61, [R1+0x2fac] ;  /* 0x002fac00013d7983 */ /* 0x001ee20000300800 */
[----:B------:R-:W-:Y:S02]  /*dcd30*/  IADD3 R21, P5, PT, R21, UR51, RZ ;  /* 0x0000003315157c10 */ /* 0x000fe4000ffbe0ff */
[----:B------:R-:W-:-:S02]  /*dcd40*/  IADD3 R22, P4, PT, R22, UR51, RZ ;  /* 0x0000003316167c10 */ /* 0x000fc4000ff9e0ff */
[----:B------:R-:W-:Y:S02]  /*dcd50*/  IADD3.X R23, PT, PT, R23, UR73, RZ, P3, !PT ;  /* 0x0000004917177c10 */ /* 0x000fe40009ffe4ff */
[----:B------:R-:W-:Y:S01]  /*dcd60*/  IADD3 R24, P3, PT, R24, UR51, RZ ;  /* 0x0000003318187c10 */ /* 0x000fe2000ff7e0ff */
[----:B------:R-:W-:Y:S01]  /*dcd70*/  STL [R1+0x2fec], R21 ;  /* 0x002fec1501007387 */ /* 0x000fe20000100800 */
[----:B----4-:R-:W-:-:S03]  /*dcd80*/  IADD3.X R25, PT, PT, R25, UR73, RZ, P2, !PT ;  /* 0x0000004919197c10 */ /* 0x010fc600097fe4ff */
[----:B------:R-:W-:Y:S01]  /*dcd90*/  STL [R1+0x2fe4], R22 ;  /* 0x002fe41601007387 */ /* 0x000fe20000100800 */
[----:B------:R-:W-:-:S03]  /*dcda0*/  IADD3 R26, P2, PT, R26, UR51, RZ ;  /* 0x000000331a1a7c10 */ /* 0x000fc6000ff5e0ff */
[----:B------:R-:W-:Y:S01]  /*dcdb0*/  STL [R1+0x3010], R23 ;  /* 0x0030101701007387 */ /* 0x000fe20000100800 */
[----:B------:R-:W-:-:S03]  /*dcdc0*/  IADD3.X R27, PT, PT, R27, UR73, RZ, P1, !PT ;  /* 0x000000491b1b7c10 */ /* 0x000fc60008ffe4ff */
        /* <DEDUP_REMOVED lines=18> */
[----:B0-----:R-:W4:Y:S04]  /*dcef0*/  LDL.LU R60, [R1+0x2fa4] ;  /* 0x002fa400013c7983 */ /* 0x001f280000300800 */
[----:B------:R-:W-:Y:S04]  /*dcf00*/  STL [R1+0x2fe8], R37 ;  /* 0x002fe82501007387 */ /* 0x000fe80000100800 */
[----:B------:R-:W4:Y:S04]  /*dcf10*/  LDL.LU R57, [R1+0x2fd0] ;  /* 0x002fd00001397983 */ /* 0x000f280000300800 */
[----:B------:R-:W4:Y:S04]  /*dcf20*/  LDL.LU R58, [R1+0x2f9c] ;  /* 0x002f9c00013a7983 */ /* 0x000f280000300800 */
[----:B------:R-:W4:Y:S01]  /*dcf30*/  LDL.LU R59, [R1+0x2fc8] ;  /* 0x002fc800013b7983 */ /* 0x000f220000300800 */
[----:B--2---:R-:W-:-:S05]  /*dcf40*/  IADD3.X R39, PT, PT, R39, UR73, RZ, P4, !PT ;  /* 0x0000004927277c10 */ /* 0x004fca000a7fe4ff */
[----:B------:R0:W-:Y:S04]  /*dcf50*/  STL [R1+0x2fe0], R39 ;  /* 0x002fe02701007387 */ /* 0x0001e80000100800 */
        /* <DEDUP_REMOVED lines=27> */
[----:B0-----:R-:W4:Y:S01]  /*dd110*/  LDL.LU R38, [R1+0x2f68] ;  /* 0x002f680001267983 */ /* 0x001f220000300800 */
[----:B------:R-:W-:-:S05]  /*dd120*/  IADD3 R60, P3, PT, R60, UR51, RZ ;  /* 0x000000333c3c7c10 */ /* 0x000fca000ff7e0ff */
[----:B------:R0:W-:Y:S01]  /*dd130*/  STL [R1+0x2fa4], R60 ;  /* 0x002fa43c01007387 */ /* 0x0001e20000100800 */
[----:B------:R-:W-:Y:S02]  /*dd140*/  IADD3.X R57, PT, PT, R57, UR73, RZ, P2, !PT ;  /* 0x0000004939397c10 */ /* 0x000fe400097fe4ff */
[----:B------:R-:W-:Y:S01]  /*dd150*/  IADD3 R58, P2, PT, R58, UR51, RZ ;  /* 0x000000333a3a7c10 */ /* 0x000fe2000ff5e0ff */
[----:B0-----:R-:W4:Y:S01]  /*dd160*/  LDL.LU R60, [R1+0x2f34] ;  /* 0x002f3400013c7983 */ /* 0x001f220000300800 */
[----:B------:R-:W-:-:S03]  /*dd170*/  IADD3.X R59, PT, PT, R59, UR73, RZ, P1, !PT ;  /* 0x000000493b3b7c10 */ /* 0x000fc60008ffe4ff */
[----:B------:R-:W-:Y:S04]  /*dd180*/  STL [R1+0x2fd0], R57 ;  /* 0x002fd03901007387 */ /* 0x000fe80000100800 */
[----:B------:R-:W-:Y:S04]  /*dd190*/  STL [R1+0x2f9c], R58 ;  /* 0x002f9c3a01007387 */ /* 0x000fe80000100800 */
[----:B------:R-:W-:Y:S01]  /*dd1a0*/  STL [R1+0x2fc8], R59 ;  /* 0x002fc83b01007387 */ /* 0x000fe20000100800 */
[----:B--2---:R-:W-:Y:S02]  /*dd1b0*/  IADD3 R12, P1, PT, R12, UR51, RZ ;  /* 0x000000330c0c7c10 */ /* 0x004fe4000ff3e0ff */
        /* <DEDUP_REMOVED lines=15> */
[----:B------:R-:W-:Y:S02]  /*dd2b0*/  IADD3.X R21, PT, PT, R21, UR73, RZ, P3, !PT ;  /* 0x0000004915157c10 */ /* 0x000fe40009ffe4ff */
[----:B------:R-:W-:Y:S01]  /*dd2c0*/  IADD3 R39, P3, PT, R39, UR51, RZ ;  /* 0x0000003327277c10 */ /* 0x000fe2000ff7e0ff */
[----:B------:R-:W-:Y:S01]  /*dd2d0*/  STL [R1+0x2fa8], R19 ;  /* 0x002fa81301007387 */ /* 0x000fe20000100800 */
[----:B------:R-:W-:-:S03]  /*dd2e0*/  IADD3.X R22, PT, PT, R22, UR73, RZ, P2, !PT ;  /* 0x0000004916167c10 */ /* 0x000fc600097fe4ff */
[----:B------:R0:W-:Y:S01]  /*dd2f0*/  STL [R1+0x2f6c], R39 ;  /* 0x002f6c2701007387 */ /* 0x0001e20000100800 */
[----:B------:R-:W-:-:S03]  /*dd300*/  IADD3 R23, P2, PT, R23, UR51, RZ ;  /* 0x0000003317177c10 */ /* 0x000fc6000ff5e0ff */
[----:B------:R-:W-:Y:S01]  /*dd310*/  STL [R1+0x2f74], R20 ;  /* 0x002f741401007387 */ /* 0x000fe20000100800 */
[----:B------:R-:W-:-:S03]  /*dd320*/  IADD3.X R24, PT, PT, R24, UR73, RZ, P1, !PT ;  /* 0x0000004918187c10 */ /* 0x000fc60008ffe4ff */
[----:B0-----:R-:W2:Y:S04]  /*dd330*/  LDL.LU R39, [R1+0x2f60] ;  /* 0x002f600001277983 */ /* 0x001ea80000300800 */
[----:B------:R-:W-:Y:S04]  /*dd340*/  STL [R1+0x2fa0], R21 ;  /* 0x002fa01501007387 */ /* 0x000fe80000100800 */
[----:B------:R-:W-:Y:S04]  /*dd350*/  STL [R1+0x2f98], R22 ;  /* 0x002f981601007387 */ /* 0x000fe80000100800 */
[----:B------:R-:W-:Y:S04]  /*dd360*/  STL [R1+0x2f64], R23 ;  /* 0x002f641701007387 */ /* 0x000fe80000100800 */
[----:B------:R-:W-:Y:S01]  /*dd370*/  STL [R1+0x2f90], R24 ;  /* 0x002f901801007387 */ /* 0x000fe20000100800 */
[----:B---3--:R-:W-:-:S02]  /*dd380*/  IADD3 R25, P1, PT, R25, UR51, RZ ;  /* 0x0000003319197c10 */ /* 0x008fc4000ff3e0ff */
        /* <DEDUP_REMOVED lines=12> */
[----:B------:R-:W-:Y:S04]  /*dd450*/  STL [R1+0x2f4c], R32 ;  /* 0x002f4c2001007387 */ /* 0x000fe80000100800 */
[----:B------:R-:W-:Y:S01]  /*dd460*/  STL [R1+0x2f78], R33 ;  /* 0x002f782101007387 */ /* 0x000fe20000100800 */
[----:B------:R-:W-:-:S03]  /*dd470*/  IADD3.X R38, PT, PT, R38, UR73, RZ, P3, !PT ;  /* 0x0000004926267c10 */ /* 0x000fc60009ffe4ff */
[----:B------:R-:W-:Y:S04]  /*dd480*/  STL [R1+0x2f44], R34 ;  /* 0x002f442201007387 */ /* 0x000fe80000100800 */
[----:B------:R0:W-:Y:S04]  /*dd490*/  STL [R1+0x2f68], R38 ;  /* 0x002f682601007387 */ /* 0x0001e80000100800 */
[----:B------:R-:W-:Y:S04]  /*dd4a0*/  STL [R1+0x2f70], R36 ;  /* 0x002f702401007387 */ /* 0x000fe80000100800 */
[----:B0-----:R-:W4:Y:S01]  /*dd4b0*/  LDL.LU R38, [R1+0x2f58] ;  /* 0x002f580001267983 */ /* 0x001f220000300800 */
[----:B------:R-:W-:-:S05]  /*dd4c0*/  IADD3 R37, P4, PT, R37, UR51, RZ ;  /* 0x0000003325257c10 */ /* 0x000fca000ff9e0ff */
[----:B------:R-:W-:Y:S04]  /*dd4d0*/  STL [R1+0x2f3c], R37 ;  /* 0x002f3c2501007387 */ /* 0x000fe80000100800 */
[----:B------:R-:W4:Y:S04]  /*dd4e0*/  LDL.LU R57, [R1+0x2f24] ;  /* 0x002f240001397983 */ /* 0x000f280000300800 */
[----:B------:R-:W4:Y:S01]  /*dd4f0*/  LDL.LU R58, [R1+0x2f50] ;  /* 0x002f5000013a7983 */ /* 0x000f220000300800 */
[----:B------:R-:W-:-:S03]  /*dd500*/  IADD3 R60, P3, PT, R60, UR51, RZ ;  /* 0x000000333c3c7c10 */ /* 0x000fc6000ff7e0ff */
        /* <DEDUP_REMOVED lines=29> */
[----:B0-----:R-:W3:Y:S01]  /*dd6e0*/  LDL.LU R61, [R1+0x2ebc] ;  /* 0x002ebc00013d7983 */ /* 0x001ee20000300800 */
[----:B----4-:R-:W-:-:S05]  /*dd6f0*/  IADD3.X R38, PT, PT, R38, UR73, RZ, P1, !PT ;  /* 0x0000004926267c10 */ /* 0x010fca0008ffe4ff */
[----:B------:R0:W-:Y:S04]  /*dd700*/  STL [R1+0x2f58], R38 ;  /* 0x002f582601007387 */ /* 0x0001e80000100800 */
[----:B0-----:R-:W4:Y:S01]  /*dd710*/  LDL.LU R38, [R1+0x2ee8] ;  /* 0x002ee80001267983 */ /* 0x001f220000300800 */
[----:B------:R-:W-:Y:S02]  /*dd720*/  IADD3 R57, P1, PT, R57, UR51, RZ ;  /* 0x0000003339397c10 */ /* 0x000fe4000ff3e0ff */
[----:B------:R-:W-:Y:S02]  /*dd730*/  IADD3.X R58, PT, PT, R58, UR73, RZ, P0, !PT ;  /* 0x000000493a3a7c10 */ /* 0x000fe400087fe4ff */
[----:B------:R-:W-:Y:S01]  /*dd740*/  IADD3 R59, P0, PT, R59, UR51, RZ ;  /* 0x000000333b3b7c10 */ /* 0x000fe2000ff1e0ff */
        /* <DEDUP_REMOVED lines=20> */
[----:B------:R-:W-:Y:S01]  /*dd890*/  STL [R1+0x2efc], R19 ;  /* 0x002efc1301007387 */ /* 0x000fe20000100800 */
[----:B------:R-:W-:Y:S02]  /*dd8a0*/  IADD3 R21, P2, PT, R21, UR51, RZ ;  /* 0x0000003315157c10 */ /* 0x000fe4000ff5e0ff */
[----:B------:R-:W-:Y:S01]  /*dd8b0*/  IADD3 R22, P1, PT, R22, UR51, RZ ;  /* 0x0000003316167c10 */ /* 0x000fe2000ff3e0ff */
        /* <DEDUP_REMOVED lines=25> */
[----:B------:R-:W-:Y:S02]  /*dda50*/  IADD3.X R37, PT, PT, R37, UR73, RZ, P2, !PT ;  /* 0x0000004925257c10 */ /* 0x000fe400097fe4ff */
[----:B------:R-:W-:-:S05]  /*dda60*/  IADD3 R61, P2, PT, R61, UR51, RZ ;  /* 0x000000333d3d7c10 */ /* 0x000fca000ff5e0ff */
[----:B------:R0:W-:Y:S04]  /*dda70*/  STL [R1+0x2ebc], R61 ;  /* 0x002ebc3d01007387 */ /* 0x0001e80000100800 */
[----:B------:R-:W-:Y:S04]  /*dda80*/  STL [R1+0x2ec4], R36 ;  /* 0x002ec42401007387 */ /* 0x000fe80000100800 */
[----:B0-----:R-:W3:Y:S04]  /*dda90*/  LDL.LU R61, [R1+0x2eac] ;  /* 0x002eac00013d7983 */ /* 0x001ee80000300800 */
[----:B------:R-:W-:Y:S04]  /*ddaa0*/  STL [R1+0x2ef0], R37 ;  /* 0x002ef02501007387 */ /* 0x000fe80000100800 */
        /* <DEDUP_REMOVED lines=36> */
[----:B------:R-:W-:Y:S02]  /*ddcf0*/  IADD3.X R57, PT, PT, R57, UR73, RZ, P6, !PT ;  /* 0x0000004939397c10 */ /* 0x000fe4000b7fe4ff */
[----:B------:R-:W-:Y:S02]  /*ddd00*/  IADD3 R58, P6, PT, R58, UR51, RZ ;  /* 0x000000333a3a7c10 */ /* 0x000fe4000ffde0ff */
[----:B------:R-:W-:Y:S01]  /*ddd10*/  IADD3.X R59, PT, PT, R59, UR73, RZ, P5, !PT ;  /* 0x000000493b3b7c10 */ /* 0x000fe2000affe4ff */
[----:B------:R-:W-:Y:S01]  /*ddd20*/  STL [R1+0x2ed8], R57 ;  /* 0x002ed83901007387 */ /* 0x000fe20000100800 */
[----:B----4-:R-:W-:-:S03]  /*ddd30*/  IADD3 R12, P5, PT, R12, UR51, RZ ;  /* 0x000000330c0c7c10 */ /* 0x010fc6000ffbe0ff */
        /* <DEDUP_REMOVED lines=30> */
[----:B------:R-:W-:Y:S04]  /*ddf20*/  STL [R1+0x2e6c], R23 ;  /* 0x002e6c1701007387 */ /* 0x000fe80000100800 */
        /* <DEDUP_REMOVED lines=103> */
[----:B------:R-:W-:Y:S04]  /*de5a0*/  STL [R1+0x2e10], R27 ;  /* 0x002e101b01007387 */ /* 0x000fe80000100800 */
        /* <DEDUP_REMOVED lines=1781> */
[----:B------:R-:W-:Y:S04]  /*e5500*/  STL [R1+0x248c], R61 ;  /* 0x00248c3d01007387 */ /* 0x000fe80000100800 */
        /* <DEDUP_REMOVED lines=51> */
[----:B------:R-:W-:Y:S04]  /*e5840*/  STL [R1+0x2488], R18 ;  /* 0x0024881201007387 */ /* 0x000fe80000100800 */
[----:B------:R-:W-:Y:S01]  /*e5850*/  STL [R1+0x2454], R19 ;  /* 0x0024541301007387 */ /* 0x000fe20000100800 */
[----:B------:R-:W-:-:S05]  /*e5860*/  IADD3.X R25, PT, PT, R25, UR73, RZ, P3, !PT ;  /* 0x0000004919197c10 */ /* 0x000fca0009ffe4ff */
[----:B------:R0:W-:Y:S02]  /*e5870*/  STL [R1+0x2478], R25 ;  /* 0x0024781901007387 */ /* 0x0001e40000100800 */
[----:B0-----:R-:W0:Y:S01]  /*e5880*/  LDC R25, c[0x0][0x3ac] ;  /* 0x0000eb00ff197b82 */ /* 0x001e220000000800 */
[----:B------:R-:W-:Y:S02]  /*e5890*/  IADD3.X R20, PT, PT, R20, UR73, RZ, P4, !PT ;  /* 0x0000004914147c10 */ /* 0x000fe4000a7fe4ff */
[----:B------:R-:W-:Y:S02]  /*e58a0*/  IADD3 R21, P4, PT, R21, UR51, RZ ;  /* 0x0000003315157c10 */ /* 0x000fe4000ff9e0ff */
[----:B------:R-:W-:Y:S02]  /*e58b0*/  IADD3 R22, P3, PT, R22, UR51, RZ ;  /* 0x0000003316167c10 */ /* 0x000fe4000ff7e0ff */
[----:B------:R-:W-:Y:S01]  /*e58c0*/  IADD3.X R23, PT, PT, R23, UR73, RZ, P2, !PT ;  /* 0x0000004917177c10 */ /* 0x000fe200097fe4ff */
[----:B------:R-:W-:Y:S01]  /*e58d0*/  STL [R1+0x2480], R20 ;  /* 0x0024801401007387 */ /* 0x000fe20000100800 */
[----:B------:R-:W-:-:S02]  /*e58e0*/  IADD3 R24, P2, PT, R24, UR51, RZ ;  /* 0x0000003318187c10 */ /* 0x000fc4000ff5e0ff */
[----:B----4-:R-:W-:Y:S01]  /*e58f0*/  IADD3.X R26, PT, PT, R26, UR73, RZ, P1, !PT ;  /* 0x000000491a1a7c10 */ /* 0x010fe20008ffe4ff */
[----:B------:R-:W-:Y:S01]  /*e5900*/  STL [R1+0x244c], R21 ;  /* 0x00244c1501007387 */ /* 0x000fe20000100800 */
[----:B------:R-:W-:-:S03]  /*e5910*/  IADD3 R27, P1, PT, R27, UR51, RZ ;  /* 0x000000331b1b7c10 */ /* 0x000fc6000ff3e0ff */
[----:B------:R-:W-:Y:S01]  /*e5920*/  STL [R1+0x2444], R22 ;  /* 0x0024441601007387 */ /* 0x000fe20000100800 */
[----:B------:R-:W-:Y:S01]  /*e5930*/  IADD3.X R32, PT, PT, R32, UR73, RZ, P0, !PT ;  /* 0x0000004920207c10 */ /* 0x000fe200087fe4ff */
[----:B0-----:R-:W-:Y:S02]  /*e5940*/  IMAD.SHL.U32 R3, R25, 0x80, RZ ;  /* 0x0000008019037824 */ /* 0x001fe400078e00ff */
[----:B------:R-:W-:Y:S03]  /*e5950*/  STL [R1+0x2470], R23 ;  /* 0x0024701701007387 */ /* 0x000fe60000100800 */
[----:B------:R-:W-:Y:S01]  /*e5960*/  IADD3 R38, P0, PT, R3, R38, RZ ;  /* 0x0000002603267210 */ /* 0x000fe20007f1e0ff */
[----:B------:R-:W-:Y:S04]  /*e5970*/  STL [R1+0x243c], R24 ;  /* 0x00243c1801007387 */ /* 0x000fe80000100800 */
[----:B------:R-:W-:Y:S04]  /*e5980*/  STL [R1+0x2468], R26 ;  /* 0x0024681a01007387 */ /* 0x000fe80000100800 */
[----:B------:R0:W-:Y:S04]  /*e5990*/  STL [R1+0x53d8], R38 ;  /* 0x0053d82601007387 */ /* 0x0001e80000100800 */
[----:B------:R1:W-:Y:S04]  /*e59a0*/  STL [R1+0x2434], R27 ;  /* 0x0024341b01007387 */ /* 0x0003e80000100800 */
[----:B0-----:R-:W3:Y:S01]  /*e59b0*/  LDL.LU R38, [R1+0x4408] ;  /* 0x0044080001267983 */ /* 0x001ee20000300800 */
[----:B------:R-:W-:-:S02]  /*e59c0*/  IADD3.X R33, PT, PT, R33, UR73, RZ, P6, !PT ;  /* 0x0000004921217c10 */ /* 0x000fc4000b7fe4ff */
[C---:B------:R-:W-:Y:S02]  /*e59d0*/  IADD3 R34, P6, PT, R3.reuse, R34, RZ ;  /* 0x0000002203227210 */ /* 0x040fe40007fde0ff */
[----:B------:R-:W-:Y:S01]  /*e59e0*/  IADD3.X R36, PT, PT, R36, UR73, RZ, P5, !PT ;  /* 0x0000004924247c10 */ /* 0x000fe2000affe4ff */
[----:B------:R0:W-:Y:S01]  /*e59f0*/  STL [R1+0x2460], R32 ;  /* 0x0024602001007387 */ /* 0x0001e20000100800 */
[----:B------:R-:W-:Y:S02]  /*e5a00*/  IADD3 R37, P5, PT, R3, R37, RZ ;  /* 0x0000002503257210 */ /* 0x000fe40007fbe0ff */
[----:B------:R-:W-:Y:S01]  /*e5a10*/  IADD3.X R61, PT, PT, R61, UR73, RZ, P4, !PT ;  /* 0x000000493d3d7c10 */ /* 0x000fe2000a7fe4ff */
[----:B------:R4:W-:Y:S01]  /*e5a20*/  STL [R1+0x2458], R33 ;  /* 0x0024582101007387 */ /* 0x0009e20000100800 */
[----:B------:R-:W-:-:S03]  /*e5a30*/  IADD3 R60, P4, PT, R3, R60, RZ ;  /* 0x0000003c033c7210 */ /* 0x000fc60007f9e0ff */
[----:B------:R-:W-:Y:S04]  /*e5a40*/  STL [R1+0x53e0], R34 ;  /* 0x0053e02201007387 */ /* 0x000fe80000100800 */
[----:B------:R-:W-:Y:S04]  /*e5a50*/  STL [R1+0x2450], R36 ;  /* 0x0024502401007387 */ /* 0x000fe80000100800 */
[----:B------:R-:W3:Y:S04]  /*e5a60*/  LDL.LU R56, [R1+0x2438] ;  /* 0x0024380001387983 */ /* 0x000ee80000300800 */
[----:B------:R-:W-:Y:S04]  /*e5a70*/  STL [R1+0x53dc], R37 ;  /* 0x0053dc2501007387 */ /* 0x000fe80000100800 */
[----:B------:R-:W-:Y:S04]  /*e5a80*/  STL [R1+0x2448], R61 ;  /* 0x0024483d01007387 */ /* 0x000fe80000100800 */
[----:B------:R-:W3:Y:S04]  /*e5a90*/  LDL.LU R57, [R1+0x4410] ;  /* 0x0044100001397983 */ /* 0x000ee80000300800 */
[----:B------:R-:W-:Y:S04]  /*e5aa0*/  STL [R1+0x5468], R60 ;  /* 0x0054683c01007387 */ /* 0x000fe80000100800 */
[----:B------:R-:W3:Y:S04]  /*e5ab0*/  LDL.LU R58, [R1+0x2430] ;  /* 0x00243000013a7983 */ /* 0x000ee80000300800 */
[----:B------:R-:W3:Y:S01]  /*e5ac0*/  LDL.LU R59, [R1+0x4418] ;  /* 0x00441800013b7983 */ /* 0x000ee20000300800 */
[----:B--2---:R-:W-:-:S05]  /*e5ad0*/  IADD3.X R39, PT, PT, R39, UR73, RZ, P3, !PT ;  /* 0x0000004927277c10 */ /* 0x004fca0009ffe4ff */
        /* <DEDUP_REMOVED lines=16> */
[----:B-1----:R-:W3:Y:S04]  /*e5be0*/  LDL.LU R27, [R1+0x4530] ;  /* 0x00453000011b7983 */ /* 0x002ee80000300800 */
[----:B0-----:R-:W3:Y:S04]  /*e5bf0*/  LDL.LU R32, [R1+0x4404] ;  /* 0x0044040001207983 */ /* 0x001ee80000300800 */
[----:B----4-:R-:W4:Y:S04]  /*e5c00*/  LDL.LU R33, [R1+0x4528] ;  /* 0x0045280001217983 */ /* 0x010f280000300800 */
[----:B--2---:R-:W2:Y:S04]  /*e5c10*/  LDL.LU R39, [R1+0x4400] ;  /* 0x0044000001277983 */ /* 0x004ea80000300800 */
[----:B------:R-:W2:Y:S04]  /*e5c20*/  LDL.LU R34, [R1+0x4520] ;  /* 0x0045200001227983 */ /* 0x000ea80000300800 */
[----:B------:R-:W2:Y:S04]  /*e5c30*/  LDL.LU R36, [R1+0x43fc] ;  /* 0x0043fc0001247983 */ /* 0x000ea80000300800 */
[----:B------:R-:W2:Y:S01]  /*e5c40*/  LDL.LU R37, [R1+0x4518] ;  /* 0x0045180001257983 */ /* 0x000ea20000300800 */
[----:B---3--:R-:W-:-:S05]  /*e5c50*/  IADD3 R38, P3, PT, R3, R38, RZ ;  /* 0x0000002603267210 */ /* 0x008fca0007f7e0ff */
[----:B------:R0:W-:Y:S04]  /*e5c60*/  STL [R1+0x4408], R38 ;  /* 0x0044082601007387 */ /* 0x0001e80000100800 */
[----:B------:R-:W3:Y:S04]  /*e5c70*/  LDL.LU R61, [R1+0x440c] ;  /* 0x00440c00013d7983 */ /* 0x000ee80000300800 */
[----:B------:R-:W3:Y:S04]  /*e5c80*/  LDL.LU R60, [R1+0x4510] ;  /* 0x00451000013c7983 */ /* 0x000ee80000300800 */
[----:B0-----:R-:W3:Y:S01]  /*e5c90*/  LDL.LU R38, [R1+0x4414] ;  /* 0x0044140001267983 */ /* 0x001ee20000300800 */
[----:B------:R-:W-:-:S02]  /*e5ca0*/  SHF.R.S32.HI R2, RZ, 0x1f, R3 ;  /* 0x0000001fff027819 */ /* 0x000fc40000011403 */
[----:B------:R-:W-:-:S05]  /*e5cb0*/  IADD3.X R56, PT, PT, R56, UR73, RZ, P2, !PT ;  /* 0x0000004938387c10 */ /* 0x000fca00097fe4ff */
[----:B------:R-:W-:Y:S01]  /*e5cc0*/  STL [R1+0x2438], R56 ;  /* 0x0024383801007387 */ /* 0x000fe20000100800 */
[----:B------:R-:W-:Y:S02]  /*e5cd0*/  IADD3 R57, P2, PT, R3, R57, RZ ;  /* 0x0000003903397210 */ /* 0x000fe40007f5e0ff */
[----:B------:R-:W-:-:S03]  /*e5ce0*/  IADD3.X R58, PT, PT, R58, UR73, RZ, P1, !PT ;  /* 0x000000493a3a7c10 */ /* 0x000fc60008ffe4ff */
[----:B------:R-:W-:Y:S01]  /*e5cf0*/  STL [R1+0x4410], R57 ;  /* 0x0044103901007387 */ /* 0x000fe20000100800 */
[----:B------:R-:W-:-:S03]  /*e5d00*/  IADD3 R59, P1, PT, R3, R59, RZ ;  /* 0x0000003b033b7210 */ /* 0x000fc60007f3e0ff */
[----:B------:R-:W-:Y:S04]  /*e5d10*/  STL [R1+0x2430], R58 ;  /* 0x0024303a01007387 */ /* 0x000fe80000100800 */
[----:B------:R-:W-:Y:S01]  /*e5d20*/  STL [R1+0x4418], R59 ;  /* 0x0044183b01007387 */ /* 0x000fe20000100800 */
[----:B------:R-:W-:Y:S01]  /*e5d30*/  IMAD.X R12, R2, 0x1, R12, P0 ;  /* 0x00000001020c7824 */ /* 0x000fe200000e060c */
[----:B------:R-:W-:-:S04]  /*e5d40*/  IADD3 R13, P0, PT, R3, R13, RZ ;  /* 0x0000000d030d7210 */ /* 0x000fc80007f1e0ff */
[----:B------:R-:W-:Y:S01]  /*e5d50*/  STL [R1+0x53b8], R12 ;  /* 0x0053b80c01007387 */ /* 0x000fe20000100800 */
[----:B------:R-:W-:-:S03]  /*e5d60*/  IMAD.X R14, R2, 0x1, R14, P6 ;  /* 0x00000001020e7824 */ /* 0x000fc600030e060e */
[----:B------:R-:W-:Y:S01]  /*e5d70*/  STL [R1+0x4420], R13 ;  /* 0x0044200d01007387 */ /* 0x000fe20000100800 */
[----:B------:R-:W-:-:S03]  /*e5d80*/  IADD3 R15, P6, PT, R3, R15, RZ ;  /* 0x0000000f030f7210 */ /* 0x000fc60007fde0ff */
        /* <DEDUP_REMOVED lines=27> */
[C---:B----4-:R-:W-:Y:S01]  /*e5f40*/  IADD3 R33, P6, PT, R3.reuse, R33, RZ ;  /* 0x0000002103217210 */ /* 0x050fe20007fde0ff */
[----:B--2---:R-:W-:Y:S01]  /*e5f50*/  IMAD.X R39, R2, 0x1, R39, P5 ;  /* 0x0000000102277824 */ /* 0x004fe200028e0627 */
[----:B------:R-:W-:-:S04]  /*e5f60*/  IADD3 R34, P5, PT, R3, R34, RZ ;  /* 0x0000002203227210 */ /* 0x000fc80007fbe0ff */
[----:B------:R0:W-:Y:S01]  /*e5f70*/  STL [R1+0x4400], R39 ;  /* 0x0044002701007387 */ /* 0x0001e20000100800 */
[----:B------:R-:W-:-:S03]  /*e5f80*/  IMAD.X R36, R2, 0x1, R36, P4 ;  /* 0x0000000102247824 */ /* 0x000fc600020e0624 */
[----:B------:R1:W-:Y:S01]  /*e5f90*/  STL [R1+0x4404], R32 ;  /* 0x0044042001007387 */ /* 0x0003e20000100800 */
[----:B------:R-:W-:-:S03]  /*e5fa0*/  IADD3 R37, P4, PT, R3, R37, RZ ;  /* 0x0000002503257210 */ /* 0x000fc60007f9e0ff */
[----:B0-----:R-:W2:Y:S04]  /*e5fb0*/  LDL.LU R39, [R1+0x4508] ;  /* 0x0045080001277983 */ /* 0x001ea80000300800 */
[----:B------:R0:W-:Y:S04]  /*e5fc0*/  STL [R1+0x4528], R33 ;  /* 0x0045282101007387 */ /* 0x0001e80000100800 */
[----:B------:R-:W-:Y:S04]  /*e5fd0*/  STL [R1+0x4520], R34 ;  /* 0x0045202201007387 */ /* 0x000fe80000100800 */
[----:B------:R-:W-:Y:S04]  /*e5fe0*/  STL [R1+0x43fc], R36 ;  /* 0x0043fc2401007387 */ /* 0x000fe80000100800 */
[----:B------:R-:W-:Y:S04]  /*e5ff0*/  STL [R1+0x4518], R37 ;  /* 0x0045182501007387 */ /* 0x000fe80000100800 */
[----:B------:R-:W4:Y:S01]  /*e6000*/  LDL.LU R11, [R1+0x441c] ;  /* 0x00441c00010b7983 */ /* 0x000f220000300800 */
[----:B---3--:R-:W-:Y:S01]  /*e6010*/  IMAD.X R61, R2, 0x1, R61, P3 ;  /* 0x00000001023d7824 */ /* 0x008fe200018e063d */
[----:B------:R-:W-:-:S04]  /*e6020*/  IADD3 R60, P3, PT, R3, R60, RZ ;  /* 0x0000003c033c7210 */ /* 0x000fc80007f7e0ff */
[----:B------:R-:W-:Y:S01]  /*e6030*/  STL [R1+0x440c], R61 ;  /* 0x00440c3d01007387 */ /* 0x000fe20000100800 */
[----:B------:R-:W-:-:S03]  /*e6040*/  IMAD.X R38, R2, 0x1, R38, P2 ;  /* 0x0000000102267824 */ /* 0x000fc600010e0626 */
[----:B------:R-:W3:Y:S04]  /*e6050*/  LDL.LU R56, [R1+0x4500] ;  /* 0x0045000001387983 */ /* 0x000ee80000300800 */
[----:B------:R-:W-:Y:S04]  /*e6060*/  STL [R1+0x4510], R60 ;  /* 0x0045103c01007387 */ /* 0x000fe80000100800 */
[----:B------:R-:W3:Y:S04]  /*e6070*/  LDL.LU R57, [R1+0x452c] ;  /* 0x00452c0001397983 */ /* 0x000ee80000300800 */
        /* <DEDUP_REMOVED lines=21> */
[----:B------:R-:W3:Y:S04]  /*e61d0*/  LDL.LU R38, [R1+0x44a8] ;  /* 0x0044a80001267983 */ /* 0x000ee80000300800 */
[----:B------:R-:W3:Y:S04]  /*e61e0*/  LDL.LU R34, [R1+0x44d4] ;  /* 0x0044d40001227983 */ /* 0x000ee80000300800 */
[----:B------:R-:W3:Y:S04]  /*e61f0*/  LDL.LU R36, [R1+0x44a0] ;  /* 0x0044a00001247983 */ /* 0x000ee80000300800 */
[----:B------:R-:W3:Y:S01]  /*e6200*/  LDL.LU R37, [R1+0x44cc] ;  /* 0x0044cc0001257983 */ /* 0x000ee20000300800 */
[----:B--2---:R-:W-:-:S05]  /*e6210*/  IADD3 R39, P2, PT, R3, R39, RZ ;  /* 0x0000002703277210 */ /* 0x004fca0007f5e0ff */
[----:B------:R0:W-:Y:S04]  /*e6220*/  STL [R1+0x4508], R39 ;  /* 0x0045082701007387 */ /* 0x0001e80000100800 */
[----:B------:R-:W2:Y:S04]  /*e6230*/  LDL.LU R61, [R1+0x4498] ;  /* 0x00449800013d7983 */ /* 0x000ea80000300800 */
[----:B------:R-:W2:Y:S04]  /*e6240*/  LDL.LU R60, [R1+0x44c4] ;  /* 0x0044c400013c7983 */ /* 0x000ea80000300800 */
[----:B0-----:R-:W2:Y:S01]  /*e6250*/  LDL.LU R39, [R1+0x4490] ;  /* 0x0044900001277983 */ /* 0x001ea20000300800 */
[----:B----4-:R-:W-:-:S05]  /*e6260*/  IMAD.X R11, R2, 0x1, R11, P1 ;  /* 0x00000001020b7824 */ /* 0x010fca00008e060b */
[----:B------:R-:W-:Y:S01]  /*e6270*/  STL [R1+0x441c], R11 ;  /* 0x00441c0b01007387 */ /* 0x000fe20000100800 */
[----:B---3--:R-:W-:Y:S01]  /*e6280*/  IADD3 R56, P1, PT, R3, R56, RZ ;  /* 0x0000003803387210 */ /* 0x008fe20007f3e0ff */
[----:B------:R-:W-:-:S04]  /*e6290*/  IMAD.X R57, R2, 0x1, R57, P0 ;  /* 0x0000000102397824 */ /* 0x000fc800000e0639 */
        /* <DEDUP_REMOVED lines=37> */
[C---:B------:R-:W-:Y:S01]  /*e64f0*/  IADD3 R32, P5, PT, R3.reuse, R32, RZ ;  /* 0x0000002003207210 */ /* 0x040fe20007fbe0ff */
[C---:B------:R-:W-:Y:S01]  /*e6500*/  IMAD.X R33, R2.reuse, 0x1, R33, P4 ;  /* 0x0000000102217824 */ /* 0x040fe200020e0621 */
[C---:B------:R-:W-:Y:S01]  /*e6510*/  IADD3 R38, P4, PT, R3.reuse, R38, RZ ;  /* 0x0000002603267210 */ /* 0x040fe20007f9e0ff */
[----:B------:R-:W-:Y:S04]  /*e6520*/  STL [R1+0x44e4], R27 ;  /* 0x0044e41b01007387 */ /* 0x000fe80000100800 */
[----:B------:R0:W-:Y:S04]  /*e6530*/  STL [R1+0x44a8], R38 ;  /* 0x0044a82601007387 */ /* 0x0001e80000100800 */
[----:B------:R1:W-:Y:S04]  /*e6540*/  STL [R1+0x44b0], R32 ;  /* 0x0044b02001007387 */ /* 0x0003e80000100800 */
[----:B0-----:R-:W3:Y:S01]  /*e6550*/  LDL.LU R38, [R1+0x44bc] ;  /* 0x0044bc0001267983 */ /* 0x001ee20000300800 */
[C---:B------:R-:W-:Y:S01]  /*e6560*/  IMAD.X R34, R2.reuse, 0x1, R34, P3 ;  /* 0x0000000102227824 */ /* 0x040fe200018e0622 */
[C---:B------:R-:W-:Y:S01]  /*e6570*/  IADD3 R36, P3, PT, R3.reuse, R36, RZ ;  /* 0x0000002403247210 */ /* 0x040fe20007f7e0ff */
[C---:B------:R-:W-:Y:S01]  /*e6580*/  IMAD.X R37, R2.reuse, 0x1, R37, P2 ;  /* 0x0000000102257824 */ /* 0x040fe200010e0625 */
[----:B------:R0:W-:Y:S04]  /*e6590*/  STL [R1+0x44dc], R33 ;  /* 0x0044dc2101007387 */ /* 0x0001e80000100800 */
[----:B------:R-:W-:Y:S04]  /*e65a0*/  STL [R1+0x44d4], R34 ;  /* 0x0044d42201007387 */ /* 0x000fe80000100800 */
[----:B------:R-:W-:Y:S04]  /*e65b0*/  STL [R1+0x44a0], R36 ;  /* 0x0044a02401007387 */ /* 0x000fe80000100800 */
[----:B------:R-:W-:Y:S04]  /*e65c0*/  STL [R1+0x44cc], R37 ;  /* 0x0044cc2501007387 */ /* 0x000fe80000100800 */
[----:B------:R-:W4:Y:S01]  /*e65d0*/  LDL.LU R11, [R1+0x4488] ;  /* 0x00448800010b7983 */ /* 0x000f220000300800 */
[----:B--2---:R-:W-:Y:S01]  /*e65e0*/  IADD3 R61, P2, PT, R3, R61, RZ ;  /* 0x0000003d033d7210 */ /* 0x004fe20007f5e0ff */
[----:B------:R-:W-:-:S04]  /*e65f0*/  IMAD.X R60, R2, 0x1, R60, P1 ;  /* 0x00000001023c7824 */ /* 0x000fc800008e063c */
[----:B------:R-:W-:Y:S01]  /*e6600*/  STL [R1+0x4498], R61 ;  /* 0x0044983d01007387 */ /* 0x000fe20000100800 */
[----:B------:R-:W-:-:S03]  /*e6610*/  IADD3 R39, P1, PT, R3, R39, RZ ;  /* 0x0000002703277210 */ /* 0x000fc60007f3e0ff */
[----:B------:R-:W2:Y:S04]  /*e6620*/  LDL.LU R56, [R1+0x44b4] ;  /* 0x0044b40001387983 */ /* 0x000ea80000300800 */
[----:B------:R-:W-:Y:S04]  /*e6630*/  STL [R1+0x44c4], R60 ;  /* 0x0044c43c01007387 */ /* 0x000fe80000100800 */
[----:B------:R-:W2:Y:S04]  /*e6640*/  LDL.LU R57, [R1+0x4480] ;  /* 0x0044800001397983 */ /* 0x000ea80000300800 */
        /* <DEDUP_REMOVED lines=19> */
[----:B-1----:R-:W2:Y:S04]  /*e6780*/  LDL.LU R32, [R1+0x4464] ;  /* 0x0044640001207983 */ /* 0x002ea80000300800 */
[----:B0-----:R-:W2:Y:S04]  /*e6790*/  LDL.LU R33, [R1+0x4564] ;  /* 0x0045640001217983 */ /* 0x001ea80000300800 */
[----:B------:R-:W2:Y:S04]  /*e67a0*/  LDL.LU R39, [R1+0x445c] ;  /* 0x00445c0001277983 */ /* 0x000ea80000300800 */
[----:B------:R-:W2:Y:S04]  /*e67b0*/  LDL.LU R34, [R1+0x4560] ;  /* 0x0045600001227983 */ /* 0x000ea80000300800 */
[----:B------:R-:W2:Y:S04]  /*e67c0*/  LDL.LU R36, [R1+0x4454] ;  /* 0x0044540001247983 */ /* 0x000ea80000300800 */
[----:B------:R-:W2:Y:S01]  /*e67d0*/  LDL.LU R37, [R1+0x455c] ;  /* 0x00455c0001257983 */ /* 0x000ea20000300800 */
[----:B---3--:R-:W-:-:S05]  /*e67e0*/  IMAD.X R38, R2, 0x1, R38, P0 ;  /* 0x0000000102267824 */ /* 0x008fca00000e0626 */
[----:B------:R0:W-:Y:S04]  /*e67f0*/  STL [R1+0x44bc], R38 ;  /* 0x0044bc2601007387 */ /* 0x0001e80000100800 */
[----:B------:R-:W3:Y:S04]  /*e6800*/  LDL.LU R61, [R1+0x444c] ;  /* 0x00444c00013d7983 */ /* 0x000ee80000300800 */
[----:B------:R-:W3:Y:S04]  /*e6810*/  LDL.LU R60, [R1+0x4588] ;  /* 0x00458800013c7983 */ /* 0x000ee80000300800 */
[----:B0-----:R-:W3:Y:S01]  /*e6820*/  LDL.LU R38, [R1+0x4444] ;  /* 0x0044440001267983 */ /* 0x001ee20000300800 */
[----:B----4-:R-:W-:-:S05]  /*e6830*/  IADD3 R11, P0, PT, R3, R11, RZ ;  /* 0x0000000b030b7210 */ /* 0x010fca0007f1e0ff */
[----:B------:R-:W-:Y:S01]  /*e6840*/  STL [R1+0x4488], R11 ;  /* 0x0044880b01007387 */ /* 0x000fe20000100800 */
[----:B--2---:R-:W-:Y:S01]  /*e6850*/  IMAD.X R56, R2, 0x1, R56, P6 ;  /* 0x0000000102387824 */ /* 0x004fe200030e0638 */
        /* <DEDUP_REMOVED lines=41> */
[----:B------:R-:W-:Y:S01]  /*e6af0*/  IMAD.X R39, R2, 0x1, R39, P2 ;  /* 0x0000000102277824 */ /* 0x000fe200010e0627 */
        /* <DEDUP_REMOVED lines=2704> */
[----:B------:R4:W-:Y:S04]  /*f1400*/  STL [R1+0x52f8], R34 ;  /* 0x0052f82201007387 */ /* 0x0009e80000100800 */
[----:B------:R0:W-:Y:S04]  /*f1410*/  STL [R1+0x5374], R36 ;  /* 0x0053742401007387 */ /* 0x0001e80000100800 */
[----:B------:R0:W-:Y:S04]  /*f1420*/  STL [R1+0x5310], R37 ;  /* 0x0053102501007387 */ /* 0x0001e80000100800 */
[----:B------:R-:W3:Y:S01]  /*f1430*/  LDL.LU R11, [R1+0x5380] ;  /* 0x00538000010b7983 */ /* 0x000ee20000300800 */
[----:B--2---:R-:W-:Y:S01]  /*f1440*/  IADD3 R61, P6, PT, R3, R61, RZ ;  /* 0x0000003d033d7210 */ /* 0x004fe20007fde0ff */
[----:B------:R-:W-:-:S04]  /*f1450*/  IMAD.X R60, R2, 0x1, R60, P5 ;  /* 0x00000001023c7824 */ /* 0x000fc800028e063c */
[----:B------:R2:W-:Y:S01]  /*f1460*/  STL [R1+0x5388], R61 ;  /* 0x0053883d01007387 */ /* 0x0005e20000100800 */
[----:B------:R-:W-:-:S03]  /*f1470*/  IADD3 R39, P5, PT, R3, R39, RZ ;  /* 0x0000002703277210 */ /* 0x000fc60007fbe0ff */
[----:B------:R-:W3:Y:S04]  /*f1480*/  LDL.LU R56, [R1+0x5318] ;  /* 0x0053180001387983 */ /* 0x000ee80000300800 */
[----:B------:R0:W-:Y:S04]  /*f1490*/  STL [R1+0x530c], R60 ;  /* 0x00530c3c01007387 */ /* 0x0001e80000100800 */
        /* <DEDUP_REMOVED lines=23> */
[----:B------:R-:W4:Y:S04]  /*f1610*/  LDL.LU R36, [R1+0x5378] ;  /* 0x0053780001247983 */ /* 0x000f280000300800 */
[----:B------:R-:W4:Y:S04]  /*f1620*/  LDL.LU R37, [R1+0x5390] ;  /* 0x0053900001257983 */ /* 0x000f280000300800 */
[----:B--2---:R-:W2:Y:S01]  /*f1630*/  LDL.LU R61, [R1+0x538c] ;  /* 0x00538c00013d7983 */ /* 0x004ea20000300800 */
[----:B---3--:R-:W-:-:S05]  /*f1640*/  IMAD.X R38, R2, 0x1, R38, P4 ;  /* 0x0000000102267824 */ /* 0x008fca00020e0626 */
[----:B------:R0:W-:Y:S04]  /*f1650*/  STL [R1+0x531c], R38 ;  /* 0x00531c2601007387 */ /* 0x0001e80000100800 */
[----:B------:R-:W3:Y:S04]  /*f1660*/  LDL.LU R60, [R1+0x539c] ;  /* 0x00539c00013c7983 */ /* 0x000ee80000300800 */
[----:B------:R-:W3:Y:S04]  /*f1670*/  LDL.LU R39, [R1+0x5398] ;  /* 0x0053980001277983 */ /* 0x000ee80000300800 */
[----:B0-----:R-:W3:Y:S01]  /*f1680*/  LDL.LU R38, [R1+0x53ac] ;  /* 0x0053ac0001267983 */ /* 0x001ee20000300800 */
[----:B------:R-:W-:-:S05]  /*f1690*/  IADD3 R11, P4, PT, R3, R11, RZ ;  /* 0x0000000b030b7210 */ /* 0x000fca0007f9e0ff */
[----:B------:R0:W-:Y:S01]  /*f16a0*/  STL [R1+0x5380], R11 ;  /* 0x0053800b01007387 */ /* 0x0001e20000100800 */
[----:B------:R-:W-:Y:S01]  /*f16b0*/  IMAD.X R56, R2, 0x1, R56, P3 ;  /* 0x0000000102387824 */ /* 0x000fe200018e0638 */
[----:B------:R-:W-:-:S04]  /*f16c0*/  IADD3 R57, P3, PT, R3, R57, RZ ;  /* 0x0000003903397210 */ /* 0x000fc80007f7e0ff */
[----:B------:R0:W-:Y:S01]  /*f16d0*/  STL [R1+0x5318], R56 ;  /* 0x0053183801007387 */ /* 0x0001e20000100800 */
[----:B------:R-:W-:-:S03]  /*f16e0*/  IMAD.X R58, R2, 0x1, R58, P2 ;  /* 0x00000001023a7824 */ /* 0x000fc600010e063a */
[----:B------:R0:W-:Y:S01]  /*f16f0*/  STL [R1+0x5394], R57 ;  /* 0x0053943901007387 */ /* 0x0001e20000100800 */
[----:B------:R-:W-:-:S03]  /*f1700*/  IADD3 R59, P2, PT, R3, R59, RZ ;  /* 0x0000003b033b7210 */ /* 0x000fc60007f5e0ff */
        /* <DEDUP_REMOVED lines=37> */
[----:B----4-:R-:W-:-:S03]  /*f1960*/  IMAD.X R34, R2, 0x1, R34, P6 ;  /* 0x0000000102227824 */ /* 0x010fc600030e0622 */
[----:B------:R0:W-:Y:S01]  /*f1970*/  STL [R1+0x53c8], R33 ;  /* 0x0053c82101007387 */ /* 0x0001e20000100800 */
[----:B------:R-:W-:-:S03]  /*f1980*/  IMAD.X R36, R2, 0x1, R36, P5 ;  /* 0x0000000102247824 */ /* 0x000fc600028e0624 */
[----:B------:R0:W-:Y:S01]  /*f1990*/  STL [R1+0x537c], R34 ;  /* 0x00537c2201007387 */ /* 0x0001e20000100800 */
[----:B------:R-:W-:-:S03]  /*f19a0*/  IMAD.X R37, R2, 0x1, R37, P4 ;  /* 0x0000000102257824 */ /* 0x000fc600020e0625 */
[----:B------:R0:W-:Y:S01]  /*f19b0*/  STL [R1+0x5378], R36 ;  /* 0x0053782401007387 */ /* 0x0001e20000100800 */
[----:B--2---:R-:W-:-:S03]  /*f19c0*/  IMAD.X R61, R2, 0x1, R61, P3 ;  /* 0x00000001023d7824 */ /* 0x004fc600018e063d */
[----:B------:R0:W-:Y:S04]  /*f19d0*/  STL [R1+0x5390], R37 ;  /* 0x0053902501007387 */ /* 0x0001e80000100800 */
[----:B------:R0:W-:Y:S01]  /*f19e0*/  STL [R1+0x538c], R61 ;  /* 0x00538c3d01007387 */ /* 0x0001e20000100800 */
[----:B------:R-:W-:Y:S01]  /*f19f0*/  ISETP.NE.U32.AND P6, PT, R35, UR49, PT ;  /* 0x0000003123007c0c */ /* 0x000fe2000bfc5070 */
[C---:B---3--:R-:W-:Y:S02]  /*f1a00*/  IMAD.X R60, R2.reuse, 0x1, R60, P2 ;  /* 0x00000001023c7824 */ /* 0x048fe400010e063c */
[C---:B------:R-:W-:Y:S02]  /*f1a10*/  IMAD.X R39, R2.reuse, 0x1, R39, P1 ;  /* 0x0000000102277824 */ /* 0x040fe400008e0627 */
[----:B------:R-:W-:-:S05]  /*f1a20*/  IMAD.X R38, R2, 0x1, R38, P0 ;  /* 0x0000000102267824 */ /* 0x000fca00000e0626 */
[----:B------:R0:W-:Y:S04]  /*f1a30*/  STL [R1+0x53ac], R38 ;  /* 0x0053ac2601007387 */ /* 0x0001e80000100800 */
[----:B------:R0:W-:Y:S04]  /*f1a40*/  STL [R1+0x539c], R60 ;  /* 0x00539c3c01007387 */ /* 0x0001e80000100800 */
[----:B------:R0:W-:Y:S01]  /*f1a50*/  STL [R1+0x5398], R39 ;  /* 0x0053982701007387 */ /* 0x0001e20000100800 */
[----:B------:R-:W-:Y:S05]  /*f1a60*/  @P6 BRA `(.L_x_1) ;  /* 0xfffff3c800b06947 */ /* 0x000fea000383ffff */
.L_x_0:
[----:B------:R-:W2:Y:S01]  /*f1a70*/  LDL R8, [R1+0x1f94] ;  /* 0x001f940001087983 */ /* 0x000ea20000100800 */
[----:B------:R-:W3:Y:S01]  /*f1a80*/  LDCU UR11, c[0x0][0x3b8] ;  /* 0x00007700ff0b77ac */ /* 0x000ee20008000800 */
[----:B------:R-:W4:Y:S02]  /*f1a90*/  LDC R4, c[0x0][0x3b4] ;  /* 0x0000ed00ff047b82 */ /* 0x000f240000000800 */
[----:B------:R-:W3:Y:S01]  /*f1aa0*/  LDL R7, [R1+0x1fa0] ;  /* 0x001fa00001077983 */ /* 0x000ee20000100800 */
[----:B------:R-:W0:Y:S03]  /*f1ab0*/  LDCU UR12, c[0x0][0x3b8] ;  /* 0x00007700ff0c77ac */ /* 0x000e260008000800 */
[----:B------:R-:W4:Y:S01]  /*f1ac0*/  LDL R6, [R1+0x1f9c] ;  /* 0x001f9c0001067983 */ /* 0x000f220000100800 */
[----:B------:R-:W1:Y:S01]  /*f1ad0*/  LDCU UR54, c[0x0][0x3b8] ;  /* 0x00007700ff3677ac */ /* 0x000e620008000800 */
[----:B0-----:R-:W0:Y:S02]  /*f1ae0*/  LDC R38, c[0x0][0x3b4] ;  /* 0x0000ed00ff267b82 */ /* 0x001e240000000800 */
[----:B------:R-:W4:Y:S01]  /*f1af0*/  LDL R5, [R1+0x1f98] ;  /* 0x001f980001057983 */ /* 0x000f220000100800 */
[----:B------:R-:W0:Y:S03]  /*f1b00*/  LDCU UR63, c[0x0][0x3b8] ;  /* 0x00007700ff3f77ac */ /* 0x000e260008000800 */
[----:B------:R-:W-:Y:S01]  /*f1b10*/  STL [R1+0x5a44], R48 ;  /* 0x005a443001007387 */ /* 0x000fe20000100800 */
[----:B------:R-:W0:Y:S01]  /*f1b20*/  LDCU UR61, c[0x0][0x3b8] ;  /* 0x00007700ff3d77ac */ /* 0x000e220008000800 */
[----:B------:R-:W0:Y:S02]  /*f1b30*/  LDC R39, c[0x0][0x3b4] ;  /* 0x0000ed00ff277b82 */ /* 0x000e240000000800 */
[----:B------:R-:W-:Y:S01]  /*f1b40*/  STL [R1+0x5a40], R56 ;  /* 0x005a403801007387 */ /* 0x000fe20000100800 */
[----:B------:R-:W0:Y:S03]  /*f1b50*/  LDCU UR62, c[0x0][0x3b8] ;  /* 0x00007700ff3e77ac */ /* 0x000e260008000800 */
[----:B------:R-:W-:Y:S01]  /*f1b60*/  STL [R1+0x5a3c], R60 ;  /* 0x005a3c3c01007387 */ /* 0x000fe20000100800 */
[----:B------:R-:W0:Y:S01]  /*f1b70*/  LDCU UR17, c[0x0][0x3b8] ;  /* 0x00007700ff1177ac */ /* 0x000e220008000800 */
[----:B------:R-:W0:Y:S02]  /*f1b80*/  LDC R40, c[0x0][0x3b4] ;  /* 0x0000ed00ff287b82 */ /* 0x000e240000000800 */
[----:B-----5:R-:W-:Y:S01]  /*f1b90*/  STL [R1+0x5a38], R0 ;  /* 0x005a380001007387 */ /* 0x020fe20000100800 */
[----:B------:R-:W0:Y:S03]  /*f1ba0*/  LDCU UR10, c[0x0][0x3b8] ;  /* 0x00007700ff0a77ac */ /* 0x000e260008000800 */
[----:B------:R-:W-:Y:S01]  /*f1bb0*/  STL.64 [R1+0x59d0], R2 ;  /* 0x0059d00201007387 */ /* 0x000fe20000100a00 */
[----:B------:R-:W0:Y:S03]  /*f1bc0*/  LDCU UR16, c[0x0][0x3b8] ;  /* 0x00007700ff1077ac */ /* 0x000e260008000800 */
[----:B------:R-:W-:Y:S01]  /*f1bd0*/  STL.64 [R1+0x59c8], R50 ;  /* 0x0059c83201007387 */ /* 0x000fe20000100a00 */
[----:B------:R-:W0:Y:S03]  /*f1be0*/  LDCU UR51, c[0x0][0x3b8] ;  /* 0x00007700ff3377ac */ /* 0x000e260008000800 */
[----:B------:R-:W-:Y:S01]  /*f1bf0*/  STL.64 [R1+0x59c0], R52 ;  /* 0x0059c03401007387 */ /* 0x000fe20000100a00 */
[----:B------:R-:W0:Y:S03]  /*f1c00*/  LDCU UR52, c[0x0][0x3b8] ;  /* 0x00007700ff3477ac */ /* 0x000e260008000800 */
[----:B------:R1:W-:Y:S01]  /*f1c10*/  STL.64 [R1+0x59b8], R54 ;  /* 0x0059b83601007387 */ /* 0x0003e20000100a00 */
[----:B------:R-:W0:Y:S03]  /*f1c20*/  LDCU UR13, c[0x0][0x3b8] ;  /* 0x00007700ff0d77ac */ /* 0x000e260008000800 */
[----:B------:R-:W-:Y:S01]  /*f1c30*/  STL.64 [R1+0x59b0], R58 ;  /* 0x0059b03a01007387 */ /* 0x000fe20000100a00 */
[----:B------:R-:W0:Y:S01]  /*f1c40*/  LDCU UR8, c[0x0][0x3b8] ;  /* 0x00007700ff0877ac */ /* 0x000e220008000800 */
[----:B------:R-:W0:Y:S02]  /*f1c50*/  LDCU UR4, c[0x0][0x3b8] ;  /* 0x00007700ff0477ac */ /* 0x000e240008000800 */
[----:B-1----:R-:W4:Y:S01]  /*f1c60*/  LDL R55, [R1+0x1c4c] ;  /* 0x001c4c0001377983 */ /* 0x002f220000100800 */
[----:B------:R-:W1:Y:S01]  /*f1c70*/  LDCU UR29, c[0x0][0x3b8] ;  /* 0x00007700ff1d77ac */ /* 0x000e620008000800 */
[----:B------:R-:W0:Y:S01]  /*f1c80*/  LDCU UR30, c[0x0][0x3b8] ;  /* 0x00007700ff1e77ac */ /* 0x000e220008000800 */
[----:B------:R-:W0:Y:S01]  /*f1c90*/  LDCU UR67, c[0x0][0x3b4] ;  /* 0x00007680ff4377ac */ /* 0x000e220008000800 */
[----:B------:R-:W0:Y:S01]  /*f1ca0*/  LDCU UR55, c[0x0][0x3b8] ;  /* 0x00007700ff3777ac */ /* 0x000e220008000800 */
[----:B------:R-:W0:Y:S01]  /*f1cb0*/  LDCU UR34, c[0x0][0x3b8] ;  /* 0x00007700ff2277ac */ /* 0x000e220008000800 */
[----:B------:R-:W0:Y:S01]  /*f1cc0*/  LDCU UR33, c[0x0][0x3b8] ;  /* 0x00007700ff2177ac */ /* 0x000e220008000800 */
[----:B------:R-:W0:Y:S01]  /*f1cd0*/  LDCU UR26, c[0x0][0x3b8] ;  /* 0x00007700ff1a77ac */ /* 0x000e220008000800 */
[----:B------:R-:W2:Y:S01]  /*f1ce0*/  LDCU UR38, c[0x0][0x3b4] ;  /* 0x00007680ff2677ac */ /* 0x000ea20008000800 */
[----:B------:R-:W0:Y:S01]  /*f1cf0*/  LDCU UR21, c[0x0][0x3b8] ;  /* 0x00007700ff1577ac */ /* 0x000e220008000800 */
[----:B------:R-:W0:Y:S01]  /*f1d00*/  LDCU UR23, c[0x0][0x3b8] ;  /* 0x00007700ff1777ac */ /* 0x000e220008000800 */
[----:B------:R-:W0:Y:S01]  /*f1d10*/  LDCU UR24, c[0x0][0x3b8] ;  /* 0x00007700ff1877ac */ /* 0x000e220008000800 */
[----:B------:R-:W0:Y:S01]  /*f1d20*/  LDCU UR22, c[0x0][0x3b8] ;  /* 0x00007700ff1677ac */ /* 0x000e220008000800 */
[----:B------:R-:W0:Y:S01]  /*f1d30*/  LDCU UR9, c[0x0][0x3b8] ;  /* 0x00007700ff0977ac */ /* 0x000e220008000800 */
[----:B------:R-:W0:Y:S01]  /*f1d40*/  LDCU UR7, c[0x0][0x3b8] ;  /* 0x00007700ff0777ac */ /* 0x000e220008000800 */
[----:B------:R-:W0:Y:S01]  /*f1d50*/  LDCU UR6, c[0x0][0x3b8] ;  /* 0x00007700ff0677ac */ /* 0x000e220008000800 */
[----:B------:R-:W4:Y:S01]  /*f1d60*/  LDCU UR68, c[0x0][0x3b4] ;  /* 0x00007680ff4477ac */ /* 0x000f220008000800 */
        /* <DEDUP_REMOVED lines=15> */
[----:B------:R-:W3:Y:S01]  /*f1e60*/  LDCU UR40, c[0x0][0x3b4] ;  /* 0x00007680ff2877ac */ /* 0x000ee20008000800 */
[----:B------:R-:W0:Y:S01]  /*f1e70*/  LDCU.64 UR44, c[0x0][0x390] ;  /* 0x00007200ff2c77ac */ /* 0x000e220008000a00 */
        /* <DEDUP_REMOVED lines=15> */
[----:B------:R-:W0:Y:S01]  /*f1f70*/  LDCU.64 UR46, c[0x0][0x390] ;  /* 0x00007200ff2e77ac */ /* 0x000e220008000a00 */
[----:B------:R-:W0:Y:S01]  /*f1f80*/  LDCU.64 UR42, c[0x0][0x390] ;  /* 0x00007200ff2a77ac */ /* 0x000e220008000a00 */
[----:B------:R-:W0:Y:S01]  /*f1f90*/  LDCU UR77, c[0x0][0x3b8] ;  /* 0x00007700ff4d77ac */ /* 0x000e220008000800 */
[----:B------:R-:W0:Y:S01]  /*f1fa0*/  LDCU UR76, c[0x0][0x3b8] ;  /* 0x00007700ff4c77ac */ /* 0x000e220008000800 */
[----:B------:R-:W-:Y:S01]  /*f1fb0*/  UMOV UR66, 0x400 ;  /* 0x0000040000427882 */ /* 0x000fe20000000000 */
[----:B--2---:R-:W-:Y:S01]  /*f1fc0*/  IMAD R37, R8, UR38, RZ ;  /* 0x0000002608257c24 */ /* 0x004fe2000f8e02ff */
[----:B------:R-:W2:Y:S01]  /*f1fd0*/  LDCU.64 UR38, c[0x0][0x390] ;  /* 0x00007200ff2677ac */ /* 0x000ea20008000a00 */
[----:B---3--:R-:W-:-:S03]  /*f1fe0*/  IMAD R34, R7, UR40, RZ ;  /* 0x0000002807227c24 */ /* 0x008fc6000f8e02ff */
[C---:B0-----:R-:W-:Y:S01]  /*f1ff0*/  IADD3 R57, P0, PT, R37.reuse, UR44, RZ ;  /* 0x0000002c25397c10 */ /* 0x041fe2000ff1e0ff */
[----:B------:R-:W0:Y:S01]  /*f2000*/  LDCU.64 UR40, c[0x0][0x390] ;  /* 0x00007200ff2877ac */ /* 0x000e220008000a00 */
[----:B----4-:R-:W-:Y:S02]  /*f2010*/  IMAD R35, R6, UR68, RZ ;  /* 0x0000004406237c24 */ /* 0x010fe4000f8e02ff */
[----:B------:R-:W-:Y:S01]  /*f2020*/  LEA.HI.X.SX32 R61, R37, UR45, 0x1, P0 ;  /* 0x0000002d253d7c11 */ /* 0x000fe200080f0eff */
[----:B------:R-:W-:Y:S01]  /*f2030*/  IMAD R36, R5, UR67, RZ ;  /* 0x0000004305247c24 */ /* 0x000fe2000f8e02ff */
[----:B------:R-:W-:Y:S01]  /*f2040*/  IADD3 R46, P1, PT, R34, UR46, RZ ;  /* 0x0000002e222e7c10 */ /* 0x000fe2000ff3e0ff */
[----:B------:R-:W-:Y:S01]  /*f2050*/  IMAD R0, R55, UR11, RZ ;  /* 0x0000000b37007c24 */ /* 0x000fe2000f8e02ff */
[----:B------:R-:W3:Y:S01]  /*f2060*/  LDCU.64 UR44, c[0x0][0x390] ;  /* 0x00007200ff2c77ac */ /* 0x000ee20008000a00 */
[----:B------:R-:W-:Y:S01]  /*f2070*/  IMAD R37, R4, 0x80, R37 ;  /* 0x0000008004257824 */ /* 0x000fe200078e0225 */
[----:B------:R-:W-:-:S02]  /*f2080*/  IADD3 R45, P0, PT, R35, UR42, RZ ;  /* 0x0000002a232d7c10 */ /* 0x000fc4000ff1e0ff */
[----:B------:R4:W-:Y:S01]  /*f2090*/  STL [R1+0xa4], R0 ;  /* 0x0000a40001007387 */ /* 0x0009e20000100800 */
[----:B------:R-:W-:Y:S01]  /*f20a0*/  LEA.HI.X.SX32 R34, R34, UR47, 0x1, P1 ;  /* 0x0000002f22227c11 */ /* 0x000fe200088f0eff */
[----:B------:R-:W0:Y:S01]  /*f20b0*/  LDCU.64 UR46, c[0x0][0x390] ;  /* 0x00007200ff2e77ac */ /* 0x000e220008000a00 */
[----:B------:R-:W-:Y:S01]  /*f20c0*/  IMAD R38, R38, 0x20, R37 ;  /* 0x0000002026267824 */ /* 0x000fe200078e0225 */
[----:B------:R-:W0:Y:S01]  /*f20d0*/  LDCU UR42, c[0x0][0x398] ;  /* 0x00007300ff2a77ac */ /* 0x000e220008000800 */
[----:B----4-:R-:W-:Y:S01]  /*f20e0*/  VIADD R0, R0, UR12 ;  /* 0x0000000c00007c36 */ /* 0x010fe20008000000 */
[----:B------:R-:W-:Y:S01]  /*f20f0*/  LEA.HI.X.SX32 R35, R35, UR43, 0x1, P0 ;  /* 0x0000002b23237c11 */ /* 0x000fe200080f0eff */
[----:B------:R-:W-:Y:S01]  /*f2100*/  IMAD R39, R39, 0x20, R38 ;  /* 0x0000002027277824 */ /* 0x000fe200078e0226 */
[----:B------:R-:W-:Y:S01]  /*f2110*/  LOP3.LUT R49, R49, 0xffffffef, RZ, 0xc0, !PT ;  /* 0xffffffef31317812 */ /* 0x000fe200078ec0ff */
[----:B------:R-:W4:Y:S01]  /*f2120*/  LDCU UR43, c[0x0][0x398] ;  /* 0x00007300ff2b77ac */ /* 0x000f220008000800 */
[----:B------:R0:W-:Y:S01]  /*f2130*/  STL [R1+0x80], R0 ;  /* 0x0000800001007387 */ /* 0x0001e20000100800 */
[----:B------:R-:W1:Y:S01]  /*f2140*/  LDCU UR11, c[0x0][0x398] ;  /* 0x00007300ff0b77ac */ /* 0x000e620008000800 */
[----:B------:R-:W1:Y:S01]  /*f2150*/  LDCU UR12, c[0x0][0x398] ;  /* 0x00007300ff0c77ac */ /* 0x000e620008000800 */
[----:B0-----:R-:W-:Y:S01]  /*f2160*/  VIADD R0, R0, UR54 ;  /* 0x0000003600007c36 */ /* 0x001fe20008000000 */
[----:B--2---:R-:W-:Y:S01]  /*f2170*/  IADD3 R44, P0, PT, R36, UR38, RZ ;  /* 0x00000026242c7c10 */ /* 0x004fe2000ff1e0ff */
[----:B------:R-:W-:Y:S01]  /*f2180*/  IMAD R40, R40, 0x20, R39 ;  /* 0x0000002028287824 */ /* 0x000fe200078e0227 */
[----:B------:R-:W0:Y:S02]  /*f2190*/  LDCU UR54, c[0x0][0x398] ;  /* 0x00007300ff3677ac */ /* 0x000e240008000800 */
[----:B------:R2:W-:Y:S01]  /*f21a0*/  STL [R1+0x94], R0 ;  /* 0x0000940001007387 */ /* 0x0005e20000100800 */
[----:B------:R-:W0:Y:S01]  /*f21b0*/  LDCU UR68, c[0x0][0x398] ;  /* 0x00007300ff4477ac */ /* 0x000e220008000800 */
[----:B--2---:R-:W-:Y:S01]  /*f21c0*/  VIADD R0, R0, UR63 ;  /* 0x0000003f00007c36 */ /* 0x004fe20008000000 */
[----:B------:R-:W-:Y:S01]  /*f21d0*/  LEA.HI.X.SX32 R36, R36, UR39, 0x1, P0 ;  /* 0x0000002724247c11 */ /* 0x000fe200080f0eff */
[----:B------:R-:W2:Y:S03]  /*f21e0*/  LDCU.64 UR38, c[0x0][0x390] ;  /* 0x00007200ff2677ac */ /* 0x000ea60008000a00 */
[----:B------:R0:W-:Y:S01]  /*f21f0*/  STL [R1+0x74], R0 ;  /* 0x0000740001007387 */ /* 0x0001e20000100800 */
[----:B------:R-:W1:Y:S01]  /*f2200*/  LDCU UR63, c[0x0][0x398] ;  /* 0x00007300ff3f77ac */ /* 0x000e620008000800 */
[----:B0-----:R-:W-:Y:S01]  /*f2210*/  VIADD R0, R0, UR61 ;  /* 0x0000003d00007c36 */ /* 0x001fe20008000000 */
[C---:B------:R-:W-:Y:S01]  /*f2220*/  IADD3 R43, P0, PT, R37.reuse, UR40, RZ ;  /* 0x00000028252b7c10 */ /* 0x040fe2000ff1e0ff */
[----:B------:R-:W0:Y:S03]  /*f2230*/  LDCU UR40, c[0x0][0x398] ;  /* 0x00007300ff2877ac */ /* 0x000e260008000800 */
[----:B------:R1:W-:Y:S01]  /*f2240*/  STL [R1+0x7c], R0 ;  /* 0x00007c0001007387 */ /* 0x0003e20000100800 */
[----:B------:R-:W0:Y:S01]  /*f2250*/  LDCU UR61, c[0x0][0x398] ;  /* 0x00007300ff3d77ac */ /* 0x000e220008000800 */
[----:B-1----:R-:W-:Y:S01]  /*f2260*/  VIADD R0, R0, UR62 ;  /* 0x0000003e00007c36 */ /* 0x002fe20008000000 */
[----:B------:R-:W-:Y:S01]  /*f2270*/  LEA.HI.X.SX32 R37, R37, UR41, 0x1, P0 ;  /* 0x0000002925257c11 */ /* 0x000fe200080f0eff */
[----:B------:R-:W1:Y:S03]  /*f2280*/  LDCU UR41, c[0x0][0x398] ;  /* 0x00007300ff2977ac */ /* 0x000e660008000800 */
[----:B------:R0:W-:Y:S01]  /*f2290*/  STL [R1+0x70], R0 ;  /* 0x0000700001007387 */ /* 0x0001e20000100800 */
[----:B------:R-:W1:Y:S01]  /*f22a0*/  LDCU UR62, c[0x0][0x398] ;  /* 0x00007300ff3e77ac */ /* 0x000e620008000800 */
[----:B0-----:R-:W-:Y:S01]  /*f22b0*/  VIADD R0, R0, UR17 ;  /* 0x0000001100007c36 */ /* 0x001fe20008000000 */
[----:B---3--:R-:W-:Y:S01]  /*f22c0*/  IADD3 R42, P0, PT, R38, UR44, RZ ;  /* 0x0000002c262a7c10 */ /* 0x008fe2000ff1e0ff */
[----:B------:R-:W0:Y:S03]  /*f22d0*/  LDCU UR44, c[0x0][0x398] ;  /* 0x00007300ff2c77ac */ /* 0x000e260008000800 */
[----:B------:R3:W-:Y:S01]  /*f22e0*/  STL [R1+0x68], R0 ;  /* 0x0000680001007387 */ /* 0x0007e20000100800 */
[----:B------:R-:W0:Y:S01]  /*f22f0*/  LDCU UR17, c[0x0][0x398] ;  /* 0x00007300ff1177ac */ /* 0x000e220008000800 */
[----:B---3--:R-:W-:Y:S01]  /*f2300*/  VIADD R0, R0, UR10 ;  /* 0x0000000a00007c36 */ /* 0x008fe20008000000 */
[----:B------:R-:W-:Y:S01]  /*f2310*/  LEA.HI.X.SX32 R38, R38, UR45, 0x1, P0 ;  /* 0x0000002d26267c11 */ /* 0x000fe200080f0eff */
[----:B------:R-:W3:Y:S03]  /*f2320*/  LDCU UR45, c[0x0][0x398] ;  /* 0x00007300ff2d77ac */ /* 0x000ee60008000800 */
        /* <DEDUP_REMOVED lines=13> */
[----:B--2---:R-:W-:Y:S01]  /*f2400*/  IADD3 R47, P0, PT, R40, UR38, RZ ;  /* 0x00000026282f7c10 */ /* 0x004fe2000ff1e0ff */
[----:B------:R-:W0:Y:S03]  /*f2410*/  LDCU UR38, c[0x0][0x398] ;  /* 0x00007300ff2677ac */ /* 0x000e260008000800 */
[----:B------:R2:W-:Y:S01]  /*f2420*/  STL [R1+0x58], R0 ;  /* 0x0000580001007387 */ /* 0x0005e20000100800 */
[----:B------:R-:W0:Y:S03]  /*f2430*/  LDCU UR52, c[0x0][0x398] ;  /* 0x00007300ff3477ac */ /* 0x000e260008000800 */
[----:B------:R-:W3:Y:S04]  /*f2440*/  LDL.LU R20, [R1+0xf90] ;  /* 0x000f900001147983 */ /* 0x000ee80000300800 */
[----:B------:R-:W3:Y:S04]  /*f2450*/  LDL.LU R19, [R1+0xf94] ;  /* 0x000f940001137983 */ /* 0x000ee80000300800 */
[----:B------:R-:W4:Y:S04]  /*f2460*/  LDL.LU R18, [R1+0xf98] ;  /* 0x000f980001127983 */ /* 0x000f280000300800 */
[----:B------:R-:W4:Y:S01]  /*f2470*/  LDL.LU R17, [R1+0xf9c] ;  /* 0x000f9c0001117983 */ /* 0x000f220000300800 */
[----:B------:R-:W-:Y:S01]  /*f2480*/  VIADD R48, R0, UR13 ;  /* 0x0000000d00307c36 */ /* 0x000fe20008000000 */
[----:B------:R-:W-:Y:S01]  /*f2490*/  LEA.HI.X.SX32 R40, R40, UR39, 0x1, P0 ;  /* 0x0000002728287c11 */ /* 0x000fe200080f0eff */
[----:B------:R-:W0:Y:S01]  /*f24a0*/  LDCU UR39, c[0x0][0x3b8] ;  /* 0x00007700ff2777ac */ /* 0x000e220008000800 */
[----:B------:R-:W4:Y:S01]  /*f24b0*/  LDL.LU R16, [R1+0xf80] ;  /* 0x000f800001107983 */ /* 0x000f220000300800 */
[----:B------:R-:W-:Y:S01]  /*f24c0*/  VIADD R56, R48, UR8 ;  /* 0x0000000830387c36 */ /* 0x000fe20008000000 */
[----:B------:R-:W0:Y:S02]  /*f24d0*/  LDCU UR13, c[0x0][0x398] ;  /* 0x00007300ff0d77ac */ /* 0x000e240008000800 */
[----:B------:R-:W4:Y:S01]  /*f24e0*/  LDL.LU R15, [R1+0xf84] ;  /* 0x000f8400010f7983 */ /* 0x000f220000300800 */
[----:B------:R-:W-:Y:S01]  /*f24f0*/  VIADD R60, R56, UR4 ;  /* 0x00000004383c7c36 */ /* 0x000fe20008000000 */
[----:B------:R-:W0:Y:S02]  /*f2500*/  LDCU UR8, c[0x0][0x398] ;  /* 0x00007300ff0877ac */ /* 0x000e240008000800 */
[----:B------:R-:W4:Y:S01]  /*f2510*/  LDL.LU R14, [R1+0xf88] ;  /* 0x000f8800010e7983 */ /* 0x000f220000300800 */
[----:B--2---:R-:W-:Y:S01]  /*f2520*/  VIADD R0, R60, UR29 ;  /* 0x0000001d3c007c36 */ /* 0x004fe20008000000 */
[----:B------:R-:W2:Y:S02]  /*f2530*/  LDCU UR4, c[0x0][0x398] ;  /* 0x00007300ff0477ac */ /* 0x000ea40008000800 */
[----:B------:R-:W2:Y:S01]  /*f2540*/  LDL.LU R7, [R1+0xf8c] ;  /* 0x000f8c0001077983 */ /* 0x000ea20000300800 */
[----:B------:R-:W-:Y:S01]  /*f2550*/  VIADD R2, R0, UR30 ;  /* 0x0000001e00027c36 */ /* 0x000fe20008000000 */
[----:B------:R-:W0:Y:S02]  /*f2560*/  LDCU UR29, c[0x0][0x398] ;  /* 0x00007300ff1d77ac */ /* 0x000e240008000800 */
[----:B------:R-:W2:Y:S01]  /*f2570*/  LDL.LU R11, [R1+0xf70] ;  /* 0x000f7000010b7983 */ /* 0x000ea20000300800 */
[----:B------:R-:W-:Y:S01]  /*f2580*/  VIADD R5, R2, UR55 ;  /* 0x0000003702057c36 */ /* 0x000fe20008000000 */
[----:B------:R-:W0:Y:S02]  /*f2590*/  LDCU UR30, c[0x0][0x398] ;  /* 0x00007300ff1e77ac */ /* 0x000e240008000800 */
[----:B------:R-:W2:Y:S01]  /*f25a0*/  LDL.LU R10, [R1+0xf74] ;  /* 0x000f7400010a7983 */ /* 0x000ea20000300800 */
[----:B------:R-:W-:Y:S01]  /*f25b0*/  VIADD R2, R5, UR34 ;  /* 0x0000002205027c36 */ /* 0x000fe20008000000 */
[----:B------:R-:W0:Y:S03]  /*f25c0*/  LDCU UR55, c[0x0][0x398] ;  /* 0x00007300ff3777ac */ /* 0x000e260008000800 */
        /* <DEDUP_REMOVED lines=9> */
[----:B------:R-:W0:Y:S01]  /*f2660*/  S2UR UR67, SR_CgaCtaId ;  /* 0x00000000004379c3 */ /* 0x000e220000008800 */
[----:B------:R-:W0:Y:S02]  /*f2670*/  LDCU UR23, c[0x0][0x398] ;  /* 0x00007300ff1777ac */ /* 0x000e240008000800 */
        /* <DEDUP_REMOVED lines=11> */
[----:B---3--:R-:W-:-:S03]  /*f2730*/  F2FP.SATFINITE.E5M2.F32.PACK_AB_MERGE_C R51, R19, R20, RZ ;  /* 0x000000141333723e */ /* 0x008fc600048060ff */
[----:B------:R-:W-:Y:S01]  /*f2740*/  VIADD R9, R3, UR19 ;  /* 0x0000001303097c36 */ /* 0x000fe20008000000 */
[----:B----4-:R-:W-:-:S03]  /*f2750*/  F2FP.SATFINITE.E5M2.F32.PACK_AB_MERGE_C R4, R17, R18, RZ ;  /* 0x000000121104723e */ /* 0x010fc600048060ff */
[----:B------:R-:W-:Y:S01]  /*f2760*/  VIADD R2, R9, UR32 ;  /* 0x0000002009027c36 */ /* 0x000fe20008000000 */
[----:B------:R-:W-:-:S03]  /*f2770*/  F2FP.SATFINITE.E5M2.F32.PACK_AB_MERGE_C R15, R15, R16, RZ ;  /* 0x000000100f0f723e */ /* 0x000fc600048060ff */
[----:B------:R-:W-:Y:S01]  /*f2780*/  VIADD R2, R2, UR25 ;  /* 0x0000001902027c36 */ /* 0x000fe20008000000 */
[----:B--2---:R-:W-:-:S03]  /*f2790*/  F2FP.SATFINITE.E5M2.F32.PACK_AB_MERGE_C R10, R10, R11, RZ ;  /* 0x0000000b0a0a723e */ /* 0x004fc600048060ff */
[----:B------:R-:W-:Y:S01]  /*f27a0*/  VIADD R58, R2, UR53 ;  /* 0x00000035023a7c36 */ /* 0x000fe20008000000 */
[----:B0-----:R-:W-:Y:S01]  /*f27b0*/  ULEA UR66, UR67, UR66, 0x18 ;  /* 0x0000004243427291 */ /* 0x001fe2000f8ec0ff */
[----:B------:R-:W0:Y:S02]  /*f27c0*/  LDCU UR67, c[0x0][0x398] ;  /* 0x00007300ff4377ac */ /* 0x000e240008000800 */
[----:B------:R-:W-:Y:S01]  /*f27d0*/  VIADD R33, R58, UR20 ;  /* 0x000000143a217c36 */ /* 0x000fe20008000000 */
[----:B------:R-:W2:Y:S03]  /*f27e0*/  LDCU UR5, c[0x0][0x398] ;  /* 0x00007300ff0577ac */ /* 0x000ea60008000800 */
[----:B------:R-:W-:Y:S01]  /*f27f0*/  VIADD R32, R33, UR31 ;  /* 0x0000001f21207c36 */ /* 0x000fe20008000000 */
[----:B------:R-:W3:Y:S03]  /*f2800*/  LDCU UR18, c[0x0][0x398] ;  /* 0x00007300ff1277ac */ /* 0x000ee60008000800 */
[----:B------:R-:W-:Y:S01]  /*f2810*/  VIADD R31, R32, UR14 ;  /* 0x0000000e201f7c36 */ /* 0x000fe20008000000 */
[----:B------:R-:W-:Y:S01]  /*f2820*/  STL.64 [R1+0x59e8], R32 ;  /* 0x0059e82001007387 */ /* 0x000fe20000100a00 */
[----:B------:R-:W4:Y:S02]  /*f2830*/  LDCU UR14, c[0x0][0x3b8] ;  /* 0x00007700ff0e77ac */ /* 0x000f240008000800 */
[----:B------:R-:W-:Y:S01]  /*f2840*/  VIADD R30, R31, UR15 ;  /* 0x0000000f1f1e7c36 */ /* 0x000fe20008000000 */
[----:B------:R-:W0:Y:S03]  /*f2850*/  LDCU UR15, c[0x0][0x3b8] ;  /* 0x00007700ff0f77ac */ /* 0x000e260008000800 */
[----:B------:R-:W-:Y:S01]  /*f2860*/  VIADD R29, R30, UR56 ;  /* 0x000000381e1d7c36 */ /* 0x000fe20008000000 */
[----:B------:R0:W-:Y:S01]  /*f2870*/  STL.64 [R1+0x59f0], R30 ;  /* 0x0059f01e01007387 */ /* 0x0001e20000100a00 */
[----:B------:R-:W0:Y:S02]  /*f2880*/  LDCU UR19, c[0x0][0x398] ;  /* 0x00007300ff1377ac */ /* 0x000e240008000800 */
[----:B------:R-:W-:Y:S01]  /*f2890*/  VIADD R28, R29, UR57 ;  /* 0x000000391d1c7c36 */ /* 0x000fe20008000000 */
[----:B------:R-:W0:Y:S03]  /*f28a0*/  LDCU UR25, c[0x0][0x398] ;  /* 0x00007300ff1977ac */ /* 0x000e260008000800 */
[----:B------:R-:W-:Y:S01]  /*f28b0*/  VIADD R27, R28, UR58 ;  /* 0x0000003a1c1b7c36 */ /* 0x000fe20008000000 */
[----:B------:R-:W-:Y:S01]  /*f28c0*/  STL.64 [R1+0x59e0], R28 ;  /* 0x0059e01c01007387 */ /* 0x000fe20000100a00 */
[----:B------:R-:W0:Y:S02]  /*f28d0*/  LDCU UR32, c[0x0][0x398] ;  /* 0x00007300ff2077ac */ /* 0x000e240008000800 */
[----:B------:R-:W-:Y:S01]  /*f28e0*/  VIADD R26, R27, UR59 ;  /* 0x0000003b1b1a7c36 */ /* 0x000fe20008000000 */
[----:B------:R-:W0:Y:S03]  /*f28f0*/  LDCU UR20, c[0x0][0x398] ;  /* 0x00007300ff1477ac */ /* 0x000e260008000800 */
[----:B------:R-:W-:Y:S01]  /*f2900*/  VIADD R25, R26, UR60 ;  /* 0x0000003c1a197c36 */ /* 0x000fe20008000000 */
[----:B------:R-:W-:Y:S01]  /*f2910*/  STL.64 [R1+0x59f8], R26 ;  /* 0x0059f81a01007387 */ /* 0x000fe20000100a00 */
[----:B------:R-:W1:Y:S02]  /*f2920*/  LDCU UR31, c[0x0][0x398] ;  /* 0x00007300ff1f77ac */ /* 0x000e640008000800 */
[----:B------:R-:W-:Y:S01]  /*f2930*/  VIADD R24, R25, UR64 ;  /* 0x0000004019187c36 */ /* 0x000fe20008000000 */
[----:B------:R-:W1:Y:S04]  /*f2940*/  LDCU UR53, c[0x0][0x398] ;  /* 0x00007300ff3577ac */ /* 0x000e680008000800 */
[----:B------:R-:W-:Y:S01]  /*f2950*/  STL.64 [R1+0x59d8], R24 ;  /* 0x0059d81801007387 */ /* 0x000fe20000100a00 */
[----:B------:R-:W-:Y:S01]  /*f2960*/  VIADD R23, R24, UR65 ;  /* 0x0000004118177c36 */ /* 0x000fe20008000000 */
[----:B------:R-:W1:Y:S02]  /*f2970*/  LDCU UR65, c[0x0][0x3b8] ;  /* 0x00007700ff4177ac */ /* 0x000e640008000800 */
[----:B------:R-:W2:Y:S01]  /*f2980*/  LDL.LU R19, [R1+0xf7c] ;  /* 0x000f7c0001137983 */ /* 0x000ea20000300800 */
[----:B------:R-:W1:Y:S03]  /*f2990*/  LDCU UR56, c[0x0][0x398] ;  /* 0x00007300ff3877ac */ /* 0x000e660008000800 */
[----:B0-----:R-:W2:Y:S01]  /*f29a0*/  LDL.LU R31, [R1+0xf60] ;  /* 0x000f6000011f7983 */ /* 0x001ea20000300800 */
[----:B------:R-:W0:Y:S03]  /*f29b0*/  LDCU UR57, c[0x0][0x398] ;  /* 0x00007300ff3977ac */ /* 0x000e260008000800 */
[----:B------:R3:W-:Y:S01]  /*f29c0*/  STL [R1+0xe4], R4 ;  /* 0x0000e40401007387 */ /* 0x0007e20000100800 */
[----:B------:R-:W-:Y:S01]  /*f29d0*/  VIADD R22, R23, UR35 ;  /* 0x0000002317167c36 */ /* 0x000fe20008000000 */
[----:B------:R-:W0:Y:S02]  /*f29e0*/  LDCU UR60, c[0x0][0x398] ;  /* 0x00007300ff3c77ac */ /* 0x000e240008000800 */
[----:B------:R-:W2:Y:S01]  /*f29f0*/  LDL.LU R32, [R1+0xf64] ;  /* 0x000f640001207983 */ /* 0x000ea20000300800 */
[----:B------:R-:W0:Y:S03]  /*f2a00*/  LDCU UR59, c[0x0][0x398] ;  /* 0x00007300ff3b77ac */ /* 0x000e260008000800 */
[----:B------:R-:W2:Y:S01]  /*f2a10*/  LDL.LU R18, [R1+0xf6c] ;  /* 0x000f6c0001127983 */ /* 0x000ea20000300800 */
[----:B---3--:R-:W-:Y:S01]  /*f2a20*/  F2FP.SATFINITE.E5M2.F32.PACK_AB_MERGE_C R4, R7, R14, RZ ;  /* 0x0000000e0704723e */ /* 0x008fe200048060ff */
[----:B------:R-:W3:Y:S02]  /*f2a30*/  LDCU UR58, c[0x0][0x398] ;  /* 0x00007300ff3a77ac */ /* 0x000ee40008000800 */
[----:B------:R-:W2:Y:S01]  /*f2a40*/  LDL.LU R24, [R1+0xf50] ;  /* 0x000f500001187983 */ /* 0x000ea20000300800 */
[----:B------:R-:W0:Y:S03]  /*f2a50*/  LDCU UR35, c[0x0][0x398] ;  /* 0x00007300ff2377ac */ /* 0x000e260008000800 */
[----:B------:R-:W2:Y:S01]  /*f2a60*/  LDL.LU R25, [R1+0xf54] ;  /* 0x000f540001197983 */ /* 0x000ea20000300800 */
[----:B------:R-:W0:Y:S03]  /*f2a70*/  LDCU UR64, c[0x0][0x398] ;  /* 0x00007300ff4077ac */ /* 0x000e260008000800 */
[----:B------:R-:W2:Y:S01]  /*f2a80*/  LDL.LU R33, [R1+0xf58] ;  /* 0x000f580001217983 */ /* 0x000ea20000300800 */
[----:B------:R-:W-:Y:S01]  /*f2a90*/  VIADD R21, R22, UR48 ;  /* 0x0000003016157c36 */ /* 0x000fe20008000000 */
[----:B------:R-:W0:Y:S02]  /*f2aa0*/  LDCU UR48, c[0x0][0x398] ;  /* 0x00007300ff3077ac */ /* 0x000e240008000800 */
[----:B------:R-:W2:Y:S04]  /*f2ab0*/  LDL.LU R17, [R1+0xf5c] ;  /* 0x000f5c0001117983 */ /* 0x000ea80000300800 */
[----:B------:R-:W2:Y:S04]  /*f2ac0*/  LDL.LU R54, [R1+0xf40] ;  /* 0x000f400001367983 */ /* 0x000ea80000300800 */
[----:B------:R-:W2:Y:S04]  /*f2ad0*/  LDL.LU R53, [R1+0xf44] ;  /* 0x000f440001357983 */ /* 0x000ea80000300800 */
[----:B------:R0:W-:Y:S04]  /*f2ae0*/  STL.64 [R1+0x5a00], R22 ;  /* 0x005a001601007387 */ /* 0x0001e80000100a00 */
[----:B0-----:R-:W2:Y:S04]  /*f2af0*/  LDL.LU R22, [R1+0xf78] ;  /* 0x000f780001167983 */ /* 0x001ea80000300800 */
[----:B------:R-:W3:Y:S04]  /*f2b00*/  LDL.LU R23, [R1+0xf68] ;  /* 0x000f680001177983 */ /* 0x000ee80000300800 */
[----:B------:R-:W3:Y:S04]  /*f2b10*/  LDL.LU R26, [R1+0xf48] ;  /* 0x000f4800011a7983 */ /* 0x000ee80000300800 */
[----:B------:R0:W-:Y:S04]  /*f2b20*/  STL [R1+0x468], R15 ;  /* 0x0004680f01007387 */ /* 0x0001e80000100800 */
[----:B------:R-:W3:Y:S04]  /*f2b30*/  LDL.LU R16, [R1+0xf4c] ;  /* 0x000f4c0001107983 */ /* 0x000ee80000300800 */
[----:B------:R0:W-:Y:S04]  /*f2b40*/  STL [R1+0x46c], R4 ;  /* 0x00046c0401007387 */ /* 0x0001e80000100800 */
[----:B------:R-:W3:Y:S04]  /*f2b50*/  LDL.LU R27, [R1+0xf30] ;  /* 0x000f3000011b7983 */ /* 0x000ee80000300800 */
[----:B------:R-:W4:Y:S04]  /*f2b60*/  LDL.LU R28, [R1+0xf34] ;  /* 0x000f3400011c7983 */ /* 0x000f280000300800 */
[----:B------:R-:W4:Y:S04]  /*f2b70*/  LDL.LU R29, [R1+0xf38] ;  /* 0x000f3800011d7983 */ /* 0x000f280000300800 */
[----:B0-----:R-:W4:Y:S04]  /*f2b80*/  LDL.LU R15, [R1+0xf3c] ;  /* 0x000f3c00010f7983 */ /* 0x001f280000300800 */
[----:B------:R-:W4:Y:S04]  /*f2b90*/  LDL.LU R30, [R1+0xf20] ;  /* 0x000f2000011e7983 */ /* 0x000f280000300800 */
[----:B------:R-:W4:Y:S01]  /*f2ba0*/  LDL.LU R4, [R1+0xf24] ;  /* 0x000f240001047983 */ /* 0x000f220000300800 */
[----:B------:R-:W-:Y:S01]  /*f2bb0*/  VIADD R20, R21, UR49 ;  /* 0x0000003115147c36 */ /* 0x000fe20008000000 */
[----:B------:R-:W0:Y:S02]  /*f2bc0*/  LDCU UR49, c[0x0][0x398] ;  /* 0x00007300ff3177ac */ /* 0x000e240008000800 */
[----:B------:R-:W4:Y:S04]  /*f2bd0*/  LDL.LU R14, [R1+0xf28] ;  /* 0x000f2800010e7983 */ /* 0x000f280000300800 */
[----:B------:R-:W4:Y:S04]  /*f2be0*/  LDL.LU R7, [R1+0xf2c] ;  /* 0x000f2c0001077983 */ /* 0x000f280000300800 */
[----:B------:R-:W4:Y:S04]  /*f2bf0*/  LDL.LU R11, [R1+0xf10] ;  /* 0x000f1000010b7983 */ /* 0x000f280000300800 */
[----:B------:R0:W-:Y:S04]  /*f2c00*/  STL [R1+0x458], R10 ;  /* 0x0004580a01007387 */ /* 0x0001e80000100800 */
[----:B0-----:R-:W4:Y:S04]  /*f2c10*/  LDL.LU R10, [R1+0xf14] ;  /* 0x000f1400010a7983 */ /* 0x001f280000300800 */
[----:B------:R0:W-:Y:S01]  /*f2c20*/  STL.64 [R1+0x5a08], R20 ;  /* 0x005a081401007387 */ /* 0x0001e20000100a00 */
[----:B--2---:R-:W-:Y:S01]  /*f2c30*/  F2FP.SATFINITE.E5M2.F32.PACK_AB_MERGE_C R22, R19, R22, RZ ;  /* 0x000000161316723e */ /* 0x004fe200048060ff */
[----:B------:R-:W-:Y:S01]  /*f2c40*/  VIADD R19, R20, UR50 ;  /* 0x0000003214137c36 */ /* 0x000fe20008000000 */
[----:B0-----:R-:W-:Y:S01]  /*f2c50*/  F2FP.SATFINITE.E5M2.F32.PACK_AB_MERGE_C R20, R32, R31, RZ ;  /* 0x0000001f2014723e */ /* 0x001fe200048060ff */
[----:B------:R-:W0:Y:S02]  /*f2c60*/  LDCU UR50, c[0x0][0x3b8] ;  /* 0x00007700ff3277ac */ /* 0x000e240008000800 */
[----:B------:R-:W-:Y:S04]  /*f2c70*/  STL [R1+0x45c], R22 ;  /* 0x00045c1601007387 */ /* 0x000fe80000100800 */
[----:B------:R-:W2:Y:S04]  /*f2c80*/  LDL.LU R31, [R1+0xf18] ;  /* 0x000f1800011f7983 */ /* 0x000ea80000300800 */
[----:B------:R-:W2:Y:S01]  /*f2c90*/  LDL.LU R32, [R1+0xf1c] ;  /* 0x000f1c0001207983 */ /* 0x000ea20000300800 */
[----:B------:R-:W-:-:S03]  /*f2ca0*/  F2FP.SATFINITE.E5M2.F32.PACK_AB_MERGE_C R21, R25, R24, RZ ;  /* 0x000000181915723e */ /* 0x000fc600048060ff */
[----:B------:R3:W-:Y:S02]  /*f2cb0*/  STL [R1+0x354], R20 ;  /* 0x0003541401007387 */ /* 0x0007e40000100800 */
[----:B---3--:R-:W-:Y:S01]  /*f2cc0*/  F2FP.SATFINITE.E5M2.F32.PACK_AB_MERGE_C R20, R18, R23, RZ ;  /* 0x000000171214723e */ /* 0x008fe200048060ff */
[----:B------:R-:W-:Y:S01]  /*f2cd0*/  VIADD R18, R19, UR71 ;  /* 0x0000004713127c36 */ /* 0x000fe20008000000 */
[----:B------:R-:W3:Y:S03]  /*f2ce0*/  LDCU UR71, c[0x0][0x398] ;  /* 0x00007300ff4777ac */ /* 0x000ee60008000800 */
[----:B------:R0:W-:Y:S04]  /*f2cf0*/  STL [R1+0x448], R20 ;  /* 0x0004481401007387 */ /* 0x0001e80000100800 */
[----:B------:R-:W-:Y:S04]  /*f2d00*/  STL [R1+0x31c], R21 ;  /* 0x00031c1501007387 */ /* 0x000fe80000100800 */
[----:B------:R1:W-:Y:S01]  /*f2d10*/  STL.64 [R1+0x5a10], R18 ;  /* 0x005a101201007387 */ /* 0x0003e20000100a00 */
[----:B0-----:R-:W-:Y:S01]  /*f2d20*/  F2FP.SATFINITE.E5M2.F32.PACK_AB_MERGE_C R20, R17, R33, RZ ;  /* 0x000000211114723e */ /* 0x001fe200048060ff */
[----:B------:R-:W-:Y:S01]  /*f2d30*/  VIADD R17, R18, UR70 ;  /* 0x0000004612117c36 */ /* 0x000fe20008000000 */
[----:B------:R-:W0:Y:S03]  /*f2d40*/  LDCU UR70, c[0x0][0x398] ;  /* 0x00007300ff4677ac */ /* 0x000e260008000800 */
[----:B------:R-:W-:Y:S04]  /*f2d50*/  STL [R1+0x320], R20 ;  /* 0x0003201401007387 */ /* 0x000fe80000100800 */
[----:B------:R-:W3:Y:S01]  /*f2d60*/  LDL.LU R24, [R1+0xf00] ;  /* 0x000f000001187983 */ /* 0x000ee20000300800 */
[----:B-1----:R-:W-:-:S03]  /*f2d70*/  F2FP.SATFINITE.E5M2.F32.PACK_AB_MERGE_C R18, R53, R54, RZ ;  /* 0x000000363512723e */ /* 0x002fc600048060ff */
[----:B------:R-:W3:Y:S01]  /*f2d80*/  LDL.LU R33, [R1+0xf04] ;  /* 0x000f040001217983 */ /* 0x000ee20000300800 */
[----:B----4-:R-:W-:-:S03]  /*f2d90*/  F2FP.SATFINITE.E5M2.F32.PACK_AB_MERGE_C R19, R28, R27, RZ ;  /* 0x0000001b1c13723e */ /* 0x010fc600048060ff */
[----:B------:R1:W-:Y:S04]  /*f2da0*/  STL [R1+0x2e8], R18 ;  /* 0x0002e81201007387 */ /* 0x0003e80000100800 */
[----:B------:R-:W4:Y:S04]  /*f2db0*/  LDL.LU R54, [R1+0xf08] ;  /* 0x000f080001367983 */ /* 0x000f280000300800 */
[----:B------:R-:W4:Y:S01]  /*f2dc0*/  LDL.LU R53, [R1+0xf0c] ;  /* 0x000f0c0001357983 */ /* 0x000f220000300800 */
[----:B-1----:R-:W-:Y:S01]  /*f2dd0*/  F2FP.SATFINITE.E5M2.F32.PACK_AB_MERGE_C R18, R16, R26, RZ ;  /* 0x0000001a1012723e */ /* 0x002fe200048060ff */
[----:B------:R-:W-:Y:S01]  /*f2de0*/  VIADD R16, R17, UR69 ;  /* 0x0000004511107c36 */ /* 0x000fe20008000000 */
[----:B------:R-:W-:Y:S01]  /*f2df0*/  F2FP.SATFINITE.E5M2.F32.PACK_AB_MERGE_C R14, R7, R14, RZ ;  /* 0x0000000e070e723e */ /* 0x000fe200048060ff */
[----:B------:R-:W1:Y:S02]  /*f2e00*/  LDCU UR69, c[0x0][0x398] ;  /* 0x00007300ff4577ac */ /* 0x000e640008000800 */
[----:B------:R0:W-:Y:S04]  /*f2e10*/  STL [R1+0x300], R18 ;  /* 0x0003001201007387 */ /* 0x0001e80000100800 */
[----:B------:R-:W-:Y:S04]  /*f2e20*/  STL [R1+0x2c4], R19 ;  /* 0x0002c41301007387 */ /* 0x000fe80000100800 */
[----:B------:R1:W-:Y:S01]  /*f2e30*/  STL.64 [R1+0x5a18], R16 ;  /* 0x005a181001007387 */ /* 0x0003e20000100a00 */
[----:B0-----:R-:W-:Y:S01]  /*f2e40*/  F2FP.SATFINITE.E5M2.F32.PACK_AB_MERGE_C R18, R15, R29, RZ ;  /* 0x0000001d0f12723e */ /* 0x001fe200048060ff */
[----:B------:R-:W-:Y:S01]  /*f2e50*/  VIADD R15, R16, UR27 ;  /* 0x0000001b100f7c36 */ /* 0x000fe20008000000 */
[----:B------:R-:W-:Y:S01]  /*f2e60*/  F2FP.SATFINITE.E5M2.F32.PACK_AB_MERGE_C R10, R10, R11, RZ ;  /* 0x0000000b0a0a723e */ /* 0x000fe200048060ff */
[----:B------:R-:W0:Y:S02]  /*f2e70*/  LDCU UR27, c[0x0][0x398] ;  /* 0x00007300ff1b77ac */ /* 0x000e240008000800 */
[----:B------:R0:W-:Y:S01]  /*f2e80*/  STL [R1+0x2cc], R18 ;  /* 0x0002cc1201007387 */ /* 0x0001e20000100800 */
[----:B-1----:R-:W-:-:S03]  /*f2e90*/  F2FP.SATFINITE.E5M2.F32.PACK_AB_MERGE_C R16, R4, R30, RZ ;  /* 0x0000001e0410723e */ /* 0x002fc600048060ff */
[----:B------:R-:W4:Y:S04]  /*f2ea0*/  LDL.LU R4, [R1+0xef0] ;  /* 0x000ef00001047983 */ /* 0x000f280000300800 */
[----:B------:R-:W-:Y:S04]  /*f2eb0*/  STL [R1+0x298], R16 ;  /* 0x0002981001007387 */ /* 0x000fe80000100800 */
[----:B------:R-:W4:Y:S04]  /*f2ec0*/  LDL.LU R7, [R1+0xef4] ;  /* 0x000ef40001077983 */ /* 0x000f280000300800 */
[----:B------:R-:W-:Y:S04]  /*f2ed0*/  STL [R1+0x29c], R14 ;  /* 0x00029c0e01007387 */ /* 0x000fe80000100800 */
[----:B------:R-:W4:Y:S04]  /*f2ee0*/  LDL.LU R17, [R1+0xef8] ;  /* 0x000ef80001117983 */ /* 0x000f280000300800 */
[----:B------:R-:W4:Y:S04]  /*f2ef0*/  LDL.LU R11, [R1+0xefc] ;  /* 0x000efc00010b7983 */ /* 0x000f280000300800 */
[----:B------:R1:W-:Y:S04]  /*f2f00*/  STL [R1+0x284], R10 ;  /* 0x0002840a01007387 */ /* 0x0003e80000100800 */
[----:B0-----:R-:W4:Y:S04]  /*f2f10*/  LDL.LU R18, [R1+0xee0] ;  /* 0x000ee00001127983 */ /* 0x001f280000300800 */
[----:B------:R-:W4:Y:S04]  /*f2f20*/  LDL.LU R25, [R1+0xee4] ;  /* 0x000ee40001197983 */ /* 0x000f280000300800 */
[----:B------:R-:W4:Y:S04]  /*f2f30*/  LDL.LU R26, [R1+0xee8] ;  /* 0x000ee800011a7983 */ /* 0x000f280000300800 */
[----:B-1----:R-:W4:Y:S04]  /*f2f40*/  LDL.LU R10, [R1+0xeec] ;  /* 0x000eec00010a7983 */ /* 0x002f280000300800 */
[----:B------:R-:W4:Y:S01]  /*f2f50*/  LDL.LU R27, [R1+0xed0] ;  /* 0x000ed000011b7983 */ /* 0x000f220000300800 */
[----:B--2---:R-:W-:-:S05]  /*f2f60*/  F2FP.SATFINITE.E5M2.F32.PACK_AB_MERGE_C R16, R32, R31, RZ ;  /* 0x0000001f2010723e */ /* 0x004fca00048060ff */
[----:B------:R-:W-:Y:S04]  /*f2f70*/  STL [R1+0x290], R16 ;  /* 0x0002901001007387 */ /* 0x000fe80000100800 */
[----:B------:R-:W2:Y:S04]  /*f2f80*/  LDL.LU R28, [R1+0xed4] ;  /* 0x000ed400011c7983 */ /* 0x000ea80000300800 */
[----:B------:R-:W2:Y:S04]  /*f2f90*/  LDL.LU R29, [R1+0xed8] ;  /* 0x000ed800011d7983 */ /* 0x000ea80000300800 */
[----:B------:R-:W2:Y:S01]  /*f2fa0*/  LDL.LU R31, [R1+0xedc] ;  /* 0x000edc00011f7983 */ /* 0x000ea20000300800 */
[----:B------:R-:W-:Y:S01]  /*f2fb0*/  VIADD R14, R15, UR28 ;  /* 0x0000001c0f0e7c36 */ /* 0x000fe20008000000 */
[----:B------:R-:W0:Y:S01]  /*f2fc0*/  LDCU UR28, c[0x0][0x398] ;  /* 0x00007300ff1c77ac */ /* 0x000e220008000800 */
[----:B------:R-:W-:-:S03]  /*f2fd0*/  IMAD.MOV.U32 R30, RZ, RZ, R13 ;  /* 0x000000ffff1e7224 */ /* 0x000fc600078e000d */
[----:B------:R3:W-:Y:S01]  /*f2fe0*/  STL.64 [R1+0x5a20], R14 ;  /* 0x005a200e01007387 */ /* 0x0007e20000100a00 */
[----:B------:R-:W-:Y:S01]  /*f2ff0*/  VIADD R13, R14, UR72 ;  /* 0x000000480e0d7c36 */ /* 0x000fe20008000000 */
[----:B------:R-:W1:Y:S01]  /*f3000*/  LDCU UR72, c[0x0][0x398] ;  /* 0x00007300ff4877ac */ /* 0x000e620008000800 */
[----:B---3--:R-:W-:-:S05]  /*f3010*/  F2FP.SATFINITE.E5M2.F32.PACK_AB_MERGE_C R15, R33, R24, RZ ;  /* 0x00000018210f723e */ /* 0x008fca00048060ff */
[----:B------:R-:W-:Y:S04]  /*f3020*/  STL [R1+0x268], R15 ;  /* 0x0002680f01007387 */ /* 0x000fe80000100800 */
[----:B------:R-:W3:Y:S01]  /*f3030*/  LDL.LU R19, [R1+0xec0] ;  /* 0x000ec00001137983 */ /* 0x000ee20000300800 */
[----:B----4-:R-:W-:-:S05]  /*f3040*/  F2FP.SATFINITE.E5M2.F32.PACK_AB_MERGE_C R14, R53, R54, RZ ;  /* 0x00000036350e723e */ /* 0x010fca00048060ff */
[----:B------:R4:W-:Y:S04]  /*f3050*/  STL [R1+0x26c], R14 ;  /* 0x00026c0e01007387 */ /* 0x0009e80000100800 */
[----:B------:R-:W3:Y:S01]  /*f3060*/  LDL.LU R20, [R1+0xec4] ;  /* 0x000ec40001147983 */ /* 0x000ee20000300800 */
[----:B------:R-:W-:-:S03]  /*f3070*/  IMAD.MOV.U32 R33, RZ, RZ, R12 ;  /* 0x000000ffff217224 */ /* 0x000fc600078e000c */
[----:B------:R-:W3:Y:S01]  /*f3080*/  LDL.LU R21, [R1+0xec8] ;  /* 0x000ec80001157983 */ /* 0x000ee20000300800 */
[----:B------:R-:W-:Y:S01]  /*f3090*/  VIADD R12, R13, UR73 ;  /* 0x000000490d0c7c36 */ /* 0x000fe20008000000 */
[----:B------:R-:W0:Y:S02]  /*f30a0*/  LDCU UR73, c[0x0][0x398] ;  /* 0x00007300ff4977ac */ /* 0x000e240008000800 */
[----:B------:R-:W3:Y:S04]  /*f30b0*/  LDL.LU R54, [R1+0xecc] ;  /* 0x000ecc0001367983 */ /* 0x000ee80000300800 */
[----:B------:R-:W3:Y:S04]  /*f30c0*/  LDL.LU R22, [R1+0xfa0] ;  /* 0x000fa00001167983 */ /* 0x000ee80000300800 */
[----:B------:R-:W3:Y:S04]  /*f30d0*/  LDL.LU R23, [R1+0xfa4] ;  /* 0x000fa40001177983 */ /* 0x000ee80000300800 */
[----:B------:R-:W3:Y:S04]  /*f30e0*/  LDL.LU R24, [R1+0xfa8] ;  /* 0x000fa80001187983 */ /* 0x000ee80000300800 */
[----:B------:R-:W3:Y:S01]  /*f30f0*/  LDL.LU R53, [R1+0xfac] ;  /* 0x000fac0001357983 */ /* 0x000ee20000300800 */
[----:B----4-:R-:W-:-:S03]  /*f3100*/  F2FP.SATFINITE.E5M2.F32.PACK_AB_MERGE_C R14, R7, R4, RZ ;  /* 0x00000004070e723e */ /* 0x010fc600048060ff */
[----:B------:R-:W4:Y:S04]  /*f3110*/  LDL.LU R4, [R1+0xfb0] ;  /* 0x000fb00001047983 */ /* 0x000f280000300800 */
[----:B------:R-:W4:Y:S04]  /*f3120*/  LDL.LU R7, [R1+0xfb4] ;  /* 0x000fb40001077983 */ /* 0x000f280000300800 */
[----:B------:R0:W-:Y:S04]  /*f3130*/  STL [R1+0x2aa0], R14 ;  /* 0x002aa00e01007387 */ /* 0x0001e80000100800 */
[----:B------:R1:W-:Y:S01]  /*f3140*/  STL.64 [R1+0x5a28], R12 ;  /* 0x005a280c01007387 */ /* 0x0003e20000100a00 */
[----:B0-----:R-:W-:Y:S01]  /*f3150*/  F2FP.SATFINITE.E5M2.F32.PACK_AB_MERGE_C R14, R11, R17, RZ ;  /* 0x000000110b0e723e */ /* 0x001fe200048060ff */
[----:B------:R-:W-:Y:S01]  /*f3160*/  VIADD R11, R12, UR75 ;  /* 0x0000004b0c0b7c36 */ /* 0x000fe20008000000 */
[----:B------:R-:W0:Y:S01]  /*f3170*/  LDCU UR75, c[0x0][0x398] ;  /* 0x00007300ff4b77ac */ /* 0x000e220008000800 */
[----:B-1----:R-:W-:-:S02]  /*f3180*/  F2FP.SATFINITE.E5M2.F32.PACK_AB_MERGE_C R13, R25, R18, RZ ;  /* 0x00000012190d723e */ /* 0x002fc400048060ff */
[----:B------:R-:W-:Y:S01]  /*f3190*/  STL [R1+0x2aa4], R14 ;  /* 0x002aa40e01007387 */ /* 0x000fe20000100800 */
[----:B------:R-:W-:-:S03]  /*f31a0*/  F2FP.SATFINITE.E5M2.F32.PACK_AB_MERGE_C R12, R10, R26, RZ ;  /* 0x0000001a0a0c723e */ /* 0x000fc600048060ff */
[----:B------:R2:W-:Y:S04]  /*f31b0*/  STL [R1+0x2a88], R13 ;  /* 0x002a880d01007387 */ /* 0x0005e80000100800 */
[----:B------:R1:W-:Y:S01]  /*f31c0*/  STL [R1+0x2a94], R12 ;  /* 0x002a940c01007387 */ /* 0x0003e20000100800 */
[----:B------:R-:W-:-:S04]  /*f31d0*/  VIADD R32, R59, UR7 ;  /* 0x000000073b207c36 */ /* 0x000fc80008000000 */
[----:B------:R-:W-:Y:S01]  /*f31e0*/  VIADD R32, R32, UR6 ;  /* 0x0000000620207c36 */ /* 0x000fe20008000000 */
[----:B------:R-:W0:Y:S01]  /*f31f0*/  LDCU.64 UR6, c[0x0][0x398] ;  /* 0x00007300ff0677ac */ /* 0x000e220008000a00 */
[----:B--2---:R-:W-:Y:S02]  /*f3200*/  F2FP.SATFINITE.E5M2.F32.PACK_AB_MERGE_C R13, R28, R27, RZ ;  /* 0x0000001b1c0d723e */ /* 0x004fe400048060ff */
[----:B-1----:R-:W-:-:S03]  /*f3210*/  F2FP.SATFINITE.E5M2.F32.PACK_AB_MERGE_C R12, R31, R29, RZ ;  /* 0x0000001d1f0c723e */ /* 0x002fc600048060ff */
[----:B------:R-:W-:Y:S04]  /*f3220*/  STL [R1+0x2a40], R13 ;  /* 0x002a400d01007387 */ /* 0x000fe80000100800 */
[----:B------:R-:W-:Y:S04]  /*f3230*/  STL [R1+0x2a64], R12 ;  /* 0x002a640c01007387 */ /* 0x000fe80000100800 */
[----:B------:R-:W2:Y:S04]  /*f3240*/  LDL.LU R25, [R1+0xfb8] ;  /* 0x000fb80001197983 */ /* 0x000ea80000300800 */
[----:B------:R-:W2:Y:S01]  /*f3250*/  LDL.LU R26, [R1+0xfbc] ;  /* 0x000fbc00011a7983 */ /* 0x000ea20000300800 */
[----:B------:R-:W-:-:S02]  /*f3260*/  IMAD.MOV.U32 R29, RZ, RZ, R32 ;  /* 0x000000ffff1d7224 */ /* 0x000fc400078e0020 */
[----:B------:R-:W-:Y:S01]  /*f3270*/  IMAD.MOV.U32 R32, RZ, RZ, R6 ;  /* 0x000000ffff207224 */ /* 0x000fe200078e0006 */
[----:B------:R-:W2:Y:S04]  /*f3280*/  LDL.LU R27, [R1+0xeb0] ;  /* 0x000eb000011b7983 */ /* 0x000ea80000300800 */
[----:B------:R-:W2:Y:S01]  /*f3290*/  LDL.LU R6, [R1+0xeb4] ;  /* 0x000eb40001067983 */ /* 0x000ea20000300800 */
[----:B------:R-:W-:Y:S01]  /*f32a0*/  VIADD R10, R11, UR74 ;  /* 0x0000004a0b0a7c36 */ /* 0x000fe20008000000 */
[----:B------:R-:W1:Y:S01]  /*f32b0*/  LDCU UR74, c[0x0][0x398] ;  /* 0x00007300ff4a77ac */ /* 0x000e620008000800 */
[----:B------:R-:W-:Y:S02]  /*f32c0*/  IMAD.MOV.U32 R28, RZ, RZ, R33 ;  /* 0x000000ffff1c7224 */ /* 0x000fe400078e0021 */
[----:B------:R-:W-:Y:S01]  /*f32d0*/  VIADD R31, R9, UR15 ;  /* 0x0000000f091f7c36 */ /* 0x000fe20008000000 */
[----:B------:R3:W-:Y:S01]  /*f32e0*/  STL.64 [R1+0x5a30], R10 ;  /* 0x005a300a01007387 */ /* 0x0007e20000100a00 */
[----:B------:R-:W-:Y:S01]  /*f32f0*/  IMAD.MOV.U32 R33, RZ, RZ, R9 ;  /* 0x000000ffff217224 */ /* 0x000fe200078e0009 */
[----:B------:R-:W0:Y:S01]  /*f3300*/  LDCU UR15, c[0x0][0x3b8] ;  /* 0x00007700ff0f77ac */ /* 0x000e220008000800 */
[----:B------:R-:W-:Y:S01]  /*f3310*/  VIADD R9, R10, UR14 ;  /* 0x0000000e0a097c36 */ /* 0x000fe20008000000 */
[----:B------:R-:W0:Y:S01]  /*f3320*/  LDCU UR14, c[0x0][0x3b8] ;  /* 0x00007700ff0e77ac */ /* 0x000e220008000800 */
[----:B---3--:R-:W-:-:S02]  /*f3330*/  F2FP.SATFINITE.E5M2.F32.PACK_AB_MERGE_C R11, R20, R19, RZ ;  /* 0x00000013140b723e */ /* 0x008fc400048060ff */
[----:B------:R-:W-:-:S03]  /*f3340*/  F2FP.SATFINITE.E5M2.F32.PACK_AB_MERGE_C R10, R54, R21, RZ ;  /* 0x00000015360a723e */ /* 0x000fc600048060ff */
[----:B------:R3:W-:Y:S04]  /*f3350*/  STL [R1+0x2a08], R11 ;  /* 0x002a080b01007387 */ /* 0x0007e80000100800 */
[----:B------:R0:W-:Y:S01]  /*f3360*/  STL [R1+0x2a18], R10 ;  /* 0x002a180a01007387 */ /* 0x0001e20000100800 */
[----:B---3--:R-:W-:Y:S02]  /*f3370*/  F2FP.SATFINITE.E5M2.F32.PACK_AB_MERGE_C R11, R23, R22, RZ ;  /* 0x00000016170b723e */ /* 0x008fe400048060ff */
[----:B0-----:R-:W-:-:S03]  /*f3380*/  F2FP.SATFINITE.E5M2.F32.PACK_AB_MERGE_C R10, R53, R24, RZ ;  /* 0x00000018350a723e */ /* 0x001fc600048060ff */
[----:B------:R-:W-:Y:S04]  /*f3390*/  STL [R1+0x29c4], R11 ;  /* 0x0029c40b01007387 */ /* 0x000fe80000100800 */
[----:B------:R2:W-:Y:S04]  /*f33a0*/  STL [R1+0x29c8], R10 ;  /* 0x0029c80a01007387 */ /* 0x0005e80000100800 */
[----:B------:R-:W3:Y:S01]  /*f33b0*/  LDL.LU R14, [R1+0xeb8] ;  /* 0x000eb800010e7983 */ /* 0x000ee20000300800 */
[----:B----4-:R-:W-:-:S03]  /*f33c0*/  F2FP.SATFINITE.E5M2.F32.PACK_AB_MERGE_C R4, R7, R4, RZ ;  /* 0x000000040704723e */ /* 0x010fc600048060ff */
[----:B------:R-:W3:Y:S04]  /*f33d0*/  LDL.LU R15, [R1+0xebc] ;  /* 0x000ebc00010f7983 */ /* 0x000ee80000300800 */
[----:B------:R-:W-:Y:S04]  /*f33e0*/  STL [R1+0x2998], R4 ;  /* 0x0029980401007387 */ /* 0x000fe80000100800 */
[----:B------:R-:W4:Y:S04]  /*f33f0*/  LDL.LU R16, [R1+0xdc0] ;  /* 0x000dc00001107983 */ /* 0x000f280000300800 */
[----:B------:R-:W4:Y:S04]  /*f3400*/  LDL.LU R7, [R1+0xdc4] ;  /* 0x000dc40001077983 */ /* 0x000f280000300800 */
[----:B------:R-:W4:Y:S04]  /*f3410*/  LDL.LU R17, [R1+0xdc8] ;  /* 0x000dc80001117983 */ /* 0x000f280000300800 */
[----:B------:R-:W4:Y:S04]  /*f3420*/  LDL.LU R18, [R1+0xdcc] ;  /* 0x000dcc0001127983 */ /* 0x000f280000300800 */
[----:B------:R-:W4:Y:S04]  /*f3430*/  LDL.LU R19, [R1+0xe90] ;  /* 0x000e900001137983 */ /* 0x000f280000300800 */
[----:B------:R-:W4:Y:S04]  /*f3440*/  LDL.LU R20, [R1+0xe94] ;  /* 0x000e940001147983 */ /* 0x000f280000300800 */
[----:B------:R-:W4:Y:S01]  /*f3450*/  LDL.LU R21, [R1+0xe98] ;  /* 0x000e980001157983 */ /* 0x000f220000300800 */
[----:B--2---:R-:W-:-:S05]  /*f3460*/  F2FP.SATFINITE.E5M2.F32.PACK_AB_MERGE_C R10, R26, R25, RZ ;  /* 0x000000191a0a723e */ /* 0x004fca00048060ff */
[----:B------:R0:W-:Y:S04]  /*f3470*/  STL [R1+0x29a0], R10 ;  /* 0x0029a00a01007387 */ /* 0x0001e80000100800 */
[----:B------:R-:W2:Y:S01]  /*f3480*/  LDL.LU R22, [R1+0xe9c] ;  /* 0x000e9c0001167983 */ /* 0x000ea20000300800 */
[----:B0-----:R-:W-:-:S03]  /*f3490*/  F2FP.SATFINITE.E5M2.F32.PACK_AB_MERGE_C R10, R6, R27, RZ ;  /* 0x0000001b060a723e */ /* 0x001fc600048060ff */
[----:B------:R-:W2:Y:S01]  /*f34a0*/  LDL R6, [R1+0x1fa4] ;  /* 0x001fa40001067983 */ /* 0x000ea20000100800 */
[----:B------:R-:W-:Y:S02]  /*f34b0*/  VIADD R4, R55, 0x55 ;  /* 0x0000005537047836 */ /* 0x000fe40000000000 */
[----:B------:R-:W-:Y:S01]  /*f34c0*/  IMAD.MOV.U32 R27, RZ, RZ, R30 ;  /* 0x000000ffff1b7224 */ /* 0x000fe200078e001e */
[----:B------:R0:W-:Y:S01]  /*f34d0*/  STL [R1+0xdc], R10 ;  /* 0x0000dc0a01007387 */ /* 0x0001e20000100800 */
[----:B------:R-:W-:Y:S01]  /*f34e0*/  VIADD R26, R59, UR15 ;  /* 0x0000000f3b1a7c36 */ /* 0x000fe20008000000 */
[----:B------:R-:W-:Y:S01]  /*f34f0*/  ISETP.GE.AND P0, PT, R4, UR7, PT ;  /* 0x0000000704007c0c */ /* 0x000fe2000bf06270 */
[----:B------:R-:W-:Y:S01]  /*f3500*/  IMAD.MOV.U32 R30, RZ, RZ, R59 ;  /* 0x000000ffff1e7224 */ /* 0x000fe200078e003b */
[----:B------:R-:W1:Y:S01]  /*f3510*/  LDCU UR7, c[0x0][0x3b8] ;  /* 0x00007700ff0777ac */ /* 0x000e620008000800 */
[----:B------:R-:W-:Y:S02]  /*f3520*/  IMAD.MOV.U32 R23, RZ, RZ, R28 ;  /* 0x000000ffff177224 */ /* 0x000fe400078e001c */
[----:B------:R-:W-:Y:S01]  /*f3530*/  IMAD.MOV.U32 R24, RZ, RZ, R52 ;  /* 0x000000ffff187224 */ /* 0x000fe200078e0034 */
[----:B------:R-:W1:Y:S01]  /*f3540*/  LDCU UR15, c[0x0][0x3b8] ;  /* 0x00007700ff0f77ac */ /* 0x000e620008000800 */
[----:B0-----:R-:W2:Y:S01]  /*f3550*/  LDL R10, [R1+0x1fa8] ;  /* 0x001fa800010a7983 */ /* 0x001ea20000100800 */
[----:B------:R-:W-:-:S03]  /*f3560*/  IMAD.MOV.U32 R28, RZ, RZ, R50 ;  /* 0x000000ffff1c7224 */ /* 0x000fc600078e0032 */
[----:B------:R-:W2:Y:S04]  /*f3570*/  LDL.LU R25, [R1+0xe80] ;  /* 0x000e800001197983 */ /* 0x000ea80000300800 */
[----:B------:R-:W2:Y:S04]  /*f3580*/  LDL.LU R59, [R1+0xe84] ;  /* 0x000e8400013b7983 */ /* 0x000ea80000300800 */
[----:B------:R-:W2:Y:S04]  /*f3590*/  LDL.LU R52, [R1+0xe88] ;  /* 0x000e880001347983 */ /* 0x000ea80000300800 */
[----:B------:R-:W2:Y:S01]  /*f35a0*/  LDL.LU R50, [R1+0xe8c] ;  /* 0x000e8c0001327983 */ /* 0x000ea20000300800 */
[----:B---3--:R-:W-:-:S05]  /*f35b0*/  F2FP.SATFINITE.E5M2.F32.PACK_AB_MERGE_C R11, R15, R14, RZ ;  /* 0x0000000e0f0b723e */ /* 0x008fca00048060ff */
[----:B------:R-:W-:Y:S01]  /*f35c0*/  STL [R1+0xd8], R11 ;  /* 0x0000d80b01007387 */ /* 0x000fe20000100800 */
[----:B----4-:R-:W-:-:S03]  /*f35d0*/  F2FP.SATFINITE.E5M2.F32.PACK_AB_MERGE_C R4, R7, R16, RZ ;  /* 0x000000100704723e */ /* 0x010fc600048060ff */
[----:B------:R-:W3:Y:S04]  /*f35e0*/  LDL.LU R7, [R1+0xe70] ;  /* 0x000e700001077983 */ /* 0x000ee80000300800 */
[----:B------:R0:W-:Y:S02]  /*f35f0*/  STL [R1+0x460], R4 ;  /* 0x0004600401007387 */ /* 0x0001e40000100800 */
[----:B0-----:R-:W-:Y:S02]  /*f3600*/  F2FP.SATFINITE.E5M2.F32.PACK_AB_MERGE_C R4, R18, R17, RZ ;  /* 0x000000111204723e */ /* 0x001fe400048060ff */
[----:B--2---:R-:W-:Y:S02]  /*f3610*/  ISETP.LT.AND P1, PT, R6, UR42, !P0 ;  /* 0x0000002a06007c0c */ /* 0x004fe4000c721270 */
[----:B------:R-:W3:Y:S04]  /*f3620*/  LDL.LU R6, [R1+0xe74] ;  /* 0x000e740001067983 */ /* 0x000ee80000300800 */
[----:B------:R0:W-:Y:S04]  /*f3630*/  STL [R1+0x464], R4 ;  /* 0x0004640401007387 */ /* 0x0001e80000100800 */
[----:B0-----:R-:W2:Y:S03]  /*f3640*/  LDL R4, [R1+0x1fac] ;  /* 0x001fac0001047983 */ /* 0x001ea60000100800 */
[----:B------:R-:W-:-:S02]  /*f3650*/  @P1 LOP3.LUT R49, R49, 0x10, RZ, 0xfc, !PT ;  /* 0x0000001031311812 */ /* 0x000fc400078efcff */
[----:B------:R-:W-:Y:S01]  /*f3660*/  ISETP.LT.AND P1, PT, R10, UR40, !P0 ;  /* 0x000000280a007c0c */ /* 0x000fe2000c721270 */
[----:B------:R-:W-:Y:S01]  /*f3670*/  VIADD R54, R9, UR14 ;  /* 0x0000000e09367c36 */ /* 0x000fe20008000000 */
[----:B------:R-:W-:Y:S01]  /*f3680*/  F2FP.SATFINITE.E5M2.F32.PACK_AB_MERGE_C R11, R20, R19, RZ ;  /* 0x00000013140b723e */ /* 0x000fe200048060ff */
[----:B------:R-:W0:Y:S01]  /*f3690*/  LDCU UR14, c[0x0][0x3b8] ;  /* 0x00007700ff0e77ac */ /* 0x000e220008000800 */
[----:B------:R-:W-:Y:S02]  /*f36a0*/  F2FP.SATFINITE.E5M2.F32.PACK_AB_MERGE_C R10, R22, R21, RZ ;  /* 0x00000015160a723e */ /* 0x000fe400048060ff */
[----:B------:R-:W-:Y:S01]  /*f36b0*/  LOP3.LUT R49, R49, 0xfffffff7, RZ, 0xc0, !PT ;  /* 0xfffffff731317812 */ /* 0x000fe200078ec0ff */
[----:B------:R-:W-:Y:S01]  /*f36c0*/  STL [R1+0x450], R11 ;  /* 0x0004500b01007387 */ /* 0x000fe20000100800 */
[----:B------:R-:W4:Y:S03]  /*f36d0*/  LDCU UR40, c[0x0][0x3b8] ;  /* 0x00007700ff2877ac */ /* 0x000f260008000800 */
[----:B------:R0:W-:Y:S02]  /*f36e0*/  STL [R1+0x454], R10 ;  /* 0x0004540a01007387 */ /* 0x0001e40000100800 */
[----:B------:R-:W-:-:S02]  /*f36f0*/  @P1 LOP3.LUT R49, R49, 0x8, RZ, 0xfc, !PT ;  /* 0x0000000831311812 */ /* 0x000fc400078efcff */
[----:B------:R-:W3:Y:S04]  /*f3700*/  LDL.LU R21, [R1+0xe78] ;  /* 0x000e780001157983 */ /* 0x000ee80000300800 */
[----:B------:R-:W3:Y:S01]  /*f3710*/  LDL.LU R22, [R1+0xe7c] ;  /* 0x000e7c0001167983 */ /* 0x000ee20000300800 */
[----:B0-----:R-:W-:-:S05]  /*f3720*/  F2FP.SATFINITE.E5M2.F32.PACK_AB_MERGE_C R10, R59, R25, RZ ;  /* 0x000000193b0a723e */ /* 0x001fca00048060ff */
[----:B------:R-:W-:Y:S01]  /*f3730*/  STL [R1+0x428], R10 ;  /* 0x0004280a01007387 */ /* 0x000fe20000100800 */
[----:B------:R-:W-:Y:S02]  /*f3740*/  LOP3.LUT R49, R49, 0xfffffffb, RZ, 0xc0, !PT ;  /* 0xfffffffb31317812 */ /* 0x000fe400078ec0ff */
[----:B--2---:R-:W-:Y:S02]  /*f3750*/  ISETP.LT.AND P1, PT, R4, UR41, !P0 ;  /* 0x0000002904007c0c */ /* 0x004fe4000c721270 */
[----:B------:R-:W-:Y:S02]  /*f3760*/  F2FP.SATFINITE.E5M2.F32.PACK_AB_MERGE_C R4, R50, R52, RZ ;  /* 0x000000343204723e */ /* 0x000fe400048060ff */
[----:B------:R-:W2:Y:S04]  /*f3770*/  LDL.LU R52, [R1+0xcc0] ;  /* 0x000cc00001347983 */ /* 0x000ea80000300800 */
[----:B------:R-:W2:Y:S05]  /*f3780*/  LDL.LU R50, [R1+0xcc4] ;  /* 0x000cc40001327983 */ /* 0x000eaa0000300800 */
[----:B------:R-:W-:Y:S01]  /*f3790*/  @P1 LOP3.LUT R49, R49, 0x4, RZ, 0xfc, !PT ;  /* 0x0000000431311812 */ /* 0x000fe200078efcff */
[----:B------:R3:W-:Y:S04]  /*f37a0*/  STL [R1+0x438], R4 ;  /* 0x0004380401007387 */ /* 0x0007e80000100800 */
[----:B------:R-:W-:Y:S04]  /*f37b0*/  STL.64 [R1+0x5a48], R48 ;  /* 0x005a483001007387 */ /* 0x000fe80000100a00 */
[----:B------:R-:W4:Y:S01]  /*f37c0*/  LDL.LU R19, [R1+0xcc8] ;  /* 0x000cc80001137983 */ /* 0x000f220000300800 */
[----:B---3--:R-:W-:-:S03]  /*f37d0*/  F2FP.SATFINITE.E5M2.F32.PACK_AB_MERGE_C R4, R6, R7, RZ ;  /* 0x000000070604723e */ /* 0x008fc600048060ff */
[----:B------:R-:W4:Y:S04]  /*f37e0*/  LDL.LU R7, [R1+0xccc] ;  /* 0x000ccc0001077983 */ /* 0x000f280000300800 */
[----:B------:R0:W-:Y:S04]  /*f37f0*/  STL [R1+0x304], R4 ;  /* 0x0003040401007387 */ /* 0x0001e80000100800 */
[----:B------:R-:W3:Y:S04]  /*f3800*/  LDL.LU R20, [R1+0xbc0] ;  /* 0x000bc00001147983 */ /* 0x000ee80000300800 */
[----:B------:R-:W3:Y:S01]  /*f3810*/  LDL.LU R6, [R1+0xbc4] ;  /* 0x000bc40001067983 */ /* 0x000ee20000300800 */
[----:B------:R-:W-:Y:S01]  /*f3820*/  VIADD R53, R54, UR77 ;  /* 0x0000004d36357c36 */ /* 0x000fe20008000000 */
[----:B0-----:R-:W-:Y:S01]  /*f3830*/  F2FP.SATFINITE.E5M2.F32.PACK_AB_MERGE_C R4, R22, R21, RZ ;  /* 0x000000151604723e */ /* 0x001fe200048060ff */
[----:B------:R-:W-:Y:S01]  /*f3840*/  VIADD R25, R8, UR65 ;  /* 0x0000004108197c36 */ /* 0x000fe20008000000 */
[----:B------:R-:W3:Y:S01]  /*f3850*/  LDL.LU R49, [R1+0xa4] ;  /* 0x0000a40001317983 */ /* 0x000ee20000300800 */
[----:B------:R-:W-:Y:S01]  /*f3860*/  VIADD R55, R53, UR76 ;  /* 0x0000004c35377c36 */ /* 0x000fe20008000000 */
[----:B------:R-:W0:Y:S01]  /*f3870*/  LDCU UR65, c[0x0][0x398] ;  /* 0x00007300ff4177ac */ /* 0x000e220008000800 */
[----:B------:R-:W-:-:S03]  /*f3880*/  IMAD.MOV.U32 R21, RZ, RZ, R28 ;  /* 0x000000ffff157224 */ /* 0x000fc600078e001c */
[----:B------:R1:W-:Y:S01]  /*f3890*/  STL.64 [R1+0x5a50], R54 ;  /* 0x005a503601007387 */ /* 0x0003e20000100a00 */
[----:B------:R-:W-:Y:S01]  /*f38a0*/  IMAD.MOV.U32 R28, RZ, RZ, R29 ;  /* 0x000000ffff1c7224 */ /* 0x000fe200078e001d */
[----:B------:R-:W0:Y:S02]  /*f38b0*/  LDCU UR77, c[0x0][0x398] ;  /* 0x00007300ff4d77ac */ /* 0x000e240008000800 */
[----:B------:R-:W-:Y:S01]  /*f38c0*/  STL [R1+0x5a68], R55 ;  /* 0x005a683701007387 */ /* 0x000fe20000100800 */
[----:B------:R-:W-:Y:S01]  /*f38d0*/  IMAD.MOV.U32 R22, RZ, RZ, R23 ;  /* 0x000000ffff167224 */ /* 0x000fe200078e0017 */
[----:B------:R-:W0:Y:S02]  /*f38e0*/  LDCU UR76, c[0x0][0x398] ;  /* 0x00007300ff4c77ac */ /* 0x000e240008000800 */
[----:B------:R4:W-:Y:S01]  /*f38f0*/  STL [R1+0x4b8], R4 ;  /* 0x0004b80401007387 */ /* 0x0009e20000100800 */
[----:B------:R-:W-:-:S03]  /*f3900*/  IMAD.MOV.U32 R29, RZ, RZ, R58 ;  /* 0x000000ffff1d7224 */ /* 0x000fc600078e003a */
[----:B-1----:R-:W3:Y:S01]  /*f3910*/  LDL.LU R54, [R1+0xbc8] ;  /* 0x000bc80001367983 */ /* 0x002ee20000300800 */
[----:B------:R-:W-:-:S03]  /*f3920*/  IMAD.MOV.U32 R23, RZ, RZ, R8 ;  /* 0x000000ffff177224 */ /* 0x000fc600078e0008 */
[----:B------:R-:W3:Y:S04]  /*f3930*/  LDL.LU R48, [R1+0xbcc] ;  /* 0x000bcc0001307983 */ /* 0x000ee80000300800 */
[----:B------:R-:W3:Y:S04]  /*f3940*/  LDL.LU R58, [R1+0xaa0] ;  /* 0x000aa000013a7983 */ /* 0x000ee80000300800 */
[----:B------:R-:W3:Y:S04]  /*f3950*/  LDL.LU R8, [R1+0xaa4] ;  /* 0x000aa40001087983 */ /* 0x000ee80000300800 */
[----:B------:R-:W3:Y:S01]  /*f3960*/  LDL.LU R16, [R1+0x80] ;  /* 0x0000800001107983 */ /* 0x000ee20000300800 */
[----:B--2---:R-:W-:-:S05]  /*f3970*/  F2FP.SATFINITE.E5M2.F32.PACK_AB_MERGE_C R50, R50, R52, RZ ;  /* 0x000000343232723e */ /* 0x004fca00048060ff */
[----:B------:R-:W-:Y:S04]  /*f3980*/  STL.64 [R1+0x5a60], R50 ;  /* 0x005a603201007387 */ /* 0x000fe80000100a00 */
[----:B------:R-:W2:Y:S04]  /*f3990*/  LDL.LU R10, [R1+0xaa8] ;  /* 0x000aa800010a7983 */ /* 0x000ea80000300800 */
[----:B------:R-:W2:Y:S01]  /*f39a0*/  LDL.LU R11, [R1+0xaac] ;  /* 0x000aac00010b7983 */ /* 0x000ea20000300800 */
[----:B----4-:R-:W-:-:S05]  /*f39b0*/  F2FP.SATFINITE.E5M2.F32.PACK_AB_MERGE_C R4, R7, R19, RZ ;  /* 0x000000130704723e */ /* 0x010fca00048060ff */
[----:B------:R3:W-:Y:S04]  /*f39c0*/  STL [R1+0xd0], R4 ;  /* 0x0000d00401007387 */ /* 0x0007e80000100800 */
[----:B------:R-:W4:Y:S04]  /*f39d0*/  LDL.LU R12, [R1+0x990] ;  /* 0x00099000010c7983 */ /* 0x000f280000300800 */
[----:B------:R-:W4:Y:S01]  /*f39e0*/  LDL.LU R7, [R1+0x994] ;  /* 0x0009940001077983 */ /* 0x000f220000300800 */
[----:B---3--:R-:W-:-:S03]  /*f39f0*/  F2FP.SATFINITE.E5M2.F32.PACK_AB_MERGE_C R4, R6, R20, RZ ;  /* 0x000000140604723e */ /* 0x008fc600048060ff */
[----:B------:R-:W3:Y:S04]  /*f3a00*/  LDL.LU R13, [R1+0x998] ;  /* 0x00099800010d7983 */ /* 0x000ee80000300800 */
[----:B------:R-:W3:Y:S04]  /*f3a10*/  LDL.LU R14, [R1+0x99c] ;  /* 0x00099c00010e7983 */ /* 0x000ee80000300800 */
[----:B------:R1:W-:Y:S04]  /*f3a20*/  STL [R1+0xd4], R4 ;  /* 0x0000d40401007387 */ /* 0x0003e80000100800 */
[----:B------:R-:W3:Y:S04]  /*f3a30*/  LDL.LU R15, [R1+0x890] ;  /* 0x00089000010f7983 */ /* 0x000ee80000300800 */
[----:B------:R-:W3:Y:S04]  /*f3a40*/  LDL.LU R6, [R1+0x894] ;  /* 0x0008940001067983 */ /* 0x000ee80000300800 */
[----:B------:R-:W3:Y:S04]  /*f3a50*/  LDL.LU R17, [R1+0x898] ;  /* 0x0008980001117983 */ /* 0x000ee80000300800 */
[----:B------:R-:W3:Y:S04]  /*f3a60*/  LDL.LU R20, [R1+0x89c] ;  /* 0x00089c0001147983 */ /* 0x000ee80000300800 */
[----:B------:R-:W3:Y:S04]  /*f3a70*/  LDL.LU R18, [R1+0x880] ;  /* 0x0008800001127983 */ /* 0x000ee80000300800 */
[----:B------:R-:W3:Y:S01]  /*f3a80*/  LDL.LU R19, [R1+0x884] ;  /* 0x0008840001137983 */ /* 0x000ee20000300800 */
[----:B------:R-:W-:Y:S01]  /*f3a90*/  VIADD R59, R55, UR14 ;  /* 0x0000000e373b7c36 */ /* 0x000fe20008000000 */
[----:B------:R-:W-:Y:S01]  /*f3aa0*/  F2FP.SATFINITE.E5M2.F32.PACK_AB_MERGE_C R58, R8, R58, RZ ;  /* 0x0000003a083a723e */ /* 0x000fe200048060ff */
[----:B------:R-:W0:Y:S01]  /*f3ab0*/  LDCU UR14, c[0x0][0x3b8] ;  /* 0x00007700ff0e77ac */ /* 0x000e220008000800 */
[----:B------:R-:W-:-:S03]  /*f3ac0*/  F2FP.SATFINITE.E5M2.F32.PACK_AB_MERGE_C R48, R48, R54, RZ ;  /* 0x000000363030723e */ /* 0x000fc600048060ff */
[----:B------:R-:W-:Y:S04]  /*f3ad0*/  STL.64 [R1+0x5a70], R58 ;  /* 0x005a703a01007387 */ /* 0x000fe80000100a00 */
[----:B------:R-:W-:Y:S01]  /*f3ae0*/  STL [R1+0xcc], R48 ;  /* 0x0000cc3001007387 */ /* 0x000fe20000100800 */
[----:B------:R-:W-:Y:S01]  /*f3af0*/  VIADD R52, R59, UR7 ;  /* 0x000000073b347c36 */ /* 0x000fe20008000000 */
[----:B------:R-:W-:Y:S01]  /*f3b00*/  IADD3 R50, P1, PT, R49, R57, RZ ;  /* 0x0000003931327210 */ /* 0x000fe20007f3e0ff */
[----:B------:R-:W0:Y:S02]  /*f3b10*/  LDCU UR7, c[0x0][0x3b8] ;  /* 0x00007700ff0777ac */ /* 0x000e240008000800 */
[----:B-1----:R-:W-:Y:S01]  /*f3b20*/  VIADD R4, R52, UR15 ;  /* 0x0000000f34047c36 */ /* 0x002fe20008000000 */
[----:B------:R-:W1:Y:S03]  /*f3b30*/  LDCU UR15, c[0x0][0x3b8] ;  /* 0x00007700ff0f77ac */ /* 0x000e660008000800 */
[----:B------:R-:W-:Y:S01]  /*f3b40*/  VIADD R8, R4, UR39 ;  /* 0x0000002704087c36 */ /* 0x000fe20008000000 */
[----:B--2---:R-:W-:-:S02]  /*f3b50*/  F2FP.SATFINITE.E5M2.F32.PACK_AB_MERGE_C R10, R11, R10, RZ ;  /* 0x0000000a0b0a723e */ /* 0x004fc400048060ff */
[----:B------:R-:W2:Y:S04]  /*f3b60*/  LDL.LU R11, [R1+0x94] ;  /* 0x00009400010b7983 */ /* 0x000ea80000300800 */
[----:B------:R3:W-:Y:S01]  /*f3b70*/  STL [R1+0xb4], R10 ;  /* 0x0000b40a01007387 */ /* 0x0007e20000100800 */
[----:B----4-:R-:W-:-:S05]  /*f3b80*/  F2FP.SATFINITE.E5M2.F32.PACK_AB_MERGE_C R4, R7, R12, RZ ;  /* 0x0000000c0704723e */ /* 0x010fca00048060ff */
[----:B------:R4:W-:Y:S01]  /*f3b90*/  STL [R1+0xc0], R4 ;  /* 0x0000c00401007387 */ /* 0x0009e20000100800 */
[----:B---3--:R-:W-:-:S05]  /*f3ba0*/  F2FP.SATFINITE.E5M2.F32.PACK_AB_MERGE_C R10, R14, R13, RZ ;  /* 0x0000000d0e0a723e */ /* 0x008fca00048060ff */
[----:B------:R-:W-:Y:S01]  /*f3bb0*/  STL [R1+0xb0], R10 ;  /* 0x0000b00a01007387 */ /* 0x000fe20000100800 */
[----:B----4-:R-:W-:Y:S02]  /*f3bc0*/  F2FP.SATFINITE.E5M2.F32.PACK_AB_MERGE_C R4, R6, R15, RZ ;  /* 0x0000000f0604723e */ /* 0x010fe400048060ff */
[----:B------:R-:W-:-:S03]  /*f3bd0*/  SHF.R.S32.HI R13, RZ, 0x1f, R49 ;  /* 0x0000001fff0d7819 */ /* 0x000fc60000011431 */
[----:B------:R3:W-:Y:S01]  /*f3be0*/  STL [R1+0xc8], R4 ;  /* 0x0000c80401007387 */ /* 0x0007e20000100800 */
[----:B------:R-:W-:Y:S01]  /*f3bf0*/  IADD3 R14, P2, PT, R49, R46, RZ ;  /* 0x0000002e310e7210 */ /* 0x000fe20007f5e0ff */
[----:B------:R-:W-:Y:S01]  /*f3c00*/  IMAD.X R51, R13, 0x1, R61, P1 ;  /* 0x000000010d337824 */ /* 0x000fe200008e063d */
[----:B---3--:R-:W-:-:S03]  /*f3c10*/  F2FP.SATFINITE.E5M2.F32.PACK_AB_MERGE_C R4, R20, R17, RZ ;  /* 0x000000111404723e */ /* 0x008fc600048060ff */
[----:B------:R-:W-:Y:S02]  /*f3c20*/  IMAD.X R15, R13, 0x1, R34, P2 ;  /* 0x000000010d0f7824 */ /* 0x000fe400010e0622 */
[----:B------:R3:W-:Y:S02]  /*f3c30*/  STL [R1+0xbc], R4 ;  /* 0x0000bc0401007387 */ /* 0x0007e40000100800 */
[----:B---3--:R-:W-:-:S05]  /*f3c40*/  F2FP.SATFINITE.E5M2.F32.PACK_AB_MERGE_C R4, R19, R18, RZ ;  /* 0x000000121304723e */ /* 0x008fca00048060ff */
[----:B------:R-:W-:Y:S04]  /*f3c50*/  STL [R1+0xb8], R4 ;  /* 0x0000b80401007387 */ /* 0x000fe80000100800 */
[----:B------:R-:W-:Y:S04]  /*f3c60*/  STL.64 [R1+0x2250], R50 ;  /* 0x0022503201007387 */ /* 0x000fe80000100a00 */
[----:B------:R3:W-:Y:S04]  /*f3c70*/  STL.64 [R1+0x2248], R14 ;  /* 0x0022480e01007387 */ /* 0x0007e80000100a00 */
[----:B---3--:R-:W3:Y:S01]  /*f3c80*/  LDL.LU R15, [R1+0x74] ;  /* 0x00007400010f7983 */ /* 0x008ee20000300800 */
[----:B------:R-:W-:-:S02]  /*f3c90*/  IADD3 R58, P3, PT, R49, R45, RZ ;  /* 0x0000002d313a7210 */ /* 0x000fc40007f7e0ff */
[----:B------:R-:W-:Y:S02]  /*f3ca0*/  IADD3 R54, P1, PT, R49, R44, RZ ;  /* 0x0000002c31367210 */ /* 0x000fe40007f3e0ff */
[----:B------:R-:W-:Y:S01]  /*f3cb0*/  SHF.R.S32.HI R10, RZ, 0x1f, R16 ;  /* 0x0000001fff0a7819 */ /* 0x000fe20000011410 */
[C---:B------:R-:W-:Y:S01]  /*f3cc0*/  IMAD.X R59, R13.reuse, 0x1, R35, P3 ;  /* 0x000000010d3b7824 */ /* 0x040fe200018e0623 */
[----:B------:R-:W-:Y:S01]  /*f3cd0*/  IADD3 R50, P2, PT, R16, R57, RZ ;  /* 0x0000003910327210 */ /* 0x000fe20007f5e0ff */
[----:B------:R-:W-:-:S03]  /*f3ce0*/  IMAD.X R55, R13, 0x1, R36, P1 ;  /* 0x000000010d377824 */ /* 0x000fc600008e0624 */
[----:B------:R4:W-:Y:S01]  /*f3cf0*/  STL.64 [R1+0x2240], R58 ;  /* 0x0022403a01007387 */ /* 0x0009e20000100a00 */
[----:B------:R-:W-:-:S03]  /*f3d00*/  IMAD.X R51, R10, 0x1, R61, P2 ;  /* 0x000000010a337824 */ /* 0x000fc600010e063d */
[----:B------:R0:W-:Y:S04]  /*f3d10*/  STL.64 [R1+0x2238], R54 ;  /* 0x0022383601007387 */ /* 0x0001e80000100a00 */
[----:B------:R1:W-:Y:S01]  /*f3d20*/  STL.64 [R1+0x2218], R50 ;  /* 0x0022183201007387 */ /* 0x0003e20000100a00 */
[C---:B----4-:R-:W-:Y:S02]  /*f3d30*/  IADD3 R58, P3, PT, R16.reuse, R46, RZ ;  /* 0x0000002e103a7210 */ /* 0x050fe40007f7e0ff */
[C---:B0-----:R-:W-:Y:S02]  /*f3d40*/  IADD3 R54, P1, PT, R16.reuse, R45, RZ ;  /* 0x0000002d10367210 */ /* 0x041fe40007f3e0ff */
[----:B-1----:R-:W-:-:S03]  /*f3d50*/  IADD3 R50, P2, PT, R16, R44, RZ ;  /* 0x0000002c10327210 */ /* 0x002fc60007f5e0ff */
[C---:B------:R-:W-:Y:S02]  /*f3d60*/  IMAD.X R55, R10.reuse, 0x1, R35, P1 ;  /* 0x000000010a377824 */ /* 0x040fe400008e0623 */
[C---:B------:R-:W-:Y:S02]  /*f3d70*/  IMAD.X R59, R10.reuse, 0x1, R34, P3 ;  /* 0x000000010a3b7824 */ /* 0x040fe400018e0622 */
[----:B------:R-:W-:Y:S01]  /*f3d80*/  IMAD.X R51, R10, 0x1, R36, P2 ;  /* 0x000000010a337824 */ /* 0x000fe200010e0624 */
[----:B------:R0:W-:Y:S04]  /*f3d90*/  STL.64 [R1+0x2208], R54 ;  /* 0x0022083601007387 */ /* 0x0001e80000100a00 */
[----:B------:R-:W-:Y:S04]  /*f3da0*/  STL.64 [R1+0x2210], R58 ;  /* 0x0022103a01007387 */ /* 0x000fe80000100a00 */
[----:B------:R1:W-:Y:S01]  /*f3db0*/  STL.64 [R1+0x2200], R50 ;  /* 0x0022003201007387 */ /* 0x0003e20000100a00 */
[----:B0-----:R-:W-:-:S05]  /*f3dc0*/  IADD3 R54, P1, PT, R49, R43, RZ ;  /* 0x0000002b31367210 */ /* 0x001fca0007f3e0ff */
[--C-:B------:R-:W-:Y:S01]  /*f3dd0*/  IMAD.X R55, R13, 0x1, R37.reuse, P1 ;  /* 0x000000010d377824 */ /* 0x100fe200008e0625 */
[----:B-1----:R-:W-:Y:S02]  /*f3de0*/  IADD3 R50, P3, PT, R49, R42, RZ ;  /* 0x0000002a31327210 */ /* 0x002fe40007f7e0ff */
[----:B------:R-:W-:Y:S02]  /*f3df0*/  IADD3 R58, P2, PT, R16, R43, RZ ;  /* 0x0000002b103a7210 */ /* 0x000fe40007f5e0ff */
[----:B------:R0:W-:Y:S01]  /*f3e00*/  STL.64 [R1+0x2230], R54 ;  /* 0x0022303601007387 */ /* 0x0001e20000100a00 */
[----:B------:R-:W-:Y:S02]  /*f3e10*/  IMAD.X R51, R13, 0x1, R38, P3 ;  /* 0x000000010d337824 */ /* 0x000fe400018e0626 */
[----:B------:R-:W-:-:S03]  /*f3e20*/  IMAD.X R59, R10, 0x1, R37, P2 ;  /* 0x000000010a3b7824 */ /* 0x000fc600010e0625 */
[----:B------:R1:W-:Y:S04]  /*f3e30*/  STL.64 [R1+0x2228], R50 ;  /* 0x0022283201007387 */ /* 0x0003e80000100a00 */
[----:B------:R4:W-:Y:S01]  /*f3e40*/  STL.64 [R1+0x21f8], R58 ;  /* 0x0021f83a01007387 */ /* 0x0009e20000100a00 */
[----:B--2---:R-:W-:Y:S02]  /*f3e50*/  SHF.R.S32.HI R12, RZ, 0x1f, R11 ;  /* 0x0000001fff0c7819 */ /* 0x004fe4000001140b */
[C---:B0-----:R-:W-:Y:S02]  /*f3e60*/  IADD3 R54, P1, PT, R11.reuse, R57, RZ ;  /* 0x000000390b367210 */ /* 0x041fe40007f3e0ff */
[----:B-1----:R-:W-:-:S03]  /*f3e70*/  IADD3 R50, P3, PT, R11, R46, RZ ;  /* 0x0000002e0b327210 */ /* 0x002fc60007f7e0ff */
[C---:B------:R-:W-:Y:S01]  /*f3e80*/  IMAD.X R55, R12.reuse, 0x1, R61, P1 ;  /* 0x000000010c377824 */ /* 0x040fe200008e063d */
[----:B----4-:R-:W-:Y:S01]  /*f3e90*/  IADD3 R58, P2, PT, R11, R45, RZ ;  /* 0x0000002d0b3a7210 */ /* 0x010fe20007f5e0ff */
[----:B------:R-:W-:-:S03]  /*f3ea0*/  IMAD.X R51, R12, 0x1, R34, P3 ;  /* 0x000000010c337824 */ /* 0x000fc600018e0622 */
[----:B------:R0:W-:Y:S01]  /*f3eb0*/  STL.64 [R1+0x21e0], R54 ;  /* 0x0021e03601007387 */ /* 0x0001e20000100a00 */
[----:B------:R-:W-:-:S03]  /*f3ec0*/  IMAD.X R59, R12, 0x1, R35, P2 ;  /* 0x000000010c3b7824 */ /* 0x000fc600010e0623 */
[----:B------:R-:W2:Y:S04]  /*f3ed0*/  LDL.LU R18, [R1+0x7c] ;  /* 0x00007c0001127983 */ /* 0x000ea80000300800 */
[----:B------:R1:W-:Y:S01]  /*f3ee0*/  STL.64 [R1+0x21d8], R50 ;  /* 0x0021d83201007387 */ /* 0x0003e20000100a00 */
[----:B0-----:R-:W-:-:S03]  /*f3ef0*/  IADD3 R54, P1, PT, R11, R44, RZ ;  /* 0x0000002c0b367210 */ /* 0x001fc60007f3e0ff */
[----:B------:R0:W-:Y:S02]  /*f3f00*/  STL.64 [R1+0x21d0], R58 ;  /* 0x0021d03a01007387 */ /* 0x0001e40000100a00 */
[----:B------:R-:W-:Y:S01]  /*f3f10*/  IMAD.X R55, R12, 0x1, R36, P1 ;  /* 0x000000010c377824 */ /* 0x000fe200008e0624 */
[----:B-1----:R-:W-:-:S04]  /*f3f20*/  IADD3 R50, P3, PT, R16, R42, RZ ;  /* 0x0000002a10327210 */ /* 0x002fc80007f7e0ff */
[----:B------:R1:W-:Y:S01]  /*f3f30*/  STL.64 [R1+0x21c8], R54 ;  /* 0x0021c83601007387 */ /* 0x0003e20000100a00 */
[----:B0-----:R-:W-:Y:S01]  /*f3f40*/  IADD3 R58, P2, PT, R11, R43, RZ ;  /* 0x0000002b0b3a7210 */ /* 0x001fe20007f5e0ff */
[----:B------:R-:W-:-:S04]  /*f3f50*/  IMAD.X R51, R10, 0x1, R38, P3 ;  /* 0x000000010a337824 */ /* 0x000fc800018e0626 */
[----:B------:R-:W-:Y:S01]  /*f3f60*/  IMAD.X R59, R12, 0x1, R37, P2 ;  /* 0x000000010c3b7824 */ /* 0x000fe200010e0625 */
[-C--:B-1----:R-:W-:Y:S01]  /*f3f70*/  IADD3 R54, P3, PT, R49, R41.reuse, RZ ;  /* 0x0000002931367210 */ /* 0x082fe20007f7e0ff */
[----:B------:R0:W-:Y:S04]  /*f3f80*/  STL.64 [R1+0x21f0], R50 ;  /* 0x0021f03201007387 */ /* 0x0001e80000100a00 */
[----:B------:R-:W-:Y:S01]  /*f3f90*/  IMAD.X R55, R13, 0x1, R39, P3 ;  /* 0x000000010d377824 */ /* 0x000fe200018e0627 */
[----:B------:R1:W-:Y:S01]  /*f3fa0*/  STL.64 [R1+0x21c0], R58 ;  /* 0x0021c03a01007387 */ /* 0x0003e20000100a00 */
[----:B0-----:R-:W-:-:S03]  /*f3fb0*/  IADD3 R50, P1, PT, R16, R41, RZ ;  /* 0x0000002910327210 */ /* 0x001fc60007f3e0ff */
[----:B------:R0:W-:Y:S01]  /*f3fc0*/  STL.64 [R1+0x2220], R54 ;  /* 0x0022203601007387 */ /* 0x0001e20000100a00 */
[----:B-1----:R-:W-:Y:S01]  /*f3fd0*/  IADD3 R58, P3, PT, R11, R42, RZ ;  /* 0x0000002a0b3a7210 */ /* 0x002fe20007f7e0ff */
[----:B------:R-:W-:-:S04]  /*f3fe0*/  IMAD.X R51, R10, 0x1, R39, P1 ;  /* 0x000000010a337824 */ /* 0x000fc800008e0627 */
[C---:B------:R-:W-:Y:S01]  /*f3ff0*/  IMAD.X R59, R12.reuse, 0x1, R38, P3 ;  /* 0x000000010c3b7824 */ /* 0x040fe200018e0626 */
[----:B0-----:R-:W-:Y:S01]  /*f4000*/  IADD3 R54, P1, PT, R11, R41, RZ ;  /* 0x000000290b367210 */ /* 0x001fe20007f3e0ff */
[----:B------:R0:W-:Y:S04]  /*f4010*/  STL.64 [R1+0x21e8], R50 ;  /* 0x0021e83201007387 */ /* 0x0001e80000100a00 */
[----:B------:R-:W-:Y:S01]  /*f4020*/  IMAD.X R55, R12, 0x1, R39, P1 ;  /* 0x000000010c377824 */ /* 0x000fe200008e0627 */
[----:B------:R1:W-:Y:S04]  /*f4030*/  STL.64 [R1+0x21b8], R58 ;  /* 0x0021b83a01007387 */ /* 0x0003e80000100a00 */
[----:B------:R4:W-:Y:S04]  /*f4040*/  STL.64 [R1+0x21b0], R54 ;  /* 0x0021b03601007387 */ /* 0x0009e80000100a00 */
[----:B------:R-:W2:Y:S01]  /*f4050*/  LDL.LU R17, [R1+0x70] ;  /* 0x0000700001117983 */ /* 0x000ea20000300800 */
[----:B---3--:R-:W-:-:S02]  /*f4060*/  SHF.R.S32.HI R14, RZ, 0x1f, R15 ;  /* 0x0000001fff0e7819 */ /* 0x008fc4000001140f */
[C---:B0-----:R-:W-:Y:S02]  /*f4070*/  IADD3 R50, P2, PT, R15.reuse, R57, RZ ;  /* 0x000000390f327210 */ /* 0x041fe40007f5e0ff */
[C---:B-1----:R-:W-:Y:S02]  /*f4080*/  IADD3 R58, P3, PT, R15.reuse, R46, RZ ;  /* 0x0000002e0f3a7210 */ /* 0x042fe40007f7e0ff */
[----:B----4-:R-:W-:Y:S01]  /*f4090*/  IADD3 R54, P1, PT, R15, R45, RZ ;  /* 0x0000002d0f367210 */ /* 0x010fe20007f3e0ff */
[C---:B------:R-:W-:Y:S02]  /*f40a0*/  IMAD.X R51, R14.reuse, 0x1, R61, P2 ;  /* 0x000000010e337824 */ /* 0x040fe400010e063d */
[C---:B------:R-:W-:Y:S02]  /*f40b0*/  IMAD.X R59, R14.reuse, 0x1, R34, P3 ;  /* 0x000000010e3b7824 */ /* 0x040fe400018e0622 */
[----:B------:R-:W-:Y:S01]  /*f40c0*/  IMAD.X R55, R14, 0x1, R35, P1 ;  /* 0x000000010e377824 */ /* 0x000fe200008e0623 */
[----:B------:R0:W-:Y:S01]  /*f40d0*/  STL.64 [R1+0x21a8], R50 ;  /* 0x0021a83201007387 */ /* 0x0001e20000100a00 */
[----:B------:R-:W-:-:S03]  /*f40e0*/  IADD3 R48, P3, PT, R49, R47, RZ ;  /* 0x0000002f31307210 */ /* 0x000fc60007f7e0ff */
[----:B------:R1:W-:Y:S01]  /*f40f0*/  STL.64 [R1+0x21a0], R58 ;  /* 0x0021a03a01007387 */ /* 0x0003e20000100a00 */
[----:B0-----:R-:W-:-:S03]  /*f4100*/  IADD3 R50, P2, PT, R15, R44, RZ ;  /* 0x0000002c0f327210 */ /* 0x001fc60007f5e0ff */
[----:B-1----:R-:W3:Y:S02]  /*f4110*/  LDL.LU.64 R58, [R1+0x5a70] ;  /* 0x005a7000013a7983 */ /* 0x002ee40000300a00 */
[----:B------:R-:W-:Y:S02]  /*f4120*/  IMAD.X R51, R14, 0x1, R36, P2 ;  /* 0x000000010e337824 */ /* 0x000fe400010e0624 */
[----:B------:R0:W-:Y:S01]  /*f4130*/  STL.64 [R1+0x2198], R54 ;  /* 0x0021983601007387 */ /* 0x0001e20000100a00 */
[----:B------:R-:W-:-:S03]  /*f4140*/  IMAD.X R49, R13, 0x1, R40, P3 ;  /* 0x000000010d317824 */ /* 0x000fc600018e0628 */
[----:B------:R1:W-:Y:S01]  /*f4150*/  STL.64 [R1+0x2190], R50 ;  /* 0x0021903201007387 */ /* 0x0003e20000100a00 */
[----:B0-----:R-:W-:Y:S02]  /*f4160*/  IADD3 R54, P1, PT, R15, R43, RZ ;  /* 0x0000002b0f367210 */ /* 0x001fe40007f3e0ff */
[----:B-1----:R-:W-:-:S03]  /*f4170*/  IADD3 R50, P3, PT, R16, R47, RZ ;  /* 0x0000002f10327210 */ /* 0x002fc60007f7e0ff */
[----:B------:R-:W-:Y:S01]  /*f4180*/  IMAD.X R55, R14, 0x1, R37, P1 ;  /* 0x000000010e377824 */ /* 0x000fe200008e0625 */
[----:B------:R0:W-:Y:S01]  /*f4190*/  STL.64 [R1+0x2180], R48 ;  /* 0x0021803001007387 */ /* 0x0001e20000100a00 */
[----:B------:R-:W-:-:S03]  /*f41a0*/  IMAD.X R51, R10, 0x1, R40, P3 ;  /* 0x000000010a337824 */ /* 0x000fc600018e0628 */
[----:B------:R1:W-:Y:S01]  /*f41b0*/  STL.64 [R1+0x2178], R54 ;  /* 0x0021783601007387 */ /* 0x0003e20000100a00 */
[C---:B0-----:R-:W-:Y:S02]  /*f41c0*/  IADD3 R48, P2, PT, R15.reuse, R42, RZ ;  /* 0x0000002a0f307210 */ /* 0x041fe40007f5e0ff */
[----:B-1----:R-:W-:-:S03]  /*f41d0*/  IADD3 R54, P3, PT, R15, R41, RZ ;  /* 0x000000290f367210 */ /* 0x002fc60007f7e0ff */
[C---:B------:R-:W-:Y:S01]  /*f41e0*/  IMAD.X R49, R14.reuse, 0x1, R38, P2 ;  /* 0x000000010e317824 */ /* 0x040fe200010e0626 */
[----:B------:R-:W-:Y:S01]  /*f41f0*/  STL.64 [R1+0x2160], R50 ;  /* 0x0021603201007387 */ /* 0x000fe20000100a00 */
[----:B------:R-:W-:-:S03]  /*f4200*/  IMAD.X R55, R14, 0x1, R39, P3 ;  /* 0x000000010e377824 */ /* 0x000fc600018e0627 */
[----:B------:R-:W-:Y:S04]  /*f4210*/  STL.64 [R1+0x2158], R48 ;  /* 0x0021583001007387 */ /* 0x000fe80000100a00 */
[----:B------:R0:W-:Y:S04]  /*f4220*/  STL.64 [R1+0x2148], R54 ;  /* 0x0021483601007387 */ /* 0x0001e80000100a00 */
[----:B0-----:R-:W4:Y:S01]  /*f4230*/  LDL.LU R55, [R1+0x5a68] ;  /* 0x005a680001377983 */ /* 0x001f220000300800 */
[----:B------:R-:W-:Y:S01]  /*f4240*/  VIADD R7, R8, UR40 ;  /* 0x0000002808077c36 */ /* 0x000fe20008000000 */
[----:B------:R-:W0:Y:S01]  /*f4250*/  LDCU.64 UR40, c[0x0][0x398] ;  /* 0x00007300ff2877ac */ /* 0x000e220008000a00 */
[----:B------:R-:W-:-:S02]  /*f4260*/  VIADD R20, R5, UR50 ;  /* 0x0000003205147c36 */ /* 0x000fc40008000000 */
[----:B------:R-:W-:Y:S01]  /*f4270*/  VIADD R6, R7, UR14 ;  /* 0x0000000e07067c36 */ /* 0x000fe20008000000 */
[----:B------:R-:W1:Y:S01]  /*f4280*/  LDCU UR50, c[0x0][0x3b8] ;  /* 0x00007700ff3277ac */ /* 0x000e620008000800 */
[----:B------:R-:W-:Y:S02]  /*f4290*/  IMAD.MOV.U32 R19, RZ, RZ, R20 ;  /* 0x000000ffff137224 */ /* 0x000fe400078e0014 */
[----:B------:R-:W-:Y:S01]  /*f42a0*/  VIADD R4, R6, UR7 ;  /* 0x0000000706047c36 */ /* 0x000fe20008000000 */
[----:B------:R-:W0:Y:S01]  /*f42b0*/  LDCU UR14, c[0x0][0x3b8] ;  /* 0x00007700ff0e77ac */ /* 0x000e220008000800 */
[----:B------:R-:W-:Y:S02]  /*f42c0*/  IMAD.MOV.U32 R20, RZ, RZ, R5 ;  /* 0x000000ffff147224 */ /* 0x000fe400078e0005 */
[----:B------:R-:W-:Y:S01]  /*f42d0*/  VIADD R5, R4, UR15 ;  /* 0x0000000f04057c36 */ /* 0x000fe20008000000 */
[----:B------:R-:W0:Y:S01]  /*f42e0*/  LDCU UR7, c[0x0][0x3b8] ;  /* 0x00007700ff0777ac */ /* 0x000e220008000800 */
[----:B--2---:R-:W-:-:S02]  /*f42f0*/  SHF.R.S32.HI R13, RZ, 0x1f, R18 ;  /* 0x0000001fff0d7819 */ /* 0x004fc40000011412 */
[C---:B------:R-:W-:Y:S02]  /*f4300*/  IADD3 R50, P1, PT, R18.reuse, R57, RZ ;  /* 0x0000003912327210 */ /* 0x040fe40007f3e0ff */
[----:B------:R-:W-:-:S03]  /*f4310*/  IADD3 R54, P3, PT, R18, R45, RZ ;  /* 0x0000002d12367210 */ /* 0x000fc60007f7e0ff */
[----:B------:R-:W-:Y:S01]  /*f4320*/  IMAD.X R51, R13, 0x1, R61, P1 ;  /* 0x000000010d337824 */ /* 0x000fe200008e063d */
[----:B------:R-:W-:-:S04]  /*f4330*/  IADD3 R48, P2, PT, R18, R46, RZ ;  /* 0x0000002e12307210 */ /* 0x000fc80007f5e0ff */
[----:B------:R2:W-:Y:S01]  /*f4340*/  STL.64 [R1+0x2140], R50 ;  /* 0x0021403201007387 */ /* 0x0005e20000100a00 */
[----:B------:R-:W-:-:S03]  /*f4350*/  IMAD.X R49, R13, 0x1, R34, P2 ;  /* 0x000000010d317824 */ /* 0x000fc600010e0622 */
[----:B--2---:R-:W2:Y:S04]  /*f4360*/  LDL.LU.64 R50, [R1+0x5a60] ;  /* 0x005a600001327983 */ /* 0x004ea80000300a00 */
[----:B------:R0:W-:Y:S04]  /*f4370*/  STL.64 [R1+0x5a58], R4 ;  /* 0x005a580401007387 */ /* 0x0001e80000100a00 */
[----:B------:R1:W-:Y:S04]  /*f4380*/  STL [R1+0x2130], R54 ;  /* 0x0021303601007387 */ /* 0x0003e80000100800 */
[----:B------:R-:W2:Y:S01]  /*f4390*/  LDL.LU R16, [R1+0x68] ;  /* 0x0000680001107983 */ /* 0x000ea20000300800 */
[----:B0-----:R-:W-:Y:S01]  /*f43a0*/  IMAD.MOV.U32 R4, RZ, RZ, R54 ;  /* 0x000000ffff047224 */ /* 0x001fe200078e0036 */
[----:B-1----:R-:W-:-:S02]  /*f43b0*/  IADD3 R54, P1, PT, R18, R44, RZ ;  /* 0x0000002c12367210 */ /* 0x002fc40007f3e0ff */
[----:B------:R0:W-:Y:S02]  /*f43c0*/  STL.64 [R1+0x2138], R48 ;  /* 0x0021383001007387 */ /* 0x0001e40000100a00 */
[----:B0-----:R-:W-:-:S05]  /*f43d0*/  IADD3 R48, P2, PT, R18, R43, RZ ;  /* 0x0000002b12307210 */ /* 0x001fca0007f5e0ff */
[C---:B------:R-:W-:Y:S02]  /*f43e0*/  IMAD.X R49, R13.reuse, 0x1, R37, P2 ;  /* 0x000000010d317824 */ /* 0x040fe400010e0625 */
[----:B----4-:R-:W-:Y:S02]  /*f43f0*/  IMAD.MOV.U32 R5, RZ, RZ, R55 ;  /* 0x000000ffff057224 */ /* 0x010fe400078e0037 */
[----:B------:R-:W-:Y:S01]  /*f4400*/  IMAD.X R5, R13, 0x1, R35, P3 ;  /* 0x000000010d057824 */ /* 0x000fe200018e0623 */
[----:B------:R-:W-:Y:S01]  /*f4410*/  IADD3 R10, P3, PT, R11, R47, RZ ;  /* 0x0000002f0b0a7210 */ /* 0x000fe20007f7e0ff */
[----:B------:R-:W-:-:S03]  /*f4420*/  IMAD.X R55, R13, 0x1, R36, P1 ;  /* 0x000000010d377824 */ /* 0x000fc600008e0624 */
[----:B------:R0:W-:Y:S01]  /*f4430*/  STL [R1+0x2134], R5 ;  /* 0x0021340501007387 */ /* 0x0001e20000100800 */
[----:B------:R-:W-:-:S03]  /*f4440*/  IMAD.X R11, R12, 0x1, R40, P3 ;  /* 0x000000010c0b7824 */ /* 0x000fc600018e0628 */
[----:B0-----:R-:W4:Y:S04]  /*f4450*/  LDL.LU.64 R4, [R1+0x5a58] ;  /* 0x005a580001047983 */ /* 0x001f280000300a00 */
[----:B------:R0:W-:Y:S04]  /*f4460*/  STL.64 [R1+0x2128], R54 ;  /* 0x0021283601007387 */ /* 0x0001e80000100a00 */
[----:B------:R1:W-:Y:S04]  /*f4470*/  STL.64 [R1+0x2110], R10 ;  /* 0x0021100a01007387 */ /* 0x0003e80000100a00 */
[----:B------:R3:W-:Y:S01]  /*f4480*/  STL.64 [R1+0x2120], R48 ;  /* 0x0021203001007387 */ /* 0x0007e20000100a00 */
[----:B0-----:R-:W-:-:S02]  /*f4490*/  IADD3 R54, P1, PT, R18, R42, RZ ;  /* 0x0000002a12367210 */ /* 0x001fc40007f3e0ff */
[----:B-1----:R-:W-:-:S03]  /*f44a0*/  IADD3 R10, P3, PT, R15, R47, RZ ;  /* 0x0000002f0f0a7210 */ /* 0x002fc60007f7e0ff */
[----:B------:R-:W-:Y:S01]  /*f44b0*/  IMAD.X R55, R13, 0x1, R38, P1 ;  /* 0x000000010d377824 */ /* 0x000fe200008e0626 */
[----:B---3--:R-:W-:Y:S01]  /*f44c0*/  IADD3 R48, P2, PT, R18, R41, RZ ;  /* 0x0000002912307210 */ /* 0x008fe20007f5e0ff */
[----:B------:R-:W-:-:S03]  /*f44d0*/  IMAD.X R11, R14, 0x1, R40, P3 ;  /* 0x000000010e0b7824 */ /* 0x000fc600018e0628 */
[----:B------:R0:W-:Y:S01]  /*f44e0*/  STL.64 [R1+0x2108], R54 ;  /* 0x0021083601007387 */ /* 0x0001e20000100a00 */
[----:B------:R-:W-:Y:S01]  /*f44f0*/  IMAD.X R49, R13, 0x1, R39, P2 ;  /* 0x000000010d317824 */ /* 0x000fe200010e0627 */
[----:B------:R-:W-:Y:S02]  /*f4500*/  IADD3 R14, P3, PT, R18, R47, RZ ;  /* 0x0000002f120e7210 */ /* 0x000fe40007f7e0ff */
[----:B0-----:R-:W3:Y:S04]  /*f4510*/  LDL.LU.64 R54, [R1+0x5a50] ;  /* 0x005a500001367983 */ /* 0x001ee80000300a00 */
[----:B------:R0:W-:Y:S04]  /*f4520*/  STL.64 [R1+0x20f0], R10 ;  /* 0x0020f00a01007387 */ /* 0x0001e80000100a00 */
[----:B------:R1:W-:Y:S04]  /*f4530*/  STL.64 [R1+0x20e8], R48 ;  /* 0x0020e83001007387 */ /* 0x0003e80000100a00 */
[----:B------:R-:W3:Y:S01]  /*f4540*/  LDL.LU R18, [R1+0x64] ;  /* 0x0000640001127983 */ /* 0x000ee20000300800 */
[----:B------:R-:W-:-:S02]  /*f4550*/  SHF.R.S32.HI R12, RZ, 0x1f, R17 ;  /* 0x0000001fff0c7819 */ /* 0x000fc40000011411 */
[----:B0-----:R-:W-:Y:S01]  /*f4560*/  IADD3 R10, P1, PT, R17, R57, RZ ;  /* 0x00000039110a7210 */ /* 0x001fe20007f3e0ff */
[----:B------:R-:W-:-:S04]  /*f4570*/  IMAD.X R15, R13, 0x1, R40, P3 ;  /* 0x000000010d0f7824 */ /* 0x000fc800018e0628 */
[C---:B------:R-:W-:Y:S01]  /*f4580*/  IMAD.X R11, R12.reuse, 0x1, R61, P1 ;  /* 0x000000010c0b7824 */ /* 0x040fe200008e063d */
[C---:B-1----:R-:W-:Y:S01]  /*f4590*/  IADD3 R48, P2, PT, R17.reuse, R46, RZ ;  /* 0x0000002e11307210 */ /* 0x042fe20007f5e0ff */
[----:B------:R0:W-:Y:S04]  /*f45a0*/  STL.64 [R1+0x20d0], R14 ;  /* 0x0020d00e01007387 */ /* 0x0001e80000100a00 */
[----:B------:R1:W-:Y:S01]  /*f45b0*/  STL.64 [R1+0x20c8], R10 ;  /* 0x0020c80a01007387 */ /* 0x0003e20000100a00 */
[----:B------:R-:W-:Y:S01]  /*f45c0*/  IMAD.X R49, R12, 0x1, R34, P2 ;  /* 0x000000010c317824 */ /* 0x000fe200010e0622 */
[C---:B0-----:R-:W-:Y:S02]  /*f45d0*/  IADD3 R14, P3, PT, R17.reuse, R45, RZ ;  /* 0x0000002d110e7210 */ /* 0x041fe40007f7e0ff */
[----:B-1----:R-:W-:-:S03]  /*f45e0*/  IADD3 R10, P1, PT, R17, R44, RZ ;  /* 0x0000002c110a7210 */ /* 0x002fc60007f3e0ff */
[C---:B------:R-:W-:Y:S01]  /*f45f0*/  IMAD.X R15, R12.reuse, 0x1, R35, P3 ;  /* 0x000000010c0f7824 */ /* 0x040fe200018e0623 */
[----:B------:R0:W-:Y:S01]  /*f4600*/  STL.64 [R1+0x20c0], R48 ;  /* 0x0020c03001007387 */ /* 0x0001e20000100a00 */
[----:B------:R-:W-:-:S03]  /*f4610*/  IMAD.X R11, R12, 0x1, R36, P1 ;  /* 0x000000010c0b7824 */ /* 0x000fc600008e0624 */
[----:B------:R1:W-:Y:S04]  /*f4620*/  STL.64 [R1+0x20b0], R14 ;  /* 0x0020b00e01007387 */ /* 0x0003e80000100a00 */
[----:B------:R1:W-:Y:S01]  /*f4630*/  STL.64 [R1+0x20a8], R10 ;  /* 0x0020a80a01007387 */ /* 0x0003e20000100a00 */
[C---:B0-----:R-:W-:Y:S02]  /*f4640*/  IADD3 R48, P2, PT, R17.reuse, R43, RZ ;  /* 0x0000002b11307210 */ /* 0x041fe40007f5e0ff */
[----:B-1----:R-:W-:-:S03]  /*f4650*/  IADD3 R14, P3, PT, R17, R42, RZ ;  /* 0x0000002a110e7210 */ /* 0x002fc60007f7e0ff */
[C---:B------:R-:W-:Y:S01]  /*f4660*/  IMAD.X R49, R12.reuse, 0x1, R37, P2 ;  /* 0x000000010c317824 */ /* 0x040fe200010e0625 */
[----:B------:R-:W-:Y:S01]  /*f4670*/  IADD3 R10, P1, PT, R17, R41, RZ ;  /* 0x00000029110a7210 */ /* 0x000fe20007f3e0ff */
[----:B------:R-:W-:-:S03]  /*f4680*/  IMAD.X R15, R12, 0x1, R38, P3 ;  /* 0x000000010c0f7824 */ /* 0x000fc600018e0626 */
[----:B------:R0:W-:Y:S01]  /*f4690*/  STL.64 [R1+0x20a0], R48 ;  /* 0x0020a03001007387 */ /* 0x0001e20000100a00 */
[----:B------:R-:W-:-:S03]  /*f46a0*/  IMAD.X R11, R12, 0x1, R39, P1 ;  /* 0x000000010c0b7824 */ /* 0x000fc600008e0627 */
[----:B------:R1:W-:Y:S04]  /*f46b0*/  STL.64 [R1+0x2098], R14 ;  /* 0x0020980e01007387 */ /* 0x0003e80000100a00 */
[----:B------:R1:W-:Y:S04]  /*f46c0*/  STL.64 [R1+0x2090], R10 ;  /* 0x0020900a01007387 */ /* 0x0003e80000100a00 */
[----:B------:R-:W4:Y:S01]  /*f46d0*/  LDL.LU R13, [R1+0x60] ;  /* 0x00006000010d7983 */ /* 0x000f220000300800 */
[----:B0-----:R-:W-:-:S05]  /*f46e0*/  IADD3 R48, P2, PT, R17, R47, RZ ;  /* 0x0000002f11307210 */ /* 0x001fca0007f5e0ff */
[----:B------:R-:W-:-:S05]  /*f46f0*/  IMAD.X R49, R12, 0x1, R40, P2 ;  /* 0x000000010c317824 */ /* 0x000fca00010e0628 */
[----:B------:R0:W-:Y:S01]  /*f4700*/  STL.64 [R1+0x2080], R48 ;  /* 0x0020803001007387 */ /* 0x0001e20000100a00 */
[----:B--2---:R-:W-:Y:S02]  /*f4710*/  SHF.R.S32.HI R17, RZ, 0x1f, R16 ;  /* 0x0000001fff117819 */ /* 0x004fe40000011410 */
[C---:B-1----:R-:W-:Y:S02]  /*f4720*/  IADD3 R14, P3, PT, R16.reuse, R57, RZ ;  /* 0x00000039100e7210 */ /* 0x042fe40007f7e0ff */
[----:B------:R-:W-:-:S03]  /*f4730*/  IADD3 R10, P1, PT, R16, R46, RZ ;  /* 0x0000002e100a7210 */ /* 0x000fc60007f3e0ff */
[C---:B------:R-:W-:Y:S01]  /*f4740*/  IMAD.X R15, R17.reuse, 0x1, R61, P3 ;  /* 0x00000001110f7824 */ /* 0x040fe200018e063d */
[----:B0-----:R-:W-:Y:S01]  /*f4750*/  IADD3 R48, P2, PT, R16, R45, RZ ;  /* 0x0000002d10307210 */ /* 0x001fe20007f5e0ff */
[----:B------:R-:W-:-:S03]  /*f4760*/  IMAD.X R11, R17, 0x1, R34, P1 ;  /* 0x00000001110b7824 */ /* 0x000fc600008e0622 */
[----:B------:R0:W-:Y:S01]  /*f4770*/  STL.64 [R1+0x2078], R14 ;  /* 0x0020780e01007387 */ /* 0x0001e20000100a00 */
[----:B------:R-:W-:-:S03]  /*f4780*/  IMAD.X R49, R17, 0x1, R35, P2 ;  /* 0x0000000111317824 */ /* 0x000fc600010e0623 */
        /* <DEDUP_REMOVED lines=8> */
[C---:B------:R-:W-:Y:S01]  /*f4810*/  IMAD.X R49, R17.reuse, 0x1, R38, P2 ;  /* 0x0000000111317824 */ /* 0x040fe200010e0626 */
[C---:B-1----:R-:W-:Y:S01]  /*f4820*/  IADD3 R14, P3, PT, R16.reuse, R41, RZ ;  /* 0x00000029100e7210 */ /* 0x042fe20007f7e0ff */
[----:B------:R0:W-:Y:S04]  /*f4830*/  STL.64 [R1+0x2048], R10 ;  /* 0x0020480a01007387 */ /* 0x0001e80000100a00 */
[----:B------:R-:W-:Y:S01]  /*f4840*/  IMAD.X R15, R17, 0x1, R39, P3 ;  /* 0x00000001110f7824 */ /* 0x000fe200018e0627 */
[----:B------:R1:W-:Y:S04]  /*f4850*/  STL.64 [R1+0x2040], R48 ;  /* 0x0020403001007387 */ /* 0x0003e80000100a00 */
[----:B------:R2:W-:Y:S01]  /*f4860*/  STL.64 [R1+0x2038], R14 ;  /* 0x0020380e01007387 */ /* 0x0005e20000100a00 */
[----:B0-----:R-:W-:-:S03]  /*f4870*/  IADD3 R10, P1, PT, R16, R47, RZ ;  /* 0x0000002f100a7210 */ /* 0x001fc60007f3e0ff */
[----:B------:R-:W4:Y:S02]  /*f4880*/  LDL.LU R16, [R1+0x5c] ;  /* 0x00005c0001107983 */ /* 0x000f240000300800 */
[----:B------:R-:W-:-:S05]  /*f4890*/  IMAD.X R11, R17, 0x1, R40, P1 ;  /* 0x00000001110b7824 */ /* 0x000fca00008e0628 */
[----:B------:R0:W-:Y:S01]  /*f48a0*/  STL.64 [R1+0x2028], R10 ;  /* 0x0020280a01007387 */ /* 0x0001e20000100a00 */
[----:B---3--:R-:W-:Y:S02]  /*f48b0*/  SHF.R.S32.HI R12, RZ, 0x1f, R18 ;  /* 0x0000001fff0c7819 */ /* 0x008fe40000011412 */
[----:B-1----:R-:W-:-:S05]  /*f48c0*/  IADD3 R48, P2, PT, R18, R57, RZ ;  /* 0x0000003912307210 */ /* 0x002fca0007f5e0ff */
[----:B------:R-:W-:Y:S01]  /*f48d0*/  IMAD.X R49, R12, 0x1, R61, P2 ;  /* 0x000000010c317824 */ /* 0x000fe200010e063d */
[C---:B--2---:R-:W-:Y:S02]  /*f48e0*/  IADD3 R14, P3, PT, R18.reuse, R46, RZ ;  /* 0x0000002e120e7210 */ /* 0x044fe40007f7e0ff */
[----:B0-----:R-:W-:Y:S02]  /*f48f0*/  IADD3 R10, P1, PT, R18, R45, RZ ;  /* 0x0000002d120a7210 */ /* 0x001fe40007f3e0ff */
[----:B------:R0:W-:Y:S01]  /*f4900*/  STL.64 [R1+0x2020], R48 ;  /* 0x0020203001007387 */ /* 0x0001e20000100a00 */
[C---:B------:R-:W-:Y:S02]  /*f4910*/  IMAD.X R15, R12.reuse, 0x1, R34, P3 ;  /* 0x000000010c0f7824 */ /* 0x040fe400018e0622 */
[----:B------:R-:W-:Y:S01]  /*f4920*/  IMAD.X R11, R12, 0x1, R35, P1 ;  /* 0x000000010c0b7824 */ /* 0x000fe200008e0623 */
[----:B0-----:R-:W-:Y:S02]  /*f4930*/  IADD3 R48, P2, PT, R18, R44, RZ ;  /* 0x0000002c12307210 */ /* 0x001fe40007f5e0ff */
[----:B------:R0:W-:Y:S03]  /*f4940*/  STL.64 [R1+0x2018], R14 ;  /* 0x0020180e01007387 */ /* 0x0001e60000100a00 */
[----:B------:R-:W-:Y:S01]  /*f4950*/  IMAD.X R49, R12, 0x1, R36, P2 ;  /* 0x000000010c317824 */ /* 0x000fe200010e0624 */
[----:B------:R1:W-:Y:S04]  /*f4960*/  STL.64 [R1+0x2008], R10 ;  /* 0x0020080a01007387 */ /* 0x0003e80000100a00 */
[----:B------:R2:W-:Y:S01]  /*f4970*/  STL.64 [R1+0x2000], R48 ;  /* 0x0020003001007387 */ /* 0x0005e20000100a00 */
[----:B0-----:R-:W-:-:S02]  /*f4980*/  IADD3 R14, P3, PT, R18, R43, RZ ;  /* 0x0000002b120e7210 */ /* 0x001fc40007f7e0ff */
[----:B-1----:R-:W-:-:S03]  /*f4990*/  IADD3 R10, P1, PT, R18, R42, RZ ;  /* 0x0000002a120a7210 */ /* 0x002fc60007f3e0ff */
[----:B------:R-:W-:Y:S01]  /*f49a0*/  IMAD.X R15, R12, 0x1, R37, P3 ;  /* 0x000000010c0f7824 */ /* 0x000fe200018e0625 */
[----:B--2---:R-:W-:Y:S01]  /*f49b0*/  IADD3 R48, P2, PT, R18, R41, RZ ;  /* 0x0000002912307210 */ /* 0x004fe20007f5e0ff */
[----:B------:R-:W-:-:S03]  /*f49c0*/  IMAD.X R11, R12, 0x1, R38, P1 ;  /* 0x000000010c0b7824 */ /* 0x000fc600008e0626 */
[----:B------:R0:W-:Y:S01]  /*f49d0*/  STL.64 [R1+0x1ff8], R14 ;  /* 0x001ff80e01007387 */ /* 0x0001e20000100a00 */
[----:B------:R-:W-:-:S03]  /*f49e0*/  IMAD.X R49, R12, 0x1, R39, P2 ;  /* 0x000000010c317824 */ /* 0x000fc600010e0627 */
[----:B------:R1:W-:Y:S04]  /*f49f0*/  STL.64 [R1+0x1ff0], R10 ;  /* 0x001ff00a01007387 */ /* 0x0003e80000100a00 */
[----:B------:R2:W-:Y:S01]  /*f4a00*/  STL.64 [R1+0x1fe8], R48 ;  /* 0x001fe83001007387 */ /* 0x0005e20000100a00 */
[----:B0-----:R-:W-:-:S03]  /*f4a10*/  IADD3 R14, P3, PT, R18, R47, RZ ;  /* 0x0000002f120e7210 */ /* 0x001fc60007f7e0ff */
[----:B------:R-:W3:Y:S01]  /*f4a20*/  LDL R18, [R1+0x58] ;  /* 0x0000580001127983 */ /* 0x000ee20000100800 */
[----:B----4-:R-:W-:Y:S02]  /*f4a30*/  SHF.R.S32.HI R17, RZ, 0x1f, R13 ;  /* 0x0000001fff117819 */ /* 0x010fe4000001140d */
[C---:B-1----:R-:W-:Y:S02]  /*f4a40*/  IADD3 R10, P1, PT, R13.reuse, R57, RZ ;  /* 0x000000390d0a7210 */ /* 0x042fe40007f3e0ff */
[----:B--2---:R-:W-:Y:S01]  /*f4a50*/  IADD3 R48, P2, PT, R13, R46, RZ ;  /* 0x0000002e0d307210 */ /* 0x004fe20007f5e0ff */
[----:B------:R-:W-:Y:S02]  /*f4a60*/  IMAD.X R15, R12, 0x1, R40, P3 ;  /* 0x000000010c0f7824 */ /* 0x000fe400018e0628 */
[C---:B------:R-:W-:Y:S02]  /*f4a70*/  IMAD.X R11, R17.reuse, 0x1, R61, P1 ;  /* 0x00000001110b7824 */ /* 0x040fe400008e063d */
[----:B------:R-:W-:Y:S01]  /*f4a80*/  IMAD.X R49, R17, 0x1, R34, P2 ;  /* 0x0000000111317824 */ /* 0x000fe200010e0622 */
[----:B------:R0:W-:Y:S04]  /*f4a90*/  STL.64 [R1+0x1fd8], R14 ;  /* 0x001fd80e01007387 */ /* 0x0001e80000100a00 */
[----:B------:R1:W-:Y:S04]  /*f4aa0*/  STL.64 [R1+0x1fd0], R10 ;  /* 0x001fd00a01007387 */ /* 0x0003e80000100a00 */
[----:B------:R2:W-:Y:S01]  /*f4ab0*/  STL.64 [R1+0x1fc8], R48 ;  /* 0x001fc83001007387 */ /* 0x0005e20000100a00 */
[----:B0-----:R-:W-:-:S02]  /*f4ac0*/  IADD3 R14, P3, PT, R13, R45, RZ ;  /* 0x0000002d0d0e7210 */ /* 0x001fc40007f7e0ff */
[----:B-1----:R-:W-:-:S03]  /*f4ad0*/  IADD3 R10, P1, PT, R13, R44, RZ ;  /* 0x0000002c0d0a7210 */ /* 0x002fc60007f3e0ff */
[----:B------:R-:W-:Y:S01]  /*f4ae0*/  IMAD.X R15, R17, 0x1, R35, P3 ;  /* 0x00000001110f7824 */ /* 0x000fe200018e0623 */
[----:B--2---:R-:W-:Y:S01]  /*f4af0*/  IADD3 R48, P2, PT, R13, R43, RZ ;  /* 0x0000002b0d307210 */ /* 0x004fe20007f5e0ff */
[----:B------:R-:W-:-:S03]  /*f4b00*/  IMAD.X R11, R17, 0x1, R36, P1 ;  /* 0x00000001110b7824 */ /* 0x000fc600008e0624 */
[----:B------:R-:W-:Y:S01]  /*f4b10*/  STL.64 [R1+0x1f88], R14 ;  /* 0x001f880e01007387 */ /* 0x000fe20000100a00 */
[----:B------:R-:W-:-:S03]  /*f4b20*/  IMAD.X R49, R17, 0x1, R37, P2 ;  /* 0x0000000111317824 */ /* 0x000fc600010e0625 */
[----:B------:R-:W-:Y:S04]  /*f4b30*/  STL.64 [R1+0x1f80], R10 ;  /* 0x001f800a01007387 */ /* 0x000fe80000100a00 */
[----:B------:R0:W-:Y:S04]  /*f4b40*/  STL.64 [R1+0x1f78], R48 ;  /* 0x001f783001007387 */ /* 0x0001e80000100a00 */
[----:B0-----:R-:W2:Y:S01]  /*f4b50*/  LDL.LU.64 R48, [R1+0x5a48] ;  /* 0x005a480001307983 */ /* 0x001ea20000300a00 */
[C---:B------:R-:W-:Y:S02]  /*f4b60*/  IADD3 R14, P3, PT, R13.reuse, R42, RZ ;  /* 0x0000002a0d0e7210 */ /* 0x040fe40007f7e0ff */
[----:B------:R-:W-:-:S02]  /*f4b70*/  IADD3 R10, P1, PT, R13, R41, RZ ;  /* 0x000000290d0a7210 */ /* 0x000fc40007f3e0ff */
[----:B------:R-:W-:Y:S01]  /*f4b80*/  IADD3 R12, P2, PT, R13, R47, RZ ;  /* 0x0000002f0d0c7210 */ /* 0x000fe20007f5e0ff */
[----:B------:R-:W-:-:S04]  /*f4b90*/  IMAD.MOV.U32 R13, RZ, RZ, R17 ;  /* 0x000000ffff0d7224 */ /* 0x000fc800078e0011 */
[C---:B------:R-:W-:Y:S02]  /*f4ba0*/  IMAD.X R15, R13.reuse, 0x1, R38, P3 ;  /* 0x000000010d0f7824 */ /* 0x040fe400018e0626 */
[----:B------:R-:W-:-:S03]  /*f4bb0*/  IMAD.X R11, R13, 0x1, R39, P1 ;  /* 0x000000010d0b7824 */ /* 0x000fc600008e0627 */
[----:B------:R0:W-:Y:S01]  /*f4bc0*/  STL.64 [R1+0x1f70], R14 ;  /* 0x001f700e01007387 */ /* 0x0001e20000100a00 */
[----:B------:R-:W-:-:S03]  /*f4bd0*/  IMAD.X R13, R13, 0x1, R40, P2 ;  /* 0x000000010d0d7824 */ /* 0x000fc600010e0628 */
[----:B------:R1:W-:Y:S04]  /*f4be0*/  STL.64 [R1+0x1f68], R10 ;  /* 0x001f680a01007387 */ /* 0x0003e80000100a00 */
[----:B------:R4:W-:Y:S01]  /*f4bf0*/  STL.64 [R1+0x1f58], R12 ;  /* 0x001f580c01007387 */ /* 0x0009e20000100a00 */
[----:B------:R-:W-:Y:S02]  /*f4c00*/  SHF.R.S32.HI R17, RZ, 0x1f, R16 ;  /* 0x0000001fff117819 */ /* 0x000fe40000011410 */
[C---:B0-----:R-:W-:Y:S02]  /*f4c10*/  IADD3 R14, P3, PT, R16.reuse, R57, RZ ;  /* 0x00000039100e7210 */ /* 0x041fe40007f7e0ff */
[----:B-1----:R-:W-:-:S03]  /*f4c20*/  IADD3 R10, P1, PT, R16, R46, RZ ;  /* 0x0000002e100a7210 */ /* 0x002fc60007f3e0ff */
[C---:B------:R-:W-:Y:S01]  /*f4c30*/  IMAD.X R15, R17.reuse, 0x1, R61, P3 ;  /* 0x00000001110f7824 */ /* 0x040fe200018e063d */
[----:B----4-:R-:W-:Y:S01]  /*f4c40*/  IADD3 R12, P2, PT, R16, R45, RZ ;  /* 0x0000002d100c7210 */ /* 0x010fe20007f5e0ff */
[----:B------:R-:W-:-:S03]  /*f4c50*/  IMAD.X R11, R17, 0x1, R34, P1 ;  /* 0x00000001110b7824 */ /* 0x000fc600008e0622 */
[----:B------:R0:W-:Y:S01]  /*f4c60*/  STL.64 [R1+0x1f50], R14 ;  /* 0x001f500e01007387 */ /* 0x0001e20000100a00 */
[----:B------:R-:W-:-:S03]  /*f4c70*/  IMAD.X R13, R17, 0x1, R35, P2 ;  /* 0x00000001110d7824 */ /* 0x000fc600010e0623 */
[----:B------:R1:W-:Y:S01]  /*f4c80*/  STL.64 [R1+0x1f48], R10 ;  /* 0x001f480a01007387 */ /* 0x0003e20000100a00 */
[----:B0-----:R-:W-:-:S03]  /*f4c90*/  IADD3 R14, P3, PT, R16, R44, RZ ;  /* 0x0000002c100e7210 */ /* 0x001fc60007f7e0ff */
[----:B------:R0:W-:Y:S01]  /*f4ca0*/  STL.64 [R1+0x1f40], R12 ;  /* 0x001f400c01007387 */ /* 0x0001e20000100a00 */
[----:B-1----:R-:W-:Y:S01]  /*f4cb0*/  IADD3 R10, P1, PT, R16, R43, RZ ;  /* 0x0000002b100a7210 */ /* 0x002fe20007f3e0ff */
[----:B------:R-:W-:-:S04]  /*f4cc0*/  IMAD.X R15, R17, 0x1, R36, P3 ;  /* 0x00000001110f7824 */ /* 0x000fc800018e0624 */
[----:B------:R-:W-:Y:S01]  /*f4cd0*/  IMAD.X R11, R17, 0x1, R37, P1 ;  /* 0x00000001110b7824 */ /* 0x000fe200008e0625 */
        /* <DEDUP_REMOVED lines=9> */
[----:B------:R0:W-:Y:S04]  /*f4d70*/  STL.64 [R1+0x1f20], R14 ;  /* 0x001f200e01007387 */ /* 0x0001e80000100a00 */
[----:B------:R4:W-:Y:S01]  /*f4d80*/  STL.64 [R1+0x1f08], R10 ;  /* 0x001f080a01007387 */ /* 0x0009e20000100a00 */
[----:B---3--:R-:W-:Y:S02]  /*f4d90*/  SHF.R.S32.HI R16, RZ, 0x1f, R18 ;  /* 0x0000001fff107819 */ /* 0x008fe40000011412 */
[C---:B-1----:R-:W-:Y:S02]  /*f4da0*/  IADD3 R12, P2, PT, R18.reuse, R57, RZ ;  /* 0x00000039120c7210 */ /* 0x042fe40007f5e0ff */
[----:B0-----:R-:W-:-:S03]  /*f4db0*/  IADD3 R14, P3, PT, R18, R46, RZ ;  /* 0x0000002e120e7210 */ /* 0x001fc60007f7e0ff */
[----:B------:R-:W-:Y:S01]  /*f4dc0*/  IMAD.X R13, R16, 0x1, R61, P2 ;  /* 0x00000001100d7824 */ /* 0x000fe200010e063d */
[----:B----4-:R-:W-:Y:S01]  /*f4dd0*/  IADD3 R10, P1, PT, R18, R45, RZ ;  /* 0x0000002d120a7210 */ /* 0x010fe20007f3e0ff */
[----:B------:R-:W-:-:S03]  /*f4de0*/  IMAD.X R15, R16, 0x1, R34, P3 ;  /* 0x00000001100f7824 */ /* 0x000fc600018e0622 */
[----:B------:R0:W-:Y:S01]  /*f4df0*/  STL.64 [R1+0x1f00], R12 ;  /* 0x001f000c01007387 */ /* 0x0001e20000100a00 */
[----:B------:R-:W-:-:S03]  /*f4e00*/  IMAD.X R11, R16, 0x1, R35, P1 ;  /* 0x00000001100b7824 */ /* 0x000fc600008e0623 */
[----:B------:R1:W-:Y:S01]  /*f4e10*/  STL.64 [R1+0x1ef8], R14 ;  /* 0x001ef80e01007387 */ /* 0x0003e20000100a00 */
[C---:B0-----:R-:W-:Y:S02]  /*f4e20*/  IADD3 R12, P2, PT, R18.reuse, R44, RZ ;  /* 0x0000002c120c7210 */ /* 0x041fe40007f5e0ff */
[----:B-1----:R-:W-:-:S03]  /*f4e30*/  IADD3 R14, P3, PT, R18, R43, RZ ;  /* 0x0000002b120e7210 */ /* 0x002fc60007f7e0ff */
[C---:B------:R-:W-:Y:S01]  /*f4e40*/  IMAD.X R13, R16.reuse, 0x1, R36, P2 ;  /* 0x00000001100d7824 */ /* 0x040fe200010e0624 */
        /* <DEDUP_REMOVED lines=8> */
[----:B0-----:R-:W-:Y:S01]  /*f4ed0*/  IADD3 R14, P3, PT, R18, R47, RZ ;  /* 0x0000002f120e7210 */ /* 0x001fe20007f7e0ff */
[----:B------:R0:W-:Y:S01]  /*f4ee0*/  STL.64 [R1+0x1ed0], R10 ;  /* 0x001ed00a01007387 */ /* 0x0001e20000100a00 */
[----:B--2---:R-:W-:-:S03]  /*f4ef0*/  SHF.R.S32.HI R17, RZ, 0x1f, R48 ;  /* 0x0000001fff117819 */ /* 0x004fc60000011430 */
[----:B------:R-:W-:Y:S01]  /*f4f00*/  IMAD.X R15, R16, 0x1, R40, P3 ;  /* 0x00000001100f7824 */ /* 0x000fe200018e0628 */
[----:B------:R1:W-:Y:S01]  /*f4f10*/  STL.64 [R1+0x1ec8], R12 ;  /* 0x001ec80c01007387 */ /* 0x0003e20000100a00 */
[----:B0-----:R-:W-:-:S03]  /*f4f20*/  IADD3 R10, P1, PT, R48, R57, RZ ;  /* 0x00000039300a7210 */ /* 0x001fc60007f3e0ff */
[----:B------:R0:W-:Y:S01]  /*f4f30*/  STL.64 [R1+0x1eb8], R14 ;  /* 0x001eb80e01007387 */ /* 0x0001e20000100a00 */
[----:B-1----:R-:W-:Y:S01]  /*f4f40*/  IADD3 R12, P2, PT, R48, R46, RZ ;  /* 0x0000002e300c7210 */ /* 0x002fe20007f5e0ff */
[----:B------:R-:W-:-:S04]  /*f4f50*/  IMAD.X R11, R17, 0x1, R61, P1 ;  /* 0x00000001110b7824 */ /* 0x000fc800008e063d */
[C---:B------:R-:W-:Y:S01]  /*f4f60*/  IMAD.X R13, R17.reuse, 0x1, R34, P2 ;  /* 0x00000001110d7824 */ /* 0x040fe200010e0622 */
[C---:B0-----:R-:W-:Y:S01]  /*f4f70*/  IADD3 R14, P3, PT, R48.reuse, R45, RZ ;  /* 0x0000002d300e7210 */ /* 0x041fe20007f7e0ff */
        /* <DEDUP_REMOVED lines=12> */
[----:B------:R-:W-:Y:S02]  /*f5040*/  SHF.R.S32.HI R16, RZ, 0x1f, R56 ;  /* 0x0000001fff107819 */ /* 0x000fe40000011438 */
[----:B0-----:R-:W-:-:S02]  /*f5050*/  IADD3 R10, P1, PT, R48, R41, RZ ;  /* 0x00000029300a7210 */ /* 0x001fc40007f3e0ff */
[----:B-1----:R-:W-:-:S03]  /*f5060*/  IADD3 R12, P2, PT, R48, R47, RZ ;  /* 0x0000002f300c7210 */ /* 0x002fc60007f5e0ff */
[C---:B------:R-:W-:Y:S01]  /*f5070*/  IMAD.X R11, R17.reuse, 0x1, R39, P1 ;  /* 0x00000001110b7824 */ /* 0x040fe200008e0627 */
[----:B------:R-:W2:Y:S04]  /*f5080*/  LDL.LU R48, [R1+0x5a44] ;  /* 0x005a440001307983 */ /* 0x000ea80000300800 */
        /* <DEDUP_REMOVED lines=17> */
[----:B------:R0:W-:Y:S01]  /*f51a0*/  STL.64 [R1+0x1e38], R14 ;  /* 0x001e380e01007387 */ /* 0x0001e20000100a00 */
[----:B-1----:R-:W-:-:S03]  /*f51b0*/  IADD3 R12, P2, PT, R56, R42, RZ ;  /* 0x0000002a380c7210 */ /* 0x002fc60007f5e0ff */
[----:B------:R1:W-:Y:S02]  /*f51c0*/  STL.64 [R1+0x1e30], R10 ;  /* 0x001e300a01007387 */ /* 0x0003e40000100a00 */
[----:B------:R-:W-:Y:S01]  /*f51d0*/  IMAD.X R13, R16, 0x1, R38, P2 ;  /* 0x00000001100d7824 */ /* 0x000fe200010e0626 */
[C---:B0-----:R-:W-:Y:S02]  /*f51e0*/  IADD3 R14, P3, PT, R56.reuse, R41, RZ ;  /* 0x00000029380e7210 */ /* 0x041fe40007f7e0ff */
[----:B-1----:R-:W-:-:S03]  /*f51f0*/  IADD3 R10, P1, PT, R56, R47, RZ ;  /* 0x0000002f380a7210 */ /* 0x002fc60007f3e0ff */
[----:B------:R-:W-:Y:S01]  /*f5200*/  IMAD.X R15, R16, 0x1, R39, P3 ;  /* 0x00000001100f7824 */ /* 0x000fe200018e0627 */
[----:B------:R-:W3:Y:S01]  /*f5210*/  LDL.LU R56, [R1+0x5a40] ;  /* 0x005a400001387983 */ /* 0x000ee20000300800 */
[----:B------:R-:W-:-:S03]  /*f5220*/  SHF.R.S32.HI R18, RZ, 0x1f, R60 ;  /* 0x0000001fff127819 */ /* 0x000fc6000001143c */
        /* <DEDUP_REMOVED lines=15> */
[----:B------:R0:W-:Y:S04]  /*f5320*/  STL.64 [R1+0x1de8], R10 ;  /* 0x001de80a01007387 */ /* 0x0001e80000100a00 */
[----:B------:R-:W-:Y:S01]  /*f5330*/  IMAD.X R15, R18, 0x1, R37, P3 ;  /* 0x00000001120f7824 */ /* 0x000fe200018e0625 */
[----:B------:R1:W-:Y:S01]  /*f5340*/  STL.64 [R1+0x1de0], R12 ;  /* 0x001de00c01007387 */ /* 0x0003e20000100a00 */
[----:B0-----:R-:W-:-:S03]  /*f5350*/  IADD3 R10, P1, PT, R60, R42, RZ ;  /* 0x0000002a3c0a7210 */ /* 0x001fc60007f3e0ff */
[----:B------:R0:W-:Y:S01]  /*f5360*/  STL.64 [R1+0x1dd8], R14 ;  /* 0x001dd80e01007387 */ /* 0x0001e20000100a00 */
[----:B-1----:R-:W-:Y:S01]  /*f5370*/  IADD3 R12, P2, PT, R60, R41, RZ ;  /* 0x000000293c0c7210 */ /* 0x002fe20007f5e0ff */
[----:B------:R-:W-:Y:S01]  /*f5380*/  IMAD.X R11, R18, 0x1, R38, P1 ;  /* 0x00000001120b7824 */ /* 0x000fe200008e0626 */
[----:B------:R-:W-:-:S03]  /*f5390*/  SHF.R.S32.HI R16, RZ, 0x1f, R0 ;  /* 0x0000001fff107819 */ /* 0x000fc60000011400 */
[----:B------:R-:W-:Y:S01]  /*f53a0*/  IMAD.X R13, R18, 0x1, R39, P2 ;  /* 0x00000001120d7824 */ /* 0x000fe200010e0627 */
[----:B0-----:R-:W-:Y:S02]  /*f53b0*/  IADD3 R14, P3, PT, R60, R47, RZ ;  /* 0x0000002f3c0e7210 */ /* 0x001fe40007f7e0ff */
[----:B------:R-:W4:Y:S03]  /*f53c0*/  LDL.LU R60, [R1+0x5a3c] ;  /* 0x005a3c00013c7983 */ /* 0x000f260000300800 */
[----:B------:R-:W-:Y:S01]  /*f53d0*/  IMAD.X R15, R18, 0x1, R40, P3 ;  /* 0x00000001120f7824 */ /* 0x000fe200018e0628 */
[----:B------:R0:W-:Y:S04]  /*f53e0*/  STL.64 [R1+0x1dd0], R10 ;  /* 0x001dd00a01007387 */ /* 0x0001e80000100a00 */
        /* <DEDUP_REMOVED lines=13> */
[----:B------:R-:W-:-:S04]  /*f54c0*/  IMAD.X R11, R16, 0x1, R36, P1 ;  /* 0x00000001100b7824 */ /* 0x000fc800008e0624 */
[----:B------:R-:W-:Y:S01]  /*f54d0*/  IMAD.X R13, R16, 0x1, R37, P2 ;  /* 0x00000001100d7824 */ /* 0x000fe200010e0625 */
[C---:B0-----:R-:W-:Y:S01]  /*f54e0*/  IADD3 R14, P3, PT, R0.reuse, R42, RZ ;  /* 0x0000002a000e7210 */ /* 0x041fe20007f7e0ff */
[----:B------:R0:W-:Y:S01]  /*f54f0*/  STL.64 [R1+0x1d90], R10 ;  /* 0x001d900a01007387 */ /* 0x0001e20000100a00 */
[----:B------:R-:W-:Y:S01]  /*f5500*/  VIADD R17, R0, UR50 ;  /* 0x0000003200117c36 */ /* 0x000fe20008000000 */
[----:B------:R-:W-:Y:S01]  /*f5510*/  LOP3.LUT R49, R49, 0xfffffffd, RZ, 0xc0, !PT ;  /* 0xfffffffd31317812 */ /* 0x000fe200078ec0ff */
[----:B------:R-:W1:Y:S01]  /*f5520*/  LDCU UR50, c[0x0][0x398] ;  /* 0x00007300ff3277ac */ /* 0x000e620008000800 */
        /* <DEDUP_REMOVED lines=16> */
[C---:B0-----:R-:W-:Y:S02]  /*f5630*/  IADD3 R12, P2, PT, R17.reuse, R45, RZ ;  /* 0x0000002d110c7210 */ /* 0x041fe40007f5e0ff */
[----:B-1----:R-:W-:Y:S01]  /*f5640*/  IADD3 R14, P3, PT, R17, R44, RZ ;  /* 0x0000002c110e7210 */ /* 0x002fe20007f7e0ff */
[----:B------:R0:W-:Y:S02]  /*f5650*/  STL.64 [R1+0x1d50], R10 ;  /* 0x001d500a01007387 */ /* 0x0001e40000100a00 */
[C---:B------:R-:W-:Y:S02]  /*f5660*/  IMAD.X R13, R18.reuse, 0x1, R35, P2 ;  /* 0x00000001120d7824 */ /* 0x040fe400010e0623 */
[----:B------:R-:W-:-:S03]  /*f5670*/  IMAD.X R15, R18, 0x1, R36, P3 ;  /* 0x00000001120f7824 */ /* 0x000fc600018e0624 */
[----:B------:R1:W-:Y:S01]  /*f5680*/  STL.64 [R1+0x1d40], R12 ;  /* 0x001d400c01007387 */ /* 0x0003e20000100a00 */
[----:B0-----:R-:W-:-:S03]  /*f5690*/  IADD3 R10, P1, PT, R17, R43, RZ ;  /* 0x0000002b110a7210 */ /* 0x001fc60007f3e0ff */
[----:B------:R0:W-:Y:S02]  /*f56a0*/  STL.64 [R1+0x1d38], R14 ;  /* 0x001d380e01007387 */ /* 0x0001e40000100a00 */
[----:B------:R-:W-:Y:S01]  /*f56b0*/  IMAD.X R11, R18, 0x1, R37, P1 ;  /* 0x00000001120b7824 */ /* 0x000fe200008e0625 */
[C---:B-1----:R-:W-:Y:S02]  /*f56c0*/  IADD3 R12, P2, PT, R17.reuse, R42, RZ ;  /* 0x0000002a110c7210 */ /* 0x042fe40007f5e0ff */
[C---:B------:R-:W-:Y:S02]  /*f56d0*/  IADD3 R16, P1, PT, R17.reuse, R47, RZ ;  /* 0x0000002f11107210 */ /* 0x040fe40007f3e0ff */
[----:B0-----:R-:W-:Y:S01]  /*f56e0*/  IADD3 R14, P3, PT, R17, R41, RZ ;  /* 0x00000029110e7210 */ /* 0x001fe20007f7e0ff */
[----:B------:R-:W-:Y:S01]  /*f56f0*/  IMAD.MOV.U32 R17, RZ, RZ, R18 ;  /* 0x000000ffff117224 */ /* 0x000fe200078e0012 */
[----:B------:R0:W-:Y:S03]  /*f5700*/  STL.64 [R1+0x1d30], R10 ;  /* 0x001d300a01007387 */ /* 0x0001e60000100a00 */
[C---:B------:R-:W-:Y:S01]  /*f5710*/  IMAD.X R13, R17.reuse, 0x1, R38, P2 ;  /* 0x00000001110d7824 */ /* 0x040fe200010e0626 */
[----:B------:R-:W-:Y:S01]  /*f5720*/  SHF.R.S32.HI R18, RZ, 0x1f, R20 ;  /* 0x0000001fff127819 */ /* 0x000fe20000011414 */
[----:B------:R-:W-:-:S02]  /*f5730*/  IMAD.X R15, R17, 0x1, R39, P3 ;  /* 0x00000001110f7824 */ /* 0x000fc400018e0627 */
[----:B------:R-:W-:Y:S01]  /*f5740*/  IMAD.X R17, R17, 0x1, R40, P1 ;  /* 0x0000000111117824 */ /* 0x000fe200008e0628 */
[----:B0-----:R-:W2:Y:S04]  /*f5750*/  LDL.LU.64 R10, [R1+0x5a30] ;  /* 0x005a3000010a7983 */ /* 0x001ea80000300a00 */
        /* <DEDUP_REMOVED lines=15> */
[----:B0-----:R-:W-:-:S04]  /*f5850*/  IADD3 R16, P1, PT, R20, R42, RZ ;  /* 0x0000002a14107210 */ /* 0x001fc80007f3e0ff */
[----:B------:R0:W-:Y:S01]  /*f5860*/  STL.64 [R1+0x1ce0], R12 ;  /* 0x001ce00c01007387 */ /* 0x0001e20000100a00 */
[C---:B------:R-:W-:Y:S02]  /*f5870*/  IMAD.X R15, R18.reuse, 0x1, R37, P3 ;  /* 0x00000001120f7824 */ /* 0x040fe400018e0625 */
[----:B------:R-:W-:-:S03]  /*f5880*/  IMAD.X R17, R18, 0x1, R38, P1 ;  /* 0x0000000112117824 */ /* 0x000fc600008e0626 */
[----:B------:R1:W-:Y:S01]  /*f5890*/  STL.64 [R1+0x1cd8], R14 ;  /* 0x001cd80e01007387 */ /* 0x0003e20000100a00 */
[----:B0-----:R-:W-:-:S03]  /*f58a0*/  IADD3 R12, P2, PT, R20, R41, RZ ;  /* 0x00000029140c7210 */ /* 0x001fc60007f5e0ff */
[----:B------:R0:W-:Y:S02]  /*f58b0*/  STL.64 [R1+0x1cd0], R16 ;  /* 0x001cd01001007387 */ /* 0x0001e40000100a00 */
[----:B------:R-:W-:Y:S01]  /*f58c0*/  IMAD.X R13, R18, 0x1, R39, P2 ;  /* 0x00000001120d7824 */ /* 0x000fe200010e0627 */
[----:B-1----:R-:W-:Y:S02]  /*f58d0*/  IADD3 R14, P3, PT, R20, R47, RZ ;  /* 0x0000002f140e7210 */ /* 0x002fe40007f7e0ff */
[----:B------:R-:W-:Y:S02]  /*f58e0*/  SHF.R.S32.HI R20, RZ, 0x1f, R19 ;  /* 0x0000001fff147819 */ /* 0x000fe40000011413 */
[----:B0-----:R-:W-:Y:S01]  /*f58f0*/  IADD3 R16, P1, PT, R19, R57, RZ ;  /* 0x0000003913107210 */ /* 0x001fe20007f3e0ff */
[----:B------:R0:W-:Y:S01]  /*f5900*/  STL.64 [R1+0x1cc8], R12 ;  /* 0x001cc80c01007387 */ /* 0x0001e20000100a00 */
[----:B------:R-:W-:-:S03]  /*f5910*/  IMAD.X R15, R18, 0x1, R40, P3 ;  /* 0x00000001120f7824 */ /* 0x000fc600018e0628 */
[----:B------:R-:W-:Y:S02]  /*f5920*/  IMAD.X R17, R20, 0x1, R61, P1 ;  /* 0x0000000114117824 */ /* 0x000fe400008e063d */
[----:B------:R1:W-:Y:S01]  /*f5930*/  STL.64 [R1+0x1cb8], R14 ;  /* 0x001cb80e01007387 */ /* 0x0003e20000100a00 */
[----:B0-----:R-:W-:-:S03]  /*f5940*/  IADD3 R12, P2, PT, R19, R46, RZ ;  /* 0x0000002e130c7210 */ /* 0x001fc60007f5e0ff */
[----:B------:R0:W-:Y:S02]  /*f5950*/  STL.64 [R1+0x1cb0], R16 ;  /* 0x001cb01001007387 */ /* 0x0001e40000100a00 */
[C---:B------:R-:W-:Y:S01]  /*f5960*/  IMAD.X R13, R20.reuse, 0x1, R34, P2 ;  /* 0x00000001140d7824 */ /* 0x040fe200010e0622 */
[C---:B-1----:R-:W-:Y:S02]  /*f5970*/  IADD3 R14, P3, PT, R19.reuse, R45, RZ ;  /* 0x0000002d130e7210 */ /* 0x042fe40007f7e0ff */
[----:B0-----:R-:W-:Y:S02]  /*f5980*/  IADD3 R16, P1, PT, R19, R44, RZ ;  /* 0x0000002c13107210 */ /* 0x001fe40007f3e0ff */
[----:B------:R0:W-:Y:S01]  /*f5990*/  STL.64 [R1+0x1ca8], R12 ;  /* 0x001ca80c01007387 */ /* 0x0001e20000100a00 */
        /* <DEDUP_REMOVED lines=81> */
[C---:B-1----:R-:W-:Y:S01]  /*f5eb0*/  IADD3 R18, P2, PT, R23.reuse, R43, RZ ;  /* 0x0000002b17127210 */ /* 0x042fe20007f5e0ff */
        /* <DEDUP_REMOVED lines=8> */
[C---:B------:R-:W-:Y:S01]  /*f5f40*/  IMAD.X R17, R24.reuse, 0x1, R39, P1 ;  /* 0x0000000118117824 */ /* 0x040fe200008e0627 */
        /* <DEDUP_REMOVED lines=9> */
[----:B------:R-:W-:Y:S01]  /*f5fe0*/  IMAD.X R17, R23, 0x1, R34, P1 ;  /* 0x0000000117117824 */ /* 0x000fe200008e0622 */
        /* <DEDUP_REMOVED lines=58> */
[----:B------:R-:W-:Y:S01]  /*f6390*/  IMAD.MOV.U32 R23, RZ, RZ, R26 ;  /* 0x000000ffff177224 */ /* 0x000fe200078e001a */
[C---:B0-----:R-:W-:Y:S02]  /*f63a0*/  IADD3 R18, P2, PT, R27.reuse, R43, RZ ;  /* 0x0000002b1b127210 */ /* 0x041fe40007f5e0ff */
[----:B------:R0:W-:Y:S03]  /*f63b0*/  STL.64 [R1+0x1a80], R24 ;  /* 0x001a801801007387 */ /* 0x0001e60000100a00 */
[----:B------:R-:W-:Y:S01]  /*f63c0*/  IMAD.X R19, R22, 0x1, R37, P2 ;  /* 0x0000000116137824 */ /* 0x000fe200010e0625 */
[C---:B-1----:R-:W-:Y:S02]  /*f63d0*/  IADD3 R20, P3, PT, R27.reuse, R42, RZ ;  /* 0x0000002a1b147210 */ /* 0x042fe40007f7e0ff */
[----:B------:R-:W-:-:S02]  /*f63e0*/  IADD3 R26, P2, PT, R27, R47, RZ ;  /* 0x0000002f1b1a7210 */ /* 0x000fc40007f5e0ff */
[----:B0-----:R-:W-:Y:S01]  /*f63f0*/  IADD3 R24, P1, PT, R27, R41, RZ ;  /* 0x000000291b187210 */ /* 0x001fe20007f3e0ff */
[----:B------:R-:W-:Y:S01]  /*f6400*/  IMAD.MOV.U32 R27, RZ, RZ, R22 ;  /* 0x000000ffff1b7224 */ /* 0x000fe200078e0016 */
[----:B------:R0:W-:Y:S03]  /*f6410*/  STL.64 [R1+0x1a78], R18 ;  /* 0x001a781201007387 */ /* 0x0001e60000100a00 */
[C---:B------:R-:W-:Y:S01]  /*f6420*/  IMAD.X R21, R27.reuse, 0x1, R38, P3 ;  /* 0x000000011b157824 */ /* 0x040fe200018e0626 */
[----:B------:R-:W-:Y:S01]  /*f6430*/  SHF.R.S32.HI R22, RZ, 0x1f, R30 ;  /* 0x0000001fff167819 */ /* 0x000fe2000001141e */
[C---:B------:R-:W-:Y:S02]  /*f6440*/  IMAD.X R25, R27.reuse, 0x1, R39, P1 ;  /* 0x000000011b197824 */ /* 0x040fe400008e0627 */
        /* <DEDUP_REMOVED lines=51> */
[C---:B------:R-:W-:Y:S01]  /*f6780*/  IMAD.X R27, R23.reuse, 0x1, R39, P2 ;  /* 0x00000001171b7824 */ /* 0x040fe200010e0627 */
[----:B0-----:R-:W2:Y:S04]  /*f6790*/  LDL.LU.64 R20, [R1+0x5a08] ;  /* 0x005a080001147983 */ /* 0x001ea80000300a00 */
        /* <DEDUP_REMOVED lines=11> */
[----:B-1----:R-:W-:Y:S01]  /*f6850*/  IADD3 R24, P1, PT, R28, R44, RZ ;  /* 0x0000002c1c187210 */ /* 0x002fe20007f3e0ff */
[----:B------:R0:W-:Y:S04]  /*f6860*/  STL.64 [R1+0x1998], R26 ;  /* 0x0019981a01007387 */ /* 0x0001e80000100a00 */
[----:B------:R-:W-:Y:S01]  /*f6870*/  IMAD.X R25, R30, 0x1, R36, P1 ;  /* 0x000000011e197824 */ /* 0x000fe200008e0624 */
        /* <DEDUP_REMOVED lines=8> */
[----:B------:R-:W-:-:S03]  /*f6900*/  IMAD.X R25, R30, 0x1, R39, P1 ;  /* 0x000000011e197824 */ /* 0x000fc600008e0627 */
[----:B------:R1:W-:Y:S04]  /*f6910*/  STL.64 [R1+0x1970], R22 ;  /* 0x0019701601007387 */ /* 0x0003e80000100a00 */
[----:B------:R3:W-:Y:S01]  /*f6920*/  STL.64 [R1+0x1968], R24 ;  /* 0x0019681801007387 */ /* 0x0007e20000100a00 */
[----:B0-----:R-:W-:Y:S02]  /*f6930*/  IADD3 R26, P2, PT, R28, R47, RZ ;  /* 0x0000002f1c1a7210 */ /* 0x001fe40007f5e0ff */
[----:B------:R-:W-:Y:S02]  /*f6940*/  SHF.R.S32.HI R28, RZ, 0x1f, R32 ;  /* 0x0000001fff1c7819 */ /* 0x000fe40000011420 */
[----:B-1----:R-:W-:Y:S01]  /*f6950*/  IADD3 R22, P3, PT, R32, R57, RZ ;  /* 0x0000003920167210 */ /* 0x002fe20007f7e0ff */
[----:B------:R-:W-:Y:S01]  /*f6960*/  IMAD.X R27, R30, 0x1, R40, P2 ;  /* 0x000000011e1b7824 */ /* 0x000fe200010e0628 */
[----:B---3--:R-:W-:-:S03]  /*f6970*/  IADD3 R24, P1, PT, R32, R46, RZ ;  /* 0x0000002e20187210 */ /* 0x008fc60007f3e0ff */
[C---:B------:R-:W-:Y:S01]  /*f6980*/  IMAD.X R23, R28.reuse, 0x1, R61, P3 ;  /* 0x000000011c177824 */ /* 0x040fe200018e063d */
[----:B------:R0:W-:Y:S01]  /*f6990*/  STL.64 [R1+0x1950], R26 ;  /* 0x0019501a01007387 */ /* 0x0001e20000100a00 */
[----:B------:R-:W-:-:S03]  /*f69a0*/  IMAD.X R25, R28, 0x1, R34, P1 ;  /* 0x000000011c197824 */ /* 0x000fc600008e0622 */
[----:B------:R1:W-:Y:S04]  /*f69b0*/  STL.64 [R1+0x1948], R22 ;  /* 0x0019481601007387 */ /* 0x0003e80000100a00 */
[----:B------:R3:W-:Y:S01]  /*f69c0*/  STL.64 [R1+0x1940], R24 ;  /* 0x0019401801007387 */ /* 0x0007e20000100a00 */
[C---:B0-----:R-:W-:Y:S02]  /*f69d0*/  IADD3 R26, P2, PT, R32.reuse, R45, RZ ;  /* 0x0000002d201a7210 */ /* 0x041fe40007f5e0ff */
        /* <DEDUP_REMOVED lines=8> */
[C---:B0-----:R-:W-:Y:S02]  /*f6a60*/  IADD3 R26, P2, PT, R32.reuse, R42, RZ ;  /* 0x0000002a201a7210 */ /* 0x041fe40007f5e0ff */
[C---:B-1----:R-:W-:Y:S01]  /*f6a70*/  IADD3 R22, P3, PT, R32.reuse, R41, RZ ;  /* 0x0000002920167210 */ /* 0x042fe20007f7e0ff */
[----:B---3--:R-:W-:Y:S01]  /*f6a80*/  IMAD.MOV.U32 R25, RZ, RZ, R28 ;  /* 0x000000ffff197224 */ /* 0x008fe200078e001c */
[----:B------:R-:W-:-:S03]  /*f6a90*/  IADD3 R24, P1, PT, R32, R47, RZ ;  /* 0x0000002f20187210 */ /* 0x000fc60007f3e0ff */
[C---:B------:R-:W-:Y:S02]  /*f6aa0*/  IMAD.X R27, R25.reuse, 0x1, R38, P2 ;  /* 0x00000001191b7824 */ /* 0x040fe400010e0626 */
[C---:B------:R-:W-:Y:S01]  /*f6ab0*/  IMAD.X R23, R25.reuse, 0x1, R39, P3 ;  /* 0x0000000119177824 */ /* 0x040fe200018e0627 */
[----:B------:R-:W-:Y:S01]  /*f6ac0*/  SHF.R.S32.HI R32, RZ, 0x1f, R3 ;  /* 0x0000001fff207819 */ /* 0x000fe20000011403 */
[----:B------:R-:W-:Y:S01]  /*f6ad0*/  IMAD.X R25, R25, 0x1, R40, P1 ;  /* 0x0000000119197824 */ /* 0x000fe200008e0628 */
[----:B------:R0:W-:Y:S01]  /*f6ae0*/  STL.64 [R1+0x1918], R26 ;  /* 0x0019181a01007387 */ /* 0x0001e20000100a00 */
[----:B------:R-:W-:-:S03]  /*f6af0*/  IADD3 R30, P3, PT, R3, R46, RZ ;  /* 0x0000002e031e7210 */ /* 0x000fc60007f7e0ff */
[----:B------:R1:W-:Y:S01]  /*f6b00*/  STL.64 [R1+0x1910], R22 ;  /* 0x0019101601007387 */ /* 0x0003e20000100a00 */
[----:B0-----:R-:W-:-:S03]  /*f6b10*/  IADD3 R26, P2, PT, R3, R57, RZ ;  /* 0x00000039031a7210 */ /* 0x001fc60007f5e0ff */
[----:B-1----:R-:W3:Y:S02]  /*f6b20*/  LDL.LU.64 R22, [R1+0x5a00] ;  /* 0x005a000001167983 */ /* 0x002ee40000300a00 */
[C---:B------:R-:W-:Y:S02]  /*f6b30*/  IMAD.X R27, R32.reuse, 0x1, R61, P2 ;  /* 0x00000001201b7824 */ /* 0x040fe400010e063d */
[----:B------:R0:W-:Y:S01]  /*f6b40*/  STL.64 [R1+0x18f8], R24 ;  /* 0x0018f81801007387 */ /* 0x0001e20000100a00 */
[----:B------:R-:W-:Y:S02]  /*f6b50*/  IMAD.MOV.U32 R28, RZ, RZ, R31 ;  /* 0x000000ffff1c7224 */ /* 0x000fe400078e001f */
[----:B------:R-:W-:Y:S01]  /*f6b60*/  IMAD.X R31, R32, 0x1, R34, P3 ;  /* 0x00000001201f7824 */ /* 0x000fe200018e0622 */
        /* <DEDUP_REMOVED lines=40> */
[----:B------:R-:W-:-:S02]  /*f6df0*/  IMAD.X R31, R33, 0x1, R38, P3 ;  /* 0x00000001211f7824 */ /* 0x000fc400018e0626 */
[C---:B------:R-:W-:Y:S01]  /*f6e00*/  IMAD.X R25, R33.reuse, 0x1, R39, P1 ;  /* 0x0000000121197824 */ /* 0x040fe200008e0627 */
[----:B------:R-:W-:Y:S01]  /*f6e10*/  SHF.R.S32.HI R3, RZ, 0x1f, R28 ;  /* 0x0000001fff037819 */ /* 0x000fe2000001141c */
[----:B------:R-:W-:Y:S01]  /*f6e20*/  IMAD.X R33, R33, 0x1, R40, P2 ;  /* 0x0000000121217824 */ /* 0x000fe200010e0628 */
[----:B0-----:R-:W2:Y:S04]  /*f6e30*/  LDL.LU.64 R26, [R1+0x59f8] ;  /* 0x0059f800011a7983 */ /* 0x001ea80000300a00 */
[----:B------:R0:W-:Y:S04]  /*f6e40*/  STL.64 [R1+0x1470], R30 ;  /* 0x0014701e01007387 */ /* 0x0001e80000100a00 */
[----:B------:R1:W-:Y:S04]  /*f6e50*/  STL.64 [R1+0x1468], R24 ;  /* 0x0014681801007387 */ /* 0x0003e80000100a00 */
[----:B------:R4:W-:Y:S01]  /*f6e60*/  STL.64 [R1+0x1450], R32 ;  /* 0x0014502001007387 */ /* 0x0009e20000100a00 */
[----:B0-----:R-:W-:-:S02]  /*f6e70*/  IADD3 R30, P3, PT, R28, R57, RZ ;  /* 0x000000391c1e7210 */ /* 0x001fc40007f7e0ff */
[----:B-1----:R-:W-:-:S03]  /*f6e80*/  IADD3 R24, P1, PT, R28, R46, RZ ;  /* 0x0000002e1c187210 */ /* 0x002fc60007f3e0ff */
[C---:B------:R-:W-:Y:S01]  /*f6e90*/  IMAD.X R31, R3.reuse, 0x1, R61, P3 ;  /* 0x00000001031f7824 */ /* 0x040fe200018e063d */
[----:B----4-:R-:W-:Y:S01]  /*f6ea0*/  IADD3 R32, P2, PT, R28, R45, RZ ;  /* 0x0000002d1c207210 */ /* 0x010fe20007f5e0ff */
[----:B------:R-:W-:-:S03]  /*f6eb0*/  IMAD.X R25, R3, 0x1, R34, P1 ;  /* 0x0000000103197824 */ /* 0x000fc600008e0622 */
[----:B------:R0:W-:Y:S01]  /*f6ec0*/  STL.64 [R1+0x1448], R30 ;  /* 0x0014481e01007387 */ /* 0x0001e20000100a00 */
[----:B------:R-:W-:-:S03]  /*f6ed0*/  IMAD.X R33, R3, 0x1, R35, P2 ;  /* 0x0000000103217824 */ /* 0x000fc600010e0623 */
[----:B------:R1:W-:Y:S04]  /*f6ee0*/  STL.64 [R1+0x1440], R24 ;  /* 0x0014401801007387 */ /* 0x0003e80000100a00 */
[----:B------:R4:W-:Y:S01]  /*f6ef0*/  STL.64 [R1+0x1430], R32 ;  /* 0x0014302001007387 */ /* 0x0009e20000100a00 */
[C---:B0-----:R-:W-:Y:S02]  /*f6f00*/  IADD3 R30, P3, PT, R28.reuse, R44, RZ ;  /* 0x0000002c1c1e7210 */ /* 0x041fe40007f7e0ff */
        /* <DEDUP_REMOVED lines=11> */
[----:B------:R-:W-:Y:S02]  /*f6fc0*/  SHF.R.S32.HI R28, RZ, 0x1f, R2 ;  /* 0x0000001fff1c7819 */ /* 0x000fe40000011402 */
[----:B----4-:R-:W-:Y:S01]  /*f6fd0*/  IADD3 R32, P2, PT, R2, R57, RZ ;  /* 0x0000003902207210 */ /* 0x010fe20007f5e0ff */
[----:B------:R-:W-:Y:S01]  /*f6fe0*/  IMAD.X R25, R3, 0x1, R40, P1 ;  /* 0x0000000103197824 */ /* 0x000fe200008e0628 */
[----:B------:R0:W-:Y:S03]  /*f6ff0*/  STL.64 [R1+0x1410], R30 ;  /* 0x0014101e01007387 */ /* 0x0001e60000100a00 */
[----:B------:R-:W-:Y:S01]  /*f7000*/  IMAD.X R33, R28, 0x1, R61, P2 ;  /* 0x000000011c217824 */ /* 0x000fe200010e063d */
[----:B------:R1:W-:Y:S04]  /*f7010*/  STL.64 [R1+0x1408], R24 ;  /* 0x0014081801007387 */ /* 0x0003e80000100a00 */
[----:B------:R4:W-:Y:S01]  /*f7020*/  STL.64 [R1+0x1400], R32 ;  /* 0x0014002001007387 */ /* 0x0009e20000100a00 */
[----:B0-----:R-:W-:-:S02]  /*f7030*/  IADD3 R30, P3, PT, R2, R46, RZ ;  /* 0x0000002e021e7210 */ /* 0x001fc40007f7e0ff */
[----:B-1----:R-:W-:-:S03]  /*f7040*/  IADD3 R24, P1, PT, R2, R45, RZ ;  /* 0x0000002d02187210 */ /* 0x002fc60007f3e0ff */
[----:B------:R-:W-:Y:S01]  /*f7050*/  IMAD.X R31, R28, 0x1, R34, P3 ;  /* 0x000000011c1f7824 */ /* 0x000fe200018e0622 */
[----:B----4-:R-:W-:Y:S01]  /*f7060*/  IADD3 R32, P2, PT, R2, R44, RZ ;  /* 0x0000002c02207210 */ /* 0x010fe20007f5e0ff */
[----:B------:R-:W-:-:S03]  /*f7070*/  IMAD.X R25, R28, 0x1, R35, P1 ;  /* 0x000000011c197824 */ /* 0x000fc600008e0623 */
[----:B------:R0:W-:Y:S01]  /*f7080*/  STL.64 [R1+0x13f8], R30 ;  /* 0x0013f81e01007387 */ /* 0x0001e20000100a00 */
[----:B------:R-:W-:-:S03]  /*f7090*/  IMAD.X R33, R28, 0x1, R36, P2 ;  /* 0x000000011c217824 */ /* 0x000fc600010e0624 */
[----:B------:R1:W-:Y:S01]  /*f70a0*/  STL.64 [R1+0x13e0], R24 ;  /* 0x0013e01801007387 */ /* 0x0003e20000100a00 */
[----:B------:R-:W-:-:S03]  /*f70b0*/  IMAD.MOV.U32 R3, RZ, RZ, R28 ;  /* 0x000000ffff037224 */ /* 0x000fc600078e001c */
[----:B------:R4:W-:Y:S01]  /*f70c0*/  STL.64 [R1+0x13d8], R32 ;  /* 0x0013d82001007387 */ /* 0x0009e20000100a00 */
[C---:B0-----:R-:W-:Y:S02]  /*f70d0*/  IADD3 R30, P3, PT, R2.reuse, R43, RZ ;  /* 0x0000002b021e7210 */ /* 0x041fe40007f7e0ff */
[----:B-1----:R-:W-:-:S03]  /*f70e0*/  IADD3 R24, P1, PT, R2, R42, RZ ;  /* 0x0000002a02187210 */ /* 0x002fc60007f3e0ff */
[----:B------:R-:W-:Y:S01]  /*f70f0*/  IMAD.X R31, R28, 0x1, R37, P3 ;  /* 0x000000011c1f7824 */ /* 0x000fe200018e0625 */
[C---:B----4-:R-:W-:Y:S02]  /*f7100*/  IADD3 R32, P2, PT, R2.reuse, R41, RZ ;  /* 0x0000002902207210 */ /* 0x050fe40007f5e0ff */
[----:B------:R-:W-:Y:S01]  /*f7110*/  IADD3 R2, P3, PT, R2, R47, RZ ;  /* 0x0000002f02027210 */ /* 0x000fe20007f7e0ff */
[C---:B------:R-:W-:Y:S02]  /*f7120*/  IMAD.X R25, R3.reuse, 0x1, R38, P1 ;  /* 0x0000000103197824 */ /* 0x040fe400008e0626 */
[C---:B------:R-:W-:Y:S01]  /*f7130*/  IMAD.X R33, R3.reuse, 0x1, R39, P2 ;  /* 0x0000000103217824 */ /* 0x040fe200010e0627 */
[----:B------:R0:W-:Y:S01]  /*f7140*/  STL.64 [R1+0x13d0], R30 ;  /* 0x0013d01e01007387 */ /* 0x0001e20000100a00 */
[----:B------:R-:W-:Y:S01]  /*f7150*/  IMAD.X R3, R3, 0x1, R40, P3 ;  /* 0x0000000103037824 */ /* 0x000fe200018e0628 */
[----:B------:R-:W-:Y:S02]  /*f7160*/  SHF.R.S32.HI R28, RZ, 0x1f, R29 ;  /* 0x0000001fff1c7819 */ /* 0x000fe4000001141d */
[----:B0-----:R-:W4:Y:S04]  /*f7170*/  LDL.LU.64 R30, [R1+0x59f0] ;  /* 0x0059f000011e7983 */ /* 0x001f280000300a00 */
[----:B------:R0:W-:Y:S04]  /*f7180*/  STL.64 [R1+0x13c8], R24 ;  /* 0x0013c81801007387 */ /* 0x0001e80000100a00 */
[----:B------:R1:W-:Y:S04]  /*f7190*/  STL.64 [R1+0x13c0], R32 ;  /* 0x0013c02001007387 */ /* 0x0003e80000100a00 */
[----:B------:R3:W-:Y:S01]  /*f71a0*/  STL.64 [R1+0x13b0], R2 ;  /* 0x0013b00201007387 */ /* 0x0007e20000100a00 */
[----:B0-----:R-:W-:-:S02]  /*f71b0*/  IADD3 R24, P1, PT, R29, R57, RZ ;  /* 0x000000391d187210 */ /* 0x001fc40007f3e0ff */
[----:B-1----:R-:W-:-:S03]  /*f71c0*/  IADD3 R32, P2, PT, R29, R46, RZ ;  /* 0x0000002e1d207210 */ /* 0x002fc60007f5e0ff */
[C---:B------:R-:W-:Y:S01]  /*f71d0*/  IMAD.X R25, R28.reuse, 0x1, R61, P1 ;  /* 0x000000011c197824 */ /* 0x040fe200008e063d */
[----:B---3--:R-:W-:Y:S01]  /*f71e0*/  IADD3 R2, P3, PT, R29, R45, RZ ;  /* 0x0000002d1d027210 */ /* 0x008fe20007f7e0ff */
[----:B------:R-:W-:-:S03]  /*f71f0*/  IMAD.X R33, R28, 0x1, R34, P2 ;  /* 0x000000011c217824 */ /* 0x000fc600010e0622 */
[----:B------:R0:W-:Y:S01]  /*f7200*/  STL.64 [R1+0x13a8], R24 ;  /* 0x0013a81801007387 */ /* 0x0001e20000100a00 */
[----:B------:R-:W-:-:S03]  /*f7210*/  IMAD.X R3, R28, 0x1, R35, P3 ;  /* 0x000000011c037824 */ /* 0x000fc600018e0623 */
[----:B------:R1:W-:Y:S04]  /*f7220*/  STL.64 [R1+0x13a0], R32 ;  /* 0x0013a02001007387 */ /* 0x0003e80000100a00 */
[----:B------:R3:W-:Y:S01]  /*f7230*/  STL.64 [R1+0x1390], R2 ;  /* 0x0013900201007387 */ /* 0x0007e20000100a00 */
[C---:B0-----:R-:W-:Y:S02]  /*f7240*/  IADD3 R24, P1, PT, R29.reuse, R44, RZ ;  /* 0x0000002c1d187210 */ /* 0x041fe40007f3e0ff */
[----:B-1----:R-:W-:Y:S01]  /*f7250*/  IADD3 R32, P2, PT, R29, R43, RZ ;  /* 0x0000002b1d207210 */ /* 0x002fe20007f5e0ff */
[----:B---3--:R-:W-:-:S04]  /*f7260*/  IMAD.MOV.U32 R3, RZ, RZ, R28 ;  /* 0x000000ffff037224 */ /* 0x008fc800078e001c */
[C---:B------:R-:W-:Y:S02]  /*f7270*/  IMAD.X R25, R3.reuse, 0x1, R36, P1 ;  /* 0x0000000103197824 */ /* 0x040fe400008e0624 */
[----:B------:R-:W-:-:S03]  /*f7280*/  IMAD.X R33, R3, 0x1, R37, P2 ;  /* 0x0000000103217824 */ /* 0x000fc600010e0625 */
[----:B------:R-:W-:Y:S04]  /*f7290*/  STL.64 [R1+0x1388], R24 ;  /* 0x0013881801007387 */ /* 0x000fe80000100a00 */
[----:B------:R0:W-:Y:S04]  /*f72a0*/  STL.64 [R1+0x1380], R32 ;  /* 0x0013802001007387 */ /* 0x0001e80000100a00 */
[----:B0-----:R-:W3:Y:S01]  /*f72b0*/  LDL.LU.64 R32, [R1+0x59e8] ;  /* 0x0059e80001207983 */ /* 0x001ee20000300a00 */
[C---:B------:R-:W-:Y:S02]  /*f72c0*/  IADD3 R2, P3, PT, R29.reuse, R42, RZ ;  /* 0x0000002a1d027210 */ /* 0x040fe40007f7e0ff */
[----:B------:R-:W-:-:S02]  /*f72d0*/  IADD3 R24, P1, PT, R29, R41, RZ ;  /* 0x000000291d187210 */ /* 0x000fc40007f3e0ff */
[----:B------:R-:W-:Y:S01]  /*f72e0*/  IADD3 R28, P2, PT, R29, R47, RZ ;  /* 0x0000002f1d1c7210 */ /* 0x000fe20007f5e0ff */
[----:B------:R-:W-:-:S04]  /*f72f0*/  IMAD.MOV.U32 R29, RZ, RZ, R3 ;  /* 0x000000ffff1d7224 */ /* 0x000fc800078e0003 */
[C---:B------:R-:W-:Y:S02]  /*f7300*/  IMAD.X R3, R29.reuse, 0x1, R38, P3 ;  /* 0x000000011d037824 */ /* 0x040fe400018e0626 */
[C---:B------:R-:W-:Y:S02]  /*f7310*/  IMAD.X R25, R29.reuse, 0x1, R39, P1 ;  /* 0x000000011d197824 */ /* 0x040fe400008e0627 */
[----:B------:R-:W-:Y:S01]  /*f7320*/  IMAD.X R29, R29, 0x1, R40, P2 ;  /* 0x000000011d1d7824 */ /* 0x000fe200010e0628 */
[----:B------:R3:W-:Y:S04]  /*f7330*/  STL.64 [R1+0xfb8], R2 ;  /* 0x000fb80201007387 */ /* 0x0007e80000100a00 */
[----:B------:R-:W-:Y:S04]  /*f7340*/  STL.64 [R1+0xfb0], R24 ;  /* 0x000fb01801007387 */ /* 0x000fe80000100a00 */
[----:B------:R0:W-:Y:S01]  /*f7350*/  STL.64 [R1+0xfa0], R28 ;  /* 0x000fa01c01007387 */ /* 0x0001e20000100a00 */
[----:B---3--:R-:W-:-:S02]  /*f7360*/  IADD3 R2, P3, PT, R33, R57, RZ ;  /* 0x0000003921027210 */ /* 0x008fc40007f7e0ff */
[----:B0-----:R-:W-:Y:S02]  /*f7370*/  SHF.R.S32.HI R29, RZ, 0x1f, R33 ;  /* 0x0000001fff1d7819 */ /* 0x001fe40000011421 */
[C---:B------:R-:W-:Y:S02]  /*f7380*/  IADD3 R24, P1, PT, R33.reuse, R46, RZ ;  /* 0x0000002e21187210 */ /* 0x040fe40007f3e0ff */
[----:B------:R-:W-:Y:S01]  /*f7390*/  IADD3 R28, P2, PT, R33, R45, RZ ;  /* 0x0000002d211c7210 */ /* 0x000fe20007f5e0ff */
[C---:B------:R-:W-:Y:S02]  /*f73a0*/  IMAD.X R3, R29.reuse, 0x1, R61, P3 ;  /* 0x000000011d037824 */ /* 0x040fe400018e063d */
[C---:B------:R-:W-:Y:S02]  /*f73b0*/  IMAD.X R25, R29.reuse, 0x1, R34, P1 ;  /* 0x000000011d197824 */ /* 0x040fe400008e0622 */
[----:B------:R-:W-:Y:S01]  /*f73c0*/  IMAD.X R29, R29, 0x1, R35, P2 ;  /* 0x000000011d1d7824 */ /* 0x000fe200010e0623 */
[----:B------:R0:W-:Y:S04]  /*f73d0*/  STL.64 [R1+0xf98], R2 ;  /* 0x000f980201007387 */ /* 0x0001e80000100a00 */
[----:B------:R1:W-:Y:S04]  /*f73e0*/  STL.64 [R1+0xf90], R24 ;  /* 0x000f901801007387 */ /* 0x0003e80000100a00 */
[----:B------:R3:W-:Y:S01]  /*f73f0*/  STL.64 [R1+0xf78], R28 ;  /* 0x000f781c01007387 */ /* 0x0007e20000100a00 */
[----:B0-----:R-:W-:-:S02]  /*f7400*/  IADD3 R2, P3, PT, R33, R44, RZ ;  /* 0x0000002c21027210 */ /* 0x001fc40007f7e0ff */
[----:B-1----:R-:W-:Y:S02]  /*f7410*/  IADD3 R24, P1, PT, R33, R43, RZ ;  /* 0x0000002b21187210 */ /* 0x002fe40007f3e0ff */
[----:B---3--:R-:W-:-:S05]  /*f7420*/  SHF.R.S32.HI R29, RZ, 0x1f, R33 ;  /* 0x0000001fff1d7819 */ /* 0x008fca0000011421 */
[C---:B------:R-:W-:Y:S02]  /*f7430*/  IMAD.X R3, R29.reuse, 0x1, R36, P3 ;  /* 0x000000011d037824 */ /* 0x040fe400018e0624 */
[----:B------:R-:W-:Y:S01]  /*f7440*/  IMAD.X R25, R29, 0x1, R37, P1 ;  /* 0x000000011d197824 */ /* 0x000fe200008e0625 */
[----:B------:R-:W-:Y:S02]  /*f7450*/  IADD3 R28, P2, PT, R33, R42, RZ ;  /* 0x0000002a211c7210 */ /* 0x000fe40007f5e0ff */
[----:B------:R-:W-:Y:S04]  /*f7460*/  STL.64 [R1+0xf70], R2 ;  /* 0x000f700201007387 */ /* 0x000fe80000100a00 */
[----:B------:R0:W-:Y:S02]  /*f7470*/  STL.64 [R1+0xf68], R24 ;  /* 0x000f681801007387 */ /* 0x0001e40000100a00 */
[----:B0-----:R-:W-:-:S04]  /*f7480*/  IMAD.MOV.U32 R25, RZ, RZ, R29 ;  /* 0x000000ffff197224 */ /* 0x001fc800078e001d */
[----:B------:R-:W-:Y:S01]  /*f7490*/  IMAD.X R29, R25, 0x1, R38, P2 ;  /* 0x00000001191d7824 */ /* 0x000fe200010e0626 */
[C---:B------:R-:W-:Y:S02]  /*f74a0*/  IADD3 R2, P3, PT, R33.reuse, R41, RZ ;  /* 0x0000002921027210 */ /* 0x040fe40007f7e0ff */
[----:B------:R-:W-:Y:S02]  /*f74b0*/  IADD3 R24, P1, PT, R33, R47, RZ ;  /* 0x0000002f21187210 */ /* 0x000fe40007f3e0ff */
[----:B------:R0:W-:Y:S01]  /*f74c0*/  STL.64 [R1+0xf60], R28 ;  /* 0x000f601c01007387 */ /* 0x0001e20000100a00 */
[----:B------:R-:W-:Y:S01]  /*f74d0*/  SHF.R.S32.HI R33, RZ, 0x1f, R32 ;  /* 0x0000001fff217819 */ /* 0x000fe20000011420 */
[C---:B------:R-:W-:Y:S02]  /*f74e0*/  IMAD.X R3, R25.reuse, 0x1, R39, P3 ;  /* 0x0000000119037824 */ /* 0x040fe400018e0627 */
[----:B------:R-:W-:Y:S01]  /*f74f0*/  IMAD.X R25, R25, 0x1, R40, P1 ;  /* 0x0000000119197824 */ /* 0x000fe200008e0628 */
[----:B0-----:R-:W-:-:S02]  /*f7500*/  IADD3 R28, P2, PT, R32, R57, RZ ;  /* 0x00000039201c7210 */ /* 0x001fc40007f5e0ff */
[----:B------:R0:W-:Y:S03]  /*f7510*/  STL.64 [R1+0xf58], R2 ;  /* 0x000f580201007387 */ /* 0x0001e60000100a00 */
[----:B------:R-:W-:Y:S01]  /*f7520*/  IMAD.X R29, R33, 0x1, R61, P2 ;  /* 0x00000001211d7824 */ /* 0x000fe200010e063d */
[----:B------:R1:W-:Y:S04]  /*f7530*/  STL.64 [R1+0xf48], R24 ;  /* 0x000f481801007387 */ /* 0x0003e80000100a00 */
[----:B------:R3:W-:Y:S01]  /*f7540*/  STL.64 [R1+0xf40], R28 ;  /* 0x000f401c01007387 */ /* 0x0007e20000100a00 */
[C---:B0-----:R-:W-:Y:S02]  /*f7550*/  IADD3 R2, P3, PT, R32.reuse, R46, RZ ;  /* 0x0000002e20027210 */ /* 0x041fe40007f7e0ff */
        /* <DEDUP_REMOVED lines=17> */
[----:B0-----:R-:W-:Y:S02]  /*f7670*/  IADD3 R2, P3, PT, R32, R47, RZ ;  /* 0x0000002f20027210 */ /* 0x001fe40007f7e0ff */
[----:B----4-:R-:W-:Y:S02]  /*f7680*/  SHF.R.S32.HI R32, RZ, 0x1f, R31 ;  /* 0x0000001fff207819 */ /* 0x010fe4000001141f */
        /* <DEDUP_REMOVED lines=22> */
[----:B------:R-:W-:Y:S01]  /*f77f0*/  STL.64 [R1+0xeb8], R2 ;  /* 0x000eb80201007387 */ /* 0x000fe20000100a00 */
[----:B------:R-:W-:-:S03]  /*f7800*/  IMAD.X R29, R32, 0x1, R40, P2 ;  /* 0x00000001201d7824 */ /* 0x000fc600010e0628 */
[----:B------:R-:W-:Y:S04]  /*f7810*/  STL.64 [R1+0xeb0], R24 ;  /* 0x000eb01801007387 */ /* 0x000fe80000100a00 */
[----:B------:R0:W-:Y:S04]  /*f7820*/  STL.64 [R1+0xe90], R28 ;  /* 0x000e901c01007387 */ /* 0x0001e80000100a00 */
[----:B0-----:R-:W3:Y:S01]  /*f7830*/  LDL.LU.64 R28, [R1+0x59e0] ;  /* 0x0059e000011c7983 */ /* 0x001ee20000300a00 */
[----:B------:R-:W-:Y:S02]  /*f7840*/  SHF.R.S32.HI R31, RZ, 0x1f, R30 ;  /* 0x0000001fff1f7819 */ /* 0x000fe4000001141e */
[----:B------:R-:W-:-:S02]  /*f7850*/  IADD3 R2, P3, PT, R30, R57, RZ ;  /* 0x000000391e027210 */ /* 0x000fc40007f7e0ff */
[----:B------:R-:W-:-:S03]  /*f7860*/  IADD3 R24, P1, PT, R30, R46, RZ ;  /* 0x0000002e1e187210 */ /* 0x000fc60007f3e0ff */
[C---:B------:R-:W-:Y:S02]  /*f7870*/  IMAD.X R3, R31.reuse, 0x1, R61, P3 ;  /* 0x000000011f037824 */ /* 0x040fe400018e063d */
[C---:B------:R-:W-:Y:S01]  /*f7880*/  IMAD.X R25, R31.reuse, 0x1, R34, P1 ;  /* 0x000000011f197824 */ /* 0x040fe200008e0622 */
[C---:B------:R-:W-:Y:S02]  /*f7890*/  IADD3 R32, P2, PT, R30.reuse, R45, RZ ;  /* 0x0000002d1e207210 */ /* 0x040fe40007f5e0ff */
[----:B------:R0:W-:Y:S04]  /*f78a0*/  STL.64 [R1+0xe88], R2 ;  /* 0x000e880201007387 */ /* 0x0001e80000100a00 */
[----:B------:R1:W-:Y:S01]  /*f78b0*/  STL.64 [R1+0xe80], R24 ;  /* 0x000e801801007387 */ /* 0x0003e20000100a00 */
[----:B------:R-:W-:Y:S01]  /*f78c0*/  IMAD.X R33, R31, 0x1, R35, P2 ;  /* 0x000000011f217824 */ /* 0x000fe200010e0623 */
[----:B0-----:R-:W-:-:S02]  /*f78d0*/  IADD3 R2, P3, PT, R30, R44, RZ ;  /* 0x0000002c1e027210 */ /* 0x001fc40007f7e0ff */
        /* <DEDUP_REMOVED lines=15> */
[----:B---3--:R-:W-:Y:S02]  /*f79d0*/  SHF.R.S32.HI R30, RZ, 0x1f, R29 ;  /* 0x0000001fff1e7819 */ /* 0x008fe4000001141d */
[C---:B0-----:R-:W-:Y:S02]  /*f79e0*/  IADD3 R32, P2, PT, R29.reuse, R57, RZ ;  /* 0x000000391d207210 */ /* 0x041fe40007f5e0ff */
[C---:B-1----:R-:W-:Y:S02]  /*f79f0*/  IADD3 R2, P3, PT, R29.reuse, R46, RZ ;  /* 0x0000002e1d027210 */ /* 0x042fe40007f7e0ff */
[----:B----4-:R-:W-:Y:S01]  /*f7a00*/  IADD3 R24, P1, PT, R29, R45, RZ ;  /* 0x0000002d1d187210 */ /* 0x010fe20007f3e0ff */
[----:B------:R-:W-:-:S02]  /*f7a10*/  IMAD.X R33, R30, 0x1, R61, P2 ;  /* 0x000000011e217824 */ /* 0x000fc400010e063d */
[C---:B------:R-:W-:Y:S02]  /*f7a20*/  IMAD.X R3, R30.reuse, 0x1, R34, P3 ;  /* 0x000000011e037824 */ /* 0x040fe400018e0622 */
[----:B------:R-:W-:Y:S01]  /*f7a30*/  IMAD.X R25, R30, 0x1, R35, P1 ;  /* 0x000000011e197824 */ /* 0x000fe200008e0623 */
        /* <DEDUP_REMOVED lines=13> */
[----:B-1----:R-:W-:Y:S02]  /*f7b10*/  IADD3 R2, P3, PT, R29, R47, RZ ;  /* 0x0000002f1d027210 */ /* 0x002fe40007f7e0ff */
[----:B------:R-:W-:Y:S02]  /*f7b20*/  SHF.R.S32.HI R29, RZ, 0x1f, R28 ;  /* 0x0000001fff1d7819 */ /* 0x000fe4000001141c */
[----:B---3--:R-:W-:Y:S01]  /*f7b30*/  IADD3 R24, P1, PT, R28, R57, RZ ;  /* 0x000000391c187210 */ /* 0x008fe20007f3e0ff */
[----:B------:R-:W-:-:S02]  /*f7b40*/  IMAD.X R33, R30, 0x1, R39, P2 ;  /* 0x000000011e217824 */ /* 0x000fc400010e0627 */
[----:B------:R-:W-:Y:S02]  /*f7b50*/  IMAD.X R3, R30, 0x1, R40, P3 ;  /* 0x000000011e037824 */ /* 0x000fe400018e0628 */
        /* <DEDUP_REMOVED lines=23> */
[----:B--2---:R-:W-:Y:S02]  /*f7cd0*/  SHF.R.S32.HI R28, RZ, 0x1f, R27 ;  /* 0x0000001fff1c7819 */ /* 0x004fe4000001141b */
        /* <DEDUP_REMOVED lines=11> */
[----:B--2---:R-:W-:Y:S01]  /*f7d90*/  IADD3 R24, P1, PT, R27, R43, RZ ;  /* 0x0000002b1b187210 */ /* 0x004fe20007f3e0ff */
[----:B------:R-:W-:-:S03]  /*f7da0*/  IMAD.X R3, R28, 0x1, R36, P3 ;  /* 0x000000011c037824 */ /* 0x000fc600018e0624 */
[----:B------:R0:W-:Y:S01]  /*f7db0*/  STL.64 [R1+0x768], R32 ;  /* 0x0007682001007387 */ /* 0x0001e20000100a00 */
[----:B------:R-:W-:-:S03]  /*f7dc0*/  IMAD.X R25, R28, 0x1, R37, P1 ;  /* 0x000000011c197824 */ /* 0x000fc600008e0625 */
[----:B------:R1:W-:Y:S04]  /*f7dd0*/  STL.64 [R1+0x760], R2 ;  /* 0x0007600201007387 */ /* 0x0003e80000100a00 */
[----:B------:R2:W-:Y:S01]  /*f7de0*/  STL.64 [R1+0x758], R24 ;  /* 0x0007581801007387 */ /* 0x0005e20000100a00 */
[----:B0-----:R-:W-:Y:S01]  /*f7df0*/  IMAD.MOV.U32 R32, RZ, RZ, R50 ;  /* 0x000000ffff207224 */ /* 0x001fe200078e0032 */
[C---:B------:R-:W-:Y:S02]  /*f7e00*/  IADD3 R50, P2, PT, R27.reuse, R42, RZ ;  /* 0x0000002a1b327210 */ /* 0x040fe40007f5e0ff */
[C---:B-1----:R-:W-:Y:S01]  /*f7e10*/  IADD3 R2, P3, PT, R27.reuse, R41, RZ ;  /* 0x000000291b027210 */ /* 0x042fe20007f7e0ff */
[----:B------:R-:W-:Y:S01]  /*f7e20*/  IMAD.MOV.U32 R33, RZ, RZ, R51 ;  /* 0x000000ffff217224 */ /* 0x000fe200078e0033 */
[----:B--2---:R-:W-:Y:S01]  /*f7e30*/  IADD3 R24, P1, PT, R27, R47, RZ ;  /* 0x0000002f1b187210 */ /* 0x004fe20007f3e0ff */
[----:B------:R-:W-:-:S02]  /*f7e40*/  IMAD.X R51, R28, 0x1, R38, P2 ;  /* 0x000000011c337824 */ /* 0x000fc400010e0626 */
[C---:B------:R-:W-:Y:S02]  /*f7e50*/  IMAD.X R3, R28.reuse, 0x1, R39, P3 ;  /* 0x000000011c037824 */ /* 0x040fe400018e0627 */
[----:B------:R-:W-:Y:S01]  /*f7e60*/  IMAD.X R25, R28, 0x1, R40, P1 ;  /* 0x000000011c197824 */ /* 0x000fe200008e0628 */
[----:B------:R-:W-:Y:S04]  /*f7e70*/  STL.64 [R1+0x750], R50 ;  /* 0x0007503201007387 */ /* 0x000fe80000100a00 */
[----:B------:R-:W-:Y:S04]  /*f7e80*/  STL.64 [R1+0x748], R2 ;  /* 0x0007480201007387 */ /* 0x000fe80000100a00 */
[----:B------:R0:W-:Y:S04]  /*f7e90*/  STL.64 [R1+0x700], R24 ;  /* 0x0007001801007387 */ /* 0x0001e80000100a00 */
[----:B0-----:R-:W2:Y:S01]  /*f7ea0*/  LDL.LU.64 R24, [R1+0x59d8] ;  /* 0x0059d80001187983 */ /* 0x001ea20000300a00 */
[----:B------:R-:W-:-:S02]  /*f7eb0*/  SHF.R.S32.HI R27, RZ, 0x1f, R26 ;  /* 0x0000001fff1b7819 */ /* 0x000fc4000001141a */
[C---:B------:R-:W-:Y:S02]  /*f7ec0*/  IADD3 R50, P2, PT, R26.reuse, R57, RZ ;  /* 0x000000391a327210 */ /* 0x040fe40007f5e0ff */
[----:B------:R-:W-:-:S03]  /*f7ed0*/  IADD3 R2, P3, PT, R26, R46, RZ ;  /* 0x0000002e1a027210 */ /* 0x000fc60007f7e0ff */
[C---:B------:R-:W-:Y:S01]  /*f7ee0*/  IMAD.X R51, R27.reuse, 0x1, R61, P2 ;  /* 0x000000011b337824 */ /* 0x040fe200010e063d */
[----:B------:R-:W-:Y:S01]  /*f7ef0*/  IADD3 R28, P1, PT, R26, R45, RZ ;  /* 0x0000002d1a1c7210 */ /* 0x000fe20007f3e0ff */
        /* <DEDUP_REMOVED lines=20> */
[----:B------:R-:W-:Y:S01]  /*f8040*/  IMAD.MOV.U32 R27, RZ, RZ, R31 ;  /* 0x000000ffff1b7224 */ /* 0x000fe200078e001f */
[----:B--2---:R-:W-:Y:S02]  /*f8050*/  SHF.R.S32.HI R26, RZ, 0x1f, R25 ;  /* 0x0000001fff1a7819 */ /* 0x004fe40000011419 */
[C---:B-1----:R-:W-:Y:S02]  /*f8060*/  IADD3 R28, P1, PT, R25.reuse, R57, RZ ;  /* 0x00000039191c7210 */ /* 0x042fe40007f3e0ff */
[----:B0-----:R-:W-:-:S03]  /*f8070*/  IADD3 R50, P2, PT, R25, R46, RZ ;  /* 0x0000002e19327210 */ /* 0x001fc60007f5e0ff */
[C---:B------:R-:W-:Y:S01]  /*f8080*/  IMAD.X R29, R26.reuse, 0x1, R61, P1 ;  /* 0x000000011a1d7824 */ /* 0x040fe200008e063d */
[----:B---3--:R-:W-:Y:S01]  /*f8090*/  IADD3 R2, P3, PT, R25, R45, RZ ;  /* 0x0000002d19027210 */ /* 0x008fe20007f7e0ff */
        /* <DEDUP_REMOVED lines=17> */
[----:B------:R-:W-:Y:S01]  /*f81b0*/  SHF.R.S32.HI R25, RZ, 0x1f, R24 ;  /* 0x0000001fff197819 */ /* 0x000fe20000011418 */
[----:B------:R-:W-:Y:S01]  /*f81c0*/  IMAD.X R51, R26, 0x1, R40, P2 ;  /* 0x000000011a337824 */ /* 0x000fe200010e0628 */
[----:B------:R-:W-:Y:S01]  /*f81d0*/  IADD3 R30, P3, PT, R24, R57, RZ ;  /* 0x00000039181e7210 */ /* 0x000fe20007f7e0ff */
[----:B0-----:R-:W2:Y:S04]  /*f81e0*/  LDL.LU.64 R2, [R1+0x59d0] ;  /* 0x0059d00001027983 */ /* 0x001ea80000300a00 */
[----:B------:R0:W-:Y:S01]  /*f81f0*/  STL.64 [R1+0x638], R28 ;  /* 0x0006381c01007387 */ /* 0x0001e20000100a00 */
[----:B------:R-:W-:-:S03]  /*f8200*/  IMAD.MOV.U32 R26, RZ, RZ, R30 ;  /* 0x000000ffff1a7224 */ /* 0x000fc600078e001e */
[----:B------:R1:W-:Y:S01]  /*f8210*/  STL.64 [R1+0x628], R50 ;  /* 0x0006283201007387 */ /* 0x0003e20000100a00 */
[C---:B------:R-:W-:Y:S01]  /*f8220*/  IMAD.X R27, R25.reuse, 0x1, R61, P3 ;  /* 0x00000001191b7824 */ /* 0x040fe200018e063d */
[C---:B------:R-:W-:Y:S02]  /*f8230*/  IADD3 R26, P3, PT, R24.reuse, R44, RZ ;  /* 0x0000002c181a7210 */ /* 0x040fe40007f7e0ff */
[C---:B0-----:R-:W-:Y:S01]  /*f8240*/  IADD3 R28, P1, PT, R24.reuse, R46, RZ ;  /* 0x0000002e181c7210 */ /* 0x041fe20007f3e0ff */
[----:B-1----:R-:W3:Y:S04]  /*f8250*/  LDL.LU.64 R50, [R1+0x59c8] ;  /* 0x0059c80001327983 */ /* 0x002ee80000300a00 */
[----:B------:R-:W-:Y:S01]  /*f8260*/  IMAD.X R29, R25, 0x1, R34, P1 ;  /* 0x00000001191d7824 */ /* 0x000fe200008e0622 */
[----:B------:R0:W-:Y:S04]  /*f8270*/  STL [R1+0x620], R30 ;  /* 0x0006201e01007387 */ /* 0x0001e80000100800 */
[----:B------:R1:W-:Y:S01]  /*f8280*/  STL [R1+0x624], R27 ;  /* 0x0006241b01007387 */ /* 0x0003e20000100800 */
[----:B0-----:R-:W-:-:S03]  /*f8290*/  IADD3 R30, P2, PT, R24, R45, RZ ;  /* 0x0000002d181e7210 */ /* 0x001fc60007f5e0ff */
[----:B------:R0:W-:Y:S01]  /*f82a0*/  STL.64 [R1+0x618], R28 ;  /* 0x0006181c01007387 */ /* 0x0001e20000100a00 */
[C---:B-1----:R-:W-:Y:S02]  /*f82b0*/  IMAD.X R27, R25.reuse, 0x1, R36, P3 ;  /* 0x00000001191b7824 */ /* 0x042fe400018e0624 */
[----:B------:R-:W-:Y:S01]  /*f82c0*/  IMAD.X R31, R25, 0x1, R35, P2 ;  /* 0x00000001191f7824 */ /* 0x000fe200010e0623 */
[----:B0-----:R-:W-:-:S04]  /*f82d0*/  IADD3 R28, P1, PT, R24, R43, RZ ;  /* 0x0000002b181c7210 */ /* 0x001fc80007f3e0ff */
[----:B------:R0:W-:Y:S04]  /*f82e0*/  STL.64 [R1+0x608], R30 ;  /* 0x0006081e01007387 */ /* 0x0001e80000100a00 */
[----:B------:R1:W-:Y:S01]  /*f82f0*/  STL.64 [R1+0x600], R26 ;  /* 0x0006001a01007387 */ /* 0x0003e20000100a00 */
[C---:B------:R-:W-:Y:S01]  /*f8300*/  IMAD.X R29, R25.reuse, 0x1, R37, P1 ;  /* 0x00000001191d7824 */ /* 0x040fe200008e0625 */
[C---:B0-----:R-:W-:Y:S02]  /*f8310*/  IADD3 R30, P2, PT, R24.reuse, R42, RZ ;  /* 0x0000002a181e7210 */ /* 0x041fe40007f5e0ff */
[----:B-1----:R-:W-:Y:S02]  /*f8320*/  IADD3 R26, P3, PT, R24, R41, RZ ;  /* 0x00000029181a7210 */ /* 0x002fe40007f7e0ff */
[----:B------:R0:W-:Y:S01]  /*f8330*/  STL.64 [R1+0x5e8], R28 ;  /* 0x0005e81c01007387 */ /* 0x0001e20000100a00 */
[----:B------:R-:W-:-:S02]  /*f8340*/  IMAD.X R31, R25, 0x1, R38, P2 ;  /* 0x00000001191f7824 */ /* 0x000fc400010e0626 */
[----:B------:R-:W-:-:S03]  /*f8350*/  IMAD.X R27, R25, 0x1, R39, P3 ;  /* 0x00000001191b7824 */ /* 0x000fc600018e0627 */
[----:B------:R1:W-:Y:S01]  /*f8360*/  STL.64 [R1+0x5e0], R30 ;  /* 0x0005e01e01007387 */ /* 0x0003e20000100a00 */
[----:B0-----:R-:W-:-:S03]  /*f8370*/  IADD3 R28, P1, PT, R24, R47, RZ ;  /* 0x0000002f181c7210 */ /* 0x001fc60007f3e0ff */
[----:B------:R0:W-:Y:S01]  /*f8380*/  STL.64 [R1+0x5c8], R26 ;  /* 0x0005c81a01007387 */ /* 0x0001e20000100a00 */
[----:B------:R-:W-:Y:S01]  /*f8390*/  SHF.R.S32.HI R24, RZ, 0x1f, R23 ;  /* 0x0000001fff187819 */ /* 0x000fe20000011417 */
        /* <DEDUP_REMOVED lines=22> */
[C---:B------:R-:W-:Y:S01]  /*f8500*/  IMAD.X R31, R24.reuse, 0x1, R39, P2 ;  /* 0x00000001181f7824 */ /* 0x040fe200010e0627 */
[----:B------:R-:W-:Y:S01]  /*f8510*/  SHF.R.S32.HI R23, RZ, 0x1f, R22 ;  /* 0x0000001fff177819 */ /* 0x000fe20000011416 */
[----:B------:R-:W-:-:S03]  /*f8520*/  IMAD.X R27, R24, 0x1, R40, P3 ;  /* 0x00000001181b7824 */ /* 0x000fc600018e0628 */
[----:B------:R1:W-:Y:S01]  /*f8530*/  STL.64 [R1+0x550], R30 ;  /* 0x0005501e01007387 */ /* 0x0003e20000100a00 */
[----:B0-----:R-:W-:-:S03]  /*f8540*/  IADD3 R28, P1, PT, R22, R57, RZ ;  /* 0x00000039161c7210 */ /* 0x001fc60007f3e0ff */
[----:B------:R0:W-:Y:S02]  /*f8550*/  STL.64 [R1+0x530], R26 ;  /* 0x0005301a01007387 */ /* 0x0001e40000100a00 */
[C---:B------:R-:W-:Y:S01]  /*f8560*/  IMAD.X R29, R23.reuse, 0x1, R61, P1 ;  /* 0x00000001171d7824 */ /* 0x040fe200008e063d */
[C---:B-1----:R-:W-:Y:S02]  /*f8570*/  IADD3 R30, P2, PT, R22.reuse, R46, RZ ;  /* 0x0000002e161e7210 */ /* 0x042fe40007f5e0ff */
[C---:B0-----:R-:W-:Y:S02]  /*f8580*/  IADD3 R26, P3, PT, R22.reuse, R45, RZ ;  /* 0x0000002d161a7210 */ /* 0x041fe40007f7e0ff */
[----:B------:R0:W-:Y:S01]  /*f8590*/  STL.64 [R1+0x528], R28 ;  /* 0x0005281c01007387 */ /* 0x0001e20000100a00 */
[C---:B------:R-:W-:Y:S01]  /*f85a0*/  IMAD.X R31, R23.reuse, 0x1, R34, P2 ;  /* 0x00000001171f7824 */ /* 0x040fe200010e0622 */
[C---:B------:R-:W-:Y:S01]  /*f85b0*/  IADD3 R24, P2, PT, R22.reuse, R43, RZ ;  /* 0x0000002b16187210 */ /* 0x040fe20007f5e0ff */
[----:B------:R-:W-:Y:S01]  /*f85c0*/  IMAD.X R27, R23, 0x1, R35, P3 ;  /* 0x00000001171b7824 */ /* 0x000fe200018e0623 */
[----:B0-----:R-:W-:-:S04]  /*f85d0*/  IADD3 R28, P1, PT, R22, R44, RZ ;  /* 0x0000002c161c7210 */ /* 0x001fc80007f3e0ff */
[----:B------:R0:W-:Y:S01]  /*f85e0*/  STL.64 [R1+0x4f8], R26 ;  /* 0x0004f81a01007387 */ /* 0x0001e20000100a00 */
[C---:B------:R-:W-:Y:S02]  /*f85f0*/  IMAD.X R25, R23.reuse, 0x1, R37, P2 ;  /* 0x0000000117197824 */ /* 0x040fe400010e0625 */
[----:B------:R-:W-:Y:S01]  /*f8600*/  IMAD.X R29, R23, 0x1, R36, P1 ;  /* 0x00000001171d7824 */ /* 0x000fe200008e0624 */
[----:B------:R-:W-:Y:S01]  /*f8610*/  STL.64 [R1+0x520], R30 ;  /* 0x0005201e01007387 */ /* 0x000fe20000100a00 */
[----:B0-----:R-:W-:-:S03]  /*f8620*/  IADD3 R26, P3, PT, R22, R42, RZ ;  /* 0x0000002a161a7210 */ /* 0x001fc60007f7e0ff */
[----:B------:R0:W-:Y:S04]  /*f8630*/  STL.64 [R1+0x4f0], R28 ;  /* 0x0004f01c01007387 */ /* 0x0001e80000100a00 */
[----:B------:R1:W-:Y:S01]  /*f8640*/  STL.64 [R1+0x4e8], R24 ;  /* 0x0004e81801007387 */ /* 0x0003e20000100a00 */
[C---:B------:R-:W-:Y:S01]  /*f8650*/  IMAD.X R27, R23.reuse, 0x1, R38, P3 ;  /* 0x00000001171b7824 */ /* 0x040fe200018e0626 */
[C---:B0-----:R-:W-:Y:S02]  /*f8660*/  IADD3 R28, P1, PT, R22.reuse, R41, RZ ;  /* 0x00000029161c7210 */ /* 0x041fe40007f3e0ff */
[----:B-1----:R-:W-:Y:S02]  /*f8670*/  IADD3 R24, P2, PT, R22, R47, RZ ;  /* 0x0000002f16187210 */ /* 0x002fe40007f5e0ff */
        /* <DEDUP_REMOVED lines=93> */
[----:B------:R1:W-:Y:S01]  /*f8c50*/  STL.64 [R1+0xe78], R28 ;  /* 0x000e781c01007387 */ /* 0x0003e20000100a00 */
[----:B0-----:R-:W-:-:S03]  /*f8c60*/  IADD3 R24, P2, PT, R18, R42, RZ ;  /* 0x0000002a12187210 */ /* 0x001fc60007f5e0ff */
[----:B------:R-:W-:Y:S01]  /*f8c70*/  STL.64 [R1+0xe98], R26 ;  /* 0x000e981a01007387 */ /* 0x000fe20000100a00 */
[----:B-1----:R-:W-:-:S03]  /*f8c80*/  IADD3 R28, P3, PT, R18, R41, RZ ;  /* 0x00000029121c7210 */ /* 0x002fc60007f7e0ff */
[----:B------:R0:W-:Y:S01]  /*f8c90*/  STL.64 [R1+0xed8], R20 ;  /* 0x000ed81401007387 */ /* 0x0001e20000100a00 */
[C---:B------:R-:W-:Y:S02]  /*f8ca0*/  IMAD.X R25, R19.reuse, 0x1, R38, P2 ;  /* 0x0000000113197824 */ /* 0x040fe400010e0626 */
[----:B------:R-:W-:-:S03]  /*f8cb0*/  IMAD.X R29, R19, 0x1, R39, P3 ;  /* 0x00000001131d7824 */ /* 0x000fc600018e0627 */
[----:B------:R1:W-:Y:S01]  /*f8cc0*/  STL.64 [R1+0xef8], R24 ;  /* 0x000ef81801007387 */ /* 0x0003e20000100a00 */
[----:B0-----:R-:W-:Y:S02]  /*f8cd0*/  IADD3 R20, P1, PT, R18, R47, RZ ;  /* 0x0000002f12147210 */ /* 0x001fe40007f3e0ff */
[----:B------:R-:W-:Y:S01]  /*f8ce0*/  SHF.R.S32.HI R18, RZ, 0x1f, R17 ;  /* 0x0000001fff127819 */ /* 0x000fe20000011411 */
[----:B------:R0:W-:Y:S02]  /*f8cf0*/  STL.64 [R1+0xf30], R28 ;  /* 0x000f301c01007387 */ /* 0x0001e40000100a00 */
[----:B------:R-:W-:Y:S01]  /*f8d00*/  IMAD.X R21, R19, 0x1, R40, P1 ;  /* 0x0000000113157824 */ /* 0x000fe200008e0628 */
[----:B-1----:R-:W-:Y:S01]  /*f8d10*/  IADD3 R24, P2, PT, R17, R57, RZ ;  /* 0x0000003911187210 */ /* 0x002fe20007f5e0ff */
[----:B------:R-:W-:Y:S01]  /*f8d20*/  VIADD R31, R52, UR14 ;  /* 0x0000000e341f7c36 */ /* 0x000fe20008000000 */
[----:B------:R-:W1:Y:S02]  /*f8d30*/  LDCU UR14, c[0x0][0x3b8] ;  /* 0x00007700ff0e77ac */ /* 0x000e640008000800 */
[----:B------:R4:W-:Y:S01]  /*f8d40*/  STL.64 [R1+0xf28], R20 ;  /* 0x000f281401007387 */ /* 0x0009e20000100a00 */
[----:B------:R-:W-:-:S02]  /*f8d50*/  IMAD.X R25, R18, 0x1, R61, P2 ;  /* 0x0000000112197824 */ /* 0x000fc400010e063d */
[----:B0-----:R-:W-:Y:S01]  /*f8d60*/  IMAD.MOV.U32 R29, RZ, RZ, R52 ;  /* 0x000000ffff1d7224 */ /* 0x001fe200078e0034 */
[C---:B------:R-:W-:Y:S01]  /*f8d70*/  IADD3 R52, P3, PT, R17.reuse, R46, RZ ;  /* 0x0000002e11347210 */ /* 0x040fe20007f7e0ff */
[----:B------:R-:W-:Y:S01]  /*f8d80*/  IMAD.MOV.U32 R26, RZ, RZ, R53 ;  /* 0x000000ffff1a7224 */ /* 0x000fe200078e0035 */
[----:B------:R0:W-:Y:S01]  /*f8d90*/  STL.64 [R1+0xf50], R24 ;  /* 0x000f501801007387 */ /* 0x0001e20000100a00 */
[----:B----4-:R-:W-:Y:S02]  /*f8da0*/  IADD3 R20, P1, PT, R17, R45, RZ ;  /* 0x0000002d11147210 */ /* 0x010fe40007f3e0ff */
[----:B------:R-:W-:-:S03]  /*f8db0*/  IMAD.X R53, R18, 0x1, R34, P3 ;  /* 0x0000000112357824 */ /* 0x000fc600018e0622 */
[C---:B------:R-:W-:Y:S01]  /*f8dc0*/  IMAD.X R21, R18.reuse, 0x1, R35, P1 ;  /* 0x0000000112157824 */ /* 0x040fe200008e0623 */
[C---:B0-----:R-:W-:Y:S01]  /*f8dd0*/  IADD3 R24, P2, PT, R17.reuse, R44, RZ ;  /* 0x0000002c11187210 */ /* 0x041fe20007f5e0ff */
[----:B------:R0:W-:Y:S04]  /*f8de0*/  STL.64 [R1+0xf88], R52 ;  /* 0x000f883401007387 */ /* 0x0001e80000100a00 */
[----:B------:R4:W-:Y:S01]  /*f8df0*/  STL.64 [R1+0xf80], R20 ;  /* 0x000f801401007387 */ /* 0x0009e20000100a00 */
[----:B------:R-:W-:Y:S01]  /*f8e00*/  IMAD.X R25, R18, 0x1, R36, P2 ;  /* 0x0000000112197824 */ /* 0x000fe200010e0624 */
[C---:B0-----:R-:W-:Y:S02]  /*f8e10*/  IADD3 R52, P3, PT, R17.reuse, R43, RZ ;  /* 0x0000002b11347210 */ /* 0x041fe40007f7e0ff */
[----:B----4-:R-:W-:-:S03]  /*f8e20*/  IADD3 R20, P1, PT, R17, R42, RZ ;  /* 0x0000002a11147210 */ /* 0x010fc60007f3e0ff */
[C---:B------:R-:W-:Y:S01]  /*f8e30*/  IMAD.X R53, R18.reuse, 0x1, R37, P3 ;  /* 0x0000000112357824 */ /* 0x040fe200018e0625 */
[----:B------:R0:W-:Y:S01]  /*f8e40*/  STL.64 [R1+0xfa8], R24 ;  /* 0x000fa81801007387 */ /* 0x0001e20000100a00 */
[----:B------:R-:W-:Y:S02]  /*f8e50*/  IMAD.MOV.U32 R30, RZ, RZ, R31 ;  /* 0x000000ffff1e7224 */ /* 0x000fe400078e001f */
[C---:B------:R-:W-:Y:S02]  /*f8e60*/  IMAD.X R21, R18.reuse, 0x1, R38, P1 ;  /* 0x0000000112157824 */ /* 0x040fe400008e0626 */
[----:B------:R-:W-:Y:S01]  /*f8e70*/  IMAD.MOV.U32 R31, RZ, RZ, R32 ;  /* 0x000000ffff1f7224 */ /* 0x000fe200078e0020 */
[----:B------:R4:W-:Y:S01]  /*f8e80*/  STL.64 [R1+0x1398], R52 ;  /* 0x0013983401007387 */ /* 0x0009e20000100a00 */
[----:B------:R-:W-:Y:S01]  /*f8e90*/  IMAD.MOV.U32 R32, RZ, RZ, R58 ;  /* 0x000000ffff207224 */ /* 0x000fe200078e003a */
[C---:B------:R-:W-:Y:S01]  /*f8ea0*/  IADD3 R58, P3, PT, R17.reuse, R47, RZ ;  /* 0x0000002f113a7210 */ /* 0x040fe20007f7e0ff */
[----:B0-----:R-:W-:Y:S01]  /*f8eb0*/  IMAD.MOV.U32 R25, RZ, RZ, R54 ;  /* 0x000000ffff197224 */ /* 0x001fe200078e0036 */
[----:B------:R-:W-:Y:S01]  /*f8ec0*/  IADD3 R54, P2, PT, R17, R41, RZ ;  /* 0x0000002911367210 */ /* 0x000fe20007f5e0ff */
[----:B------:R-:W-:Y:S01]  /*f8ed0*/  IMAD.MOV.U32 R27, RZ, RZ, R55 ;  /* 0x000000ffff1b7224 */ /* 0x000fe200078e0037 */
[----:B------:R-:W-:Y:S01]  /*f8ee0*/  SHF.R.S32.HI R17, RZ, 0x1f, R16 ;  /* 0x0000001fff117819 */ /* 0x000fe20000011410 */
[----:B----4-:R-:W4:Y:S02]  /*f8ef0*/  LDL.LU.64 R52, [R1+0x59c0] ;  /* 0x0059c00001347983 */ /* 0x010f240000300a00 */
[----:B------:R-:W-:-:S02]  /*f8f00*/  IMAD.X R55, R18, 0x1, R39, P2 ;  /* 0x0000000112377824 */ /* 0x000fc400010e0627 */
[----:B------:R0:W-:Y:S01]  /*f8f10*/  STL.64 [R1+0x13b8], R20 ;  /* 0x0013b81401007387 */ /* 0x0001e20000100a00 */
[----:B------:R-:W-:Y:S02]  /*f8f20*/  IMAD.MOV.U32 R28, RZ, RZ, R59 ;  /* 0x000000ffff1c7224 */ /* 0x000fe400078e003b */
[----:B------:R-:W-:Y:S01]  /*f8f30*/  IMAD.X R59, R18, 0x1, R40, P3 ;  /* 0x00000001123b7824 */ /* 0x000fe200018e0628 */
[C---:B------:R-:W-:Y:S01]  /*f8f40*/  IADD3 R22, P2, PT, R16.reuse, R46, RZ ;  /* 0x0000002e10167210 */ /* 0x040fe20007f5e0ff */
[----:B------:R1:W-:Y:S01]  /*f8f50*/  STL.64 [R1+0x13f0], R54 ;  /* 0x0013f03601007387 */ /* 0x0003e20000100a00 */
[----:B0-----:R-:W-:-:S03]  /*f8f60*/  IADD3 R20, P1, PT, R16, R57, RZ ;  /* 0x0000003910147210 */ /* 0x001fc60007f3e0ff */
[----:B------:R-:W-:Y:S02]  /*f8f70*/  IMAD.MOV.U32 R18, RZ, RZ, R22 ;  /* 0x000000ffff127224 */ /* 0x000fe400078e0016 */
[----:B------:R-:W-:Y:S01]  /*f8f80*/  IMAD.X R21, R17, 0x1, R61, P1 ;  /* 0x0000000111157824 */ /* 0x000fe200008e063d */
[----:B-1----:R-:W2:Y:S01]  /*f8f90*/  LDL.LU.64 R54, [R1+0x59b8] ;  /* 0x0059b80001367983 */ /* 0x002ea20000300a00 */
[----:B------:R-:W-:-:S03]  /*f8fa0*/  IMAD.MOV.U32 R19, RZ, RZ, R23 ;  /* 0x000000ffff137224 */ /* 0x000fc600078e0017 */
[----:B------:R0:W-:Y:S01]  /*f8fb0*/  STL.64 [R1+0x13e8], R58 ;  /* 0x0013e83a01007387 */ /* 0x0001e20000100a00 */
[----:B------:R-:W-:Y:S01]  /*f8fc0*/  IMAD.X R19, R17, 0x1, R34, P2 ;  /* 0x0000000111137824 */ /* 0x000fe200010e0622 */
[C---:B------:R-:W-:Y:S02]  /*f8fd0*/  IADD3 R18, P2, PT, R16.reuse, R43, RZ ;  /* 0x0000002b10127210 */ /* 0x040fe40007f5e0ff */
[----:B0-----:R-:W2:Y:S04]  /*f8fe0*/  LDL.LU.64 R58, [R1+0x59b0] ;  /* 0x0059b000013a7983 */ /* 0x001ea80000300a00 */
[----:B------:R0:W-:Y:S04]  /*f8ff0*/  STL [R1+0x1460], R22 ;  /* 0x0014601601007387 */ /* 0x0001e80000100800 */
[----:B------:R1:W-:Y:S01]  /*f9000*/  STL.64 [R1+0x1438], R20 ;  /* 0x0014381401007387 */ /* 0x0003e20000100a00 */
[----:B0-----:R-:W-:-:S03]  /*f9010*/  IADD3 R22, P3, PT, R16, R45, RZ ;  /* 0x0000002d10167210 */ /* 0x001fc60007f7e0ff */
[----:B------:R0:W-:Y:S01]  /*f9020*/  STL [R1+0x1464], R19 ;  /* 0x0014641301007387 */ /* 0x0001e20000100800 */
[----:B-1----:R-:W-:Y:S01]  /*f9030*/  IADD3 R20, P1, PT, R16, R44, RZ ;  /* 0x0000002c10147210 */ /* 0x002fe20007f3e0ff */
[----:B------:R-:W-:-:S04]  /*f9040*/  IMAD.X R23, R17, 0x1, R35, P3 ;  /* 0x0000000111177824 */ /* 0x000fc800018e0623 */
[C---:B------:R-:W-:Y:S02]  /*f9050*/  IMAD.X R21, R17.reuse, 0x1, R36, P1 ;  /* 0x0000000111157824 */ /* 0x040fe400008e0624 */
[----:B0-----:R-:W-:Y:S01]  /*f9060*/  IMAD.X R19, R17, 0x1, R37, P2 ;  /* 0x0000000111137824 */ /* 0x001fe200010e0625 */
        /* <DEDUP_REMOVED lines=9> */
[----:B------:R-:W-:Y:S01]  /*f9100*/  IMAD.X R19, R17, 0x1, R40, P2 ;  /* 0x0000000111137824 */ /* 0x000fe200010e0628 */
[----:B------:R-:W-:Y:S02]  /*f9110*/  SHF.R.S32.HI R16, RZ, 0x1f, R15 ;  /* 0x0000001fff107819 */ /* 0x000fe4000001140f */
        /* <DEDUP_REMOVED lines=33> */
[C---:B---3--:R-:W-:Y:S01]  /*f9330*/  IADD3 R18, P2, PT, R14.reuse, R44, RZ ;  /* 0x0000002c0e127210 */ /* 0x048fe20007f5e0ff */
[----:B------:R-:W-:Y:S01]  /*f9340*/  IMAD.X R21, R15, 0x1, R35, P1 ;  /* 0x000000010f157824 */ /* 0x000fe200008e0623 */
[----:B------:R-:W-:-:S03]  /*f9350*/  IADD3 R16, P3, PT, R14, R43, RZ ;  /* 0x0000002b0e107210 */ /* 0x000fc60007f7e0ff */
[C---:B------:R-:W-:Y:S01]  /*f9360*/  IMAD.X R19, R15.reuse, 0x1, R36, P2 ;  /* 0x000000010f137824 */ /* 0x040fe200010e0624 */
[----:B------:R-:W-:Y:S01]  /*f9370*/  STL.64 [R1+0x1a60], R22 ;  /* 0x001a601601007387 */ /* 0x000fe20000100a00 */
[----:B------:R-:W-:-:S03]  /*f9380*/  IMAD.X R17, R15, 0x1, R37, P3 ;  /* 0x000000010f117824 */ /* 0x000fc600018e0625 */
[----:B------:R0:W-:Y:S04]  /*f9390*/  STL.64 [R1+0x1a58], R20 ;  /* 0x001a581401007387 */ /* 0x0001e80000100a00 */
        /* <DEDUP_REMOVED lines=8> */
[----:B------:R-:W-:Y:S01]  /*f9420*/  SHF.R.S32.HI R14, RZ, 0x1f, R13 ;  /* 0x0000001fff0e7819 */ /* 0x000fe2000001140d */
[----:B------:R-:W-:Y:S02]  /*f9430*/  IMAD.X R17, R15, 0x1, R40, P3 ;  /* 0x000000010f117824 */ /* 0x000fe400018e0628 */
        /* <DEDUP_REMOVED lines=22> */
[----:B------:R-:W-:Y:S01]  /*f95a0*/  IMAD.X R21, R14, 0x1, R39, P1 ;  /* 0x000000010e157824 */ /* 0x000fe200008e0627 */
[----:B------:R-:W-:Y:S02]  /*f95b0*/  SHF.R.S32.HI R13, RZ, 0x1f, R12 ;  /* 0x0000001fff0d7819 */ /* 0x000fe4000001140c */
[----:B---3--:R-:W-:Y:S01]  /*f95c0*/  IADD3 R16, P3, PT, R12, R57, RZ ;  /* 0x000000390c107210 */ /* 0x008fe20007f7e0ff */
[----:B------:R-:W-:Y:S01]  /*f95d0*/  IMAD.X R19, R14, 0x1, R40, P2 ;  /* 0x000000010e137824 */ /* 0x000fe200010e0628 */
[----:B------:R0:W-:Y:S03]  /*f95e0*/  STL.64 [R1+0x1c10], R20 ;  /* 0x001c101401007387 */ /* 0x0001e60000100a00 */
[----:B------:R-:W-:Y:S01]  /*f95f0*/  IMAD.X R17, R13, 0x1, R61, P3 ;  /* 0x000000010d117824 */ /* 0x000fe200018e063d */
[----:B------:R1:W-:Y:S04]  /*f9600*/  STL.64 [R1+0x1c08], R18 ;  /* 0x001c081201007387 */ /* 0x0003e80000100a00 */
[----:B------:R3:W-:Y:S01]  /*f9610*/  STL.64 [R1+0x1c40], R16 ;  /* 0x001c401001007387 */ /* 0x0007e20000100a00 */
[----:B0-----:R-:W-:-:S02]  /*f9620*/  IADD3 R20, P1, PT, R12, R46, RZ ;  /* 0x0000002e0c147210 */ /* 0x001fc40007f3e0ff */
[----:B-1----:R-:W-:-:S03]  /*f9630*/  IADD3 R18, P2, PT, R12, R45, RZ ;  /* 0x0000002d0c127210 */ /* 0x002fc60007f5e0ff */
[C---:B------:R-:W-:Y:S01]  /*f9640*/  IMAD.X R21, R13.reuse, 0x1, R34, P1 ;  /* 0x000000010d157824 */ /* 0x040fe200008e0622 */
[C---:B------:R-:W-:Y:S02]  /*f9650*/  IADD3 R14, P1, PT, R12.reuse, R43, RZ ;  /* 0x0000002b0c0e7210 */ /* 0x040fe40007f3e0ff */
[C---:B---3--:R-:W-:Y:S01]  /*f9660*/  IADD3 R16, P3, PT, R12.reuse, R44, RZ ;  /* 0x0000002c0c107210 */ /* 0x048fe20007f7e0ff */
[C---:B------:R-:W-:Y:S01]  /*f9670*/  IMAD.X R19, R13.reuse, 0x1, R35, P2 ;  /* 0x000000010d137824 */ /* 0x040fe200010e0623 */
[----:B------:R-:W-:Y:S01]  /*f9680*/  STL.64 [R1+0x1c70], R20 ;  /* 0x001c701401007387 */ /* 0x000fe20000100a00 */
        /* <DEDUP_REMOVED lines=48> */
[C---:B------:R-:W-:Y:S02]  /*f9990*/  IMAD.X R17, R11.reuse, 0x1, R35, P3 ;  /* 0x000000010b117824 */ /* 0x040fe400018e0623 */
[C---:B------:R-:W-:Y:S02]  /*f99a0*/  IMAD.X R13, R11.reuse, 0x1, R37, P2 ;  /* 0x000000010b0d7824 */ /* 0x040fe400010e0625 */
[----:B------:R-:W-:Y:S01]  /*f99b0*/  IMAD.X R15, R11, 0x1, R36, P1 ;  /* 0x000000010b0f7824 */ /* 0x000fe200008e0624 */
[----:B------:R-:W-:Y:S04]  /*f99c0*/  STL.64 [R1+0x1e70], R18 ;  /* 0x001e701201007387 */ /* 0x000fe80000100a00 */
        /* <DEDUP_REMOVED lines=43> */
[----:B------:R-:W-:Y:S01]  /*f9c80*/  IMAD.X R17, R9, 0x1, R34, P3 ;  /* 0x0000000109117824 */ /* 0x000fe200018e0622 */
[----:B---3--:R-:W-:Y:S01]  /*f9c90*/  IADD3 R12, P2, PT, R25, R44, RZ ;  /* 0x0000002c190c7210 */ /* 0x008fe20007f5e0ff */
[----:B------:R-:W-:Y:S01]  /*f9ca0*/  IMAD.X R15, R9, 0x1, R35, P1 ;  /* 0x00000001090f7824 */ /* 0x000fe200008e0623 */
[----:B------:R-:W-:-:S03]  /*f9cb0*/  IADD3 R10, P3, PT, R25, R43, RZ ;  /* 0x0000002b190a7210 */ /* 0x000fc60007f7e0ff */
        /* <DEDUP_REMOVED lines=9> */
[C---:B------:R-:W-:Y:S01]  /*f9d50*/  IMAD.X R15, R9.reuse, 0x1, R39, P2 ;  /* 0x00000001090f7824 */ /* 0x040fe200010e0627 */
[----:B------:R0:W-:Y:S03]  /*f9d60*/  STL.64 [R1+0x20f8], R10 ;  /* 0x0020f80a01007387 */ /* 0x0001e60000100a00 */
[----:B------:R-:W-:Y:S01]  /*f9d70*/  IMAD.X R13, R9, 0x1, R40, P3 ;  /* 0x00000001090d7824 */ /* 0x000fe200018e0628 */
[----:B------:R1:W-:Y:S04]  /*f9d80*/  STL.64 [R1+0x2100], R16 ;  /* 0x0021001001007387 */ /* 0x0003e80000100a00 */
[----:B------:R3:W-:Y:S01]  /*f9d90*/  STL.64 [R1+0x2118], R14 ;  /* 0x0021180e01007387 */ /* 0x0007e20000100a00 */
[----:B0-----:R-:W-:-:S03]  /*f9da0*/  SHF.R.S32.HI R10, RZ, 0x1f, R26 ;  /* 0x0000001fff0a7819 */ /* 0x001fc6000001141a */
[----:B------:R0:W-:Y:S01]  /*f9db0*/  STL.64 [R1+0x2150], R12 ;  /* 0x0021500c01007387 */ /* 0x0001e20000100a00 */
[C---:B-1----:R-:W-:Y:S02]  /*f9dc0*/  IADD3 R16, P1, PT, R26.reuse, R57, RZ ;  /* 0x000000391a107210 */ /* 0x042fe40007f3e0ff */
[----:B---3--:R-:W-:-:S03]  /*f9dd0*/  IADD3 R14, P2, PT, R26, R46, RZ ;  /* 0x0000002e1a0e7210 */ /* 0x008fc60007f5e0ff */
[----:B------:R-:W-:Y:S01]  /*f9de0*/  IMAD.X R17, R10, 0x1, R61, P1 ;  /* 0x000000010a117824 */ /* 0x000fe200008e063d */
[----:B0-----:R-:W-:Y:S01]  /*f9df0*/  IADD3 R12, P3, PT, R26, R45, RZ ;  /* 0x0000002d1a0c7210 */ /* 0x001fe20007f7e0ff */
        /* <DEDUP_REMOVED lines=12> */
[----:B------:R1:W-:Y:S01]  /*f9ec0*/  STL.64 [R1+0x2260], R14 ;  /* 0x0022600e01007387 */ /* 0x0003e20000100a00 */
[----:B------:R-:W-:-:S03]  /*f9ed0*/  SHF.R.S32.HI R9, RZ, 0x1f, R27 ;  /* 0x0000001fff097819 */ /* 0x000fc6000001141b */
        /* <DEDUP_REMOVED lines=16> */
[----:B------:R-:W-:Y:S01]  /*f9fe0*/  IMAD.X R13, R9, 0x1, R36, P3 ;  /* 0x00000001090d7824 */ /* 0x000fe200018e0624 */
[C---:B------:R-:W-:Y:S02]  /*f9ff0*/  IADD3 R10, P1, PT, R27.reuse, R43, RZ ;  /* 0x0000002b1b0a7210 */ /* 0x040fe40007f3e0ff */
[----:B------:R-:W-:Y:S04]  /*fa000*/  STL.64 [R1+0x2288], R14 ;  /* 0x0022880e01007387 */ /* 0x000fe80000100a00 */
[----:B------:R1:W-:Y:S01]  /*fa010*/  STL.64 [R1+0x2298], R12 ;  /* 0x0022980c01007387 */ /* 0x0003e20000100a00 */
[----:B0-----:R-:W-:Y:S01]  /*fa020*/  IADD3 R16, P2, PT, R27, R42, RZ ;  /* 0x0000002a1b107210 */ /* 0x001fe20007f5e0ff */
[----:B------:R-:W-:-:S04]  /*fa030*/  IMAD.X R11, R9, 0x1, R37, P1 ;  /* 0x00000001090b7824 */ /* 0x000fc800008e0625 */
[----:B------:R-:W-:Y:S01]  /*fa040*/  IMAD.X R17, R9, 0x1, R38, P2 ;  /* 0x0000000109117824 */ /* 0x000fe200010e0626 */
[C---:B-1----:R-:W-:Y:S02]  /*fa050*/  IADD3 R12, P3, PT, R27.reuse, R41, RZ ;  /* 0x000000291b0c7210 */ /* 0x042fe40007f7e0ff */
[----:B------:R-:W-:-:S03]  /*fa060*/  IADD3 R14, P1, PT, R27, R47, RZ ;  /* 0x0000002f1b0e7210 */ /* 0x000fc60007f3e0ff */
[C---:B------:R-:W-:Y:S01]  /*fa070*/  IMAD.X R13, R9.reuse, 0x1, R39, P3 ;  /* 0x00000001090d7824 */ /* 0x040fe200018e0627 */
[----:B------:R0:W-:Y:S01]  /*fa080*/  STL.64 [R1+0x22a0], R10 ;  /* 0x0022a00a01007387 */ /* 0x0001e20000100a00 */
[----:B------:R-:W-:-:S03]  /*fa090*/  IMAD.X R15, R9, 0x1, R40, P1 ;  /* 0x00000001090f7824 */ /* 0x000fc600008e0628 */
[----:B------:R1:W-:Y:S04]  /*fa0a0*/  STL.64 [R1+0x22a8], R16 ;  /* 0x0022a81001007387 */ /* 0x0003e80000100a00 */
[----:B------:R3:W-:Y:S01]  /*fa0b0*/  STL.64 [R1+0x22b8], R12 ;  /* 0x0022b80c01007387 */ /* 0x0007e20000100a00 */
[----:B0-----:R-:W-:Y:S02]  /*fa0c0*/  SHF.R.S32.HI R10, RZ, 0x1f, R28 ;  /* 0x0000001fff0a7819 */ /* 0x001fe4000001141c */
[C---:B-1----:R-:W-:Y:S02]  /*fa0d0*/  IADD3 R16, P2, PT, R28.reuse, R57, RZ ;  /* 0x000000391c107210 */ /* 0x042fe40007f5e0ff */
        /* <DEDUP_REMOVED lines=21> */
[----:B------:R-:W-:Y:S01]  /*fa230*/  SHF.R.S32.HI R9, RZ, 0x1f, R29 ;  /* 0x0000001fff097819 */ /* 0x000fe2000001141d */
[----:B------:R-:W-:Y:S02]  /*fa240*/  IMAD.X R13, R10, 0x1, R40, P3 ;  /* 0x000000010a0d7824 */ /* 0x000fe400018e0628 */
[----:B------:R-:W-:Y:S04]  /*fa250*/  STL.64 [R1+0x22f8], R16 ;  /* 0x0022f81001007387 */ /* 0x000fe80000100a00 */
[----:B------:R1:W-:Y:S01]  /*fa260*/  STL.64 [R1+0x22f0], R12 ;  /* 0x0022f00c01007387 */ /* 0x0003e20000100a00 */
[----:B0-----:R-:W-:-:S05]  /*fa270*/  IADD3 R14, P1, PT, R29, R57, RZ ;  /* 0x000000391d0e7210 */ /* 0x001fca0007f3e0ff */
[----:B------:R-:W-:Y:S01]  /*fa280*/  IMAD.X R15, R9, 0x1, R61, P1 ;  /* 0x00000001090f7824 */ /* 0x000fe200008e063d */
[C---:B-1----:R-:W-:Y:S02]  /*fa290*/  IADD3 R12, P3, PT, R29.reuse, R45, RZ ;  /* 0x0000002d1d0c7210 */ /* 0x042fe40007f7e0ff */
[----:B------:R-:W-:Y:S02]  /*fa2a0*/  IADD3 R16, P2, PT, R29, R46, RZ ;  /* 0x0000002e1d107210 */ /* 0x000fe40007f5e0ff */
[----:B------:R0:W-:Y:S01]  /*fa2b0*/  STL.64 [R1+0x2300], R14 ;  /* 0x0023000e01007387 */ /* 0x0001e20000100a00 */
[C---:B------:R-:W-:Y:S02]  /*fa2c0*/  IMAD.X R13, R9.reuse, 0x1, R35, P3 ;  /* 0x00000001090d7824 */ /* 0x040fe400018e0623 */
[----:B------:R-:W-:Y:S01]  /*fa2d0*/  IMAD.X R17, R9, 0x1, R34, P2 ;  /* 0x0000000109117824 */ /* 0x000fe200010e0622 */
[C---:B------:R-:W-:Y:S02]  /*fa2e0*/  IADD3 R10, P2, PT, R29.reuse, R43, RZ ;  /* 0x0000002b1d0a7210 */ /* 0x040fe40007f5e0ff */
[----:B------:R1:W-:Y:S01]  /*fa2f0*/  STL.64 [R1+0x2308], R12 ;  /* 0x0023080c01007387 */ /* 0x0003e20000100a00 */
[----:B0-----:R-:W-:-:S03]  /*fa300*/  IADD3 R14, P1, PT, R29, R44, RZ ;  /* 0x0000002c1d0e7210 */ /* 0x001fc60007f3e0ff */
[----:B------:R0:W-:Y:S02]  /*fa310*/  STL.64 [R1+0x2310], R16 ;  /* 0x0023101001007387 */ /* 0x0001e40000100a00 */
[----:B------:R-:W-:Y:S01]  /*fa320*/  IMAD.X R15, R9, 0x1, R36, P1 ;  /* 0x00000001090f7824 */ /* 0x000fe200008e0624 */
[----:B-1----:R-:W-:Y:S01]  /*fa330*/  IADD3 R12, P3, PT, R29, R42, RZ ;  /* 0x0000002a1d0c7210 */ /* 0x002fe20007f7e0ff */
[----:B------:R-:W-:-:S03]  /*fa340*/  IMAD.X R11, R9, 0x1, R37, P2 ;  /* 0x00000001090b7824 */ /* 0x000fc600010e0625 */
[----:B------:R1:W-:Y:S01]  /*fa350*/  STL.64 [R1+0x2318], R14 ;  /* 0x0023180e01007387 */ /* 0x0003e20000100a00 */
[----:B------:R-:W-:Y:S01]  /*fa360*/  IMAD.X R13, R9, 0x1, R38, P3 ;  /* 0x00000001090d7824 */ /* 0x000fe200018e0626 */
[C---:B0-----:R-:W-:Y:S02]  /*fa370*/  IADD3 R16, P2, PT, R29.reuse, R47, RZ ;  /* 0x0000002f1d107210 */ /* 0x041fe40007f5e0ff */
[----:B------:R0:W-:Y:S04]  /*fa380*/  STL.64 [R1+0x2320], R10 ;  /* 0x0023200a01007387 */ /* 0x0001e80000100a00 */
[----:B------:R3:W-:Y:S01]  /*fa390*/  STL.64 [R1+0x2328], R12 ;  /* 0x0023280c01007387 */ /* 0x0007e20000100a00 */
[----:B-1----:R-:W-:Y:S02]  /*fa3a0*/  IADD3 R14, P1, PT, R29, R41, RZ ;  /* 0x000000291d0e7210 */ /* 0x002fe40007f3e0ff */
[----:B0-----:R-:W-:-:S03]  /*fa3b0*/  SHF.R.S32.HI R10, RZ, 0x1f, R30 ;  /* 0x0000001fff0a7819 */ /* 0x001fc6000001141e */
        /* <DEDUP_REMOVED lines=23> */
[----:B------:R-:W-:Y:S01]  /*fa530*/  STL.64 [R1+0x2368], R16 ;  /* 0x0023681001007387 */ /* 0x000fe20000100a00 */
[----:B------:R-:W-:-:S03]  /*fa540*/  SHF.R.S32.HI R9, RZ, 0x1f, R8 ;  /* 0x0000001fff097819 */ /* 0x000fc60000011408 */
[----:B------:R1:W-:Y:S01]  /*fa550*/  STL.64 [R1+0x2378], R12 ;  /* 0x0023780c01007387 */ /* 0x0003e20000100a00 */
[----:B0-----:R-:W-:-:S05]  /*fa560*/  IADD3 R14, P1, PT, R30, R47, RZ ;  /* 0x0000002f1e0e7210 */ /* 0x001fca0007f3e0ff */
[----:B------:R-:W-:Y:S01]  /*fa570*/  IMAD.X R15, R10, 0x1, R40, P1 ;  /* 0x000000010a0f7824 */ /* 0x000fe200008e0628 */
[C---:B-1----:R-:W-:Y:S02]  /*fa580*/  IADD3 R12, P3, PT, R8.reuse, R46, RZ ;  /* 0x0000002e080c7210 */ /* 0x042fe40007f7e0ff */
[C---:B------:R-:W-:Y:S02]  /*fa590*/  IADD3 R16, P2, PT, R8.reuse, R57, RZ ;  /* 0x0000003908107210 */ /* 0x040fe40007f5e0ff */
[----:B------:R0:W-:Y:S01]  /*fa5a0*/  STL.64 [R1+0x2370], R14 ;  /* 0x0023700e01007387 */ /* 0x0001e20000100a00 */
[C---:B------:R-:W-:Y:S02]  /*fa5b0*/  IMAD.X R13, R9.reuse, 0x1, R34, P3 ;  /* 0x00000001090d7824 */ /* 0x040fe400018e0622 */
[----:B------:R-:W-:Y:S01]  /*fa5c0*/  IMAD.X R17, R9, 0x1, R61, P2 ;  /* 0x0000000109117824 */ /* 0x000fe200010e063d */
[C---:B------:R-:W-:Y:S02]  /*fa5d0*/  IADD3 R10, P2, PT, R8.reuse, R44, RZ ;  /* 0x0000002c080a7210 */ /* 0x040fe40007f5e0ff */
[----:B------:R1:W-:Y:S01]  /*fa5e0*/  STL.64 [R1+0x2390], R12 ;  /* 0x0023900c01007387 */ /* 0x0003e20000100a00 */
[----:B0-----:R-:W-:-:S02]  /*fa5f0*/  IADD3 R14, P1, PT, R8, R45, RZ ;  /* 0x0000002d080e7210 */ /* 0x001fc40007f3e0ff */
[----:B------:R-:W-:-:S03]  /*fa600*/  IMAD.X R11, R9, 0x1, R36, P2 ;  /* 0x00000001090b7824 */ /* 0x000fc600010e0624 */
[C---:B------:R-:W-:Y:S01]  /*fa610*/  IMAD.X R15, R9.reuse, 0x1, R35, P1 ;  /* 0x00000001090f7824 */ /* 0x040fe200008e0623 */
[----:B-1----:R-:W-:Y:S01]  /*fa620*/  IADD3 R12, P3, PT, R8, R43, RZ ;  /* 0x0000002b080c7210 */ /* 0x002fe20007f7e0ff */
[----:B------:R-:W-:Y:S04]  /*fa630*/  STL.64 [R1+0x2380], R16 ;  /* 0x0023801001007387 */ /* 0x000fe80000100a00 */
        /* <DEDUP_REMOVED lines=50> */
[----:B------:R0:W-:Y:S04]  /*fa960*/  STL.64 [R1+0x2408], R10 ;  /* 0x0024080a01007387 */ /* 0x0001e80000100a00 */
[----:B------:R-:W-:Y:S04]  /*fa970*/  STL.64 [R1+0x2410], R14 ;  /* 0x0024100e01007387 */ /* 0x000fe80000100a00 */
[----:B------:R1:W-:Y:S01]  /*fa980*/  STL.64 [R1+0x2418], R12 ;  /* 0x0024180c01007387 */ /* 0x0003e20000100a00 */
[----:B0-----:R-:W-:-:S03]  /*fa990*/  IADD3 R10, P2, PT, R6, R42, RZ ;  /* 0x0000002a060a7210 */ /* 0x001fc60007f5e0ff */
[----:B------:R0:W-:Y:S02]  /*fa9a0*/  STL.64 [R1+0x2420], R8 ;  /* 0x0024200801007387 */ /* 0x0001e40000100a00 */
[C---:B------:R-:W-:Y:S01]  /*fa9b0*/  IMAD.X R11, R7.reuse, 0x1, R38, P2 ;  /* 0x00000001070b7824 */ /* 0x040fe200010e0626 */
[C---:B-1----:R-:W-:Y:S02]  /*fa9c0*/  IADD3 R12, P3, PT, R6.reuse, R41, RZ ;  /* 0x00000029060c7210 */ /* 0x042fe40007f7e0ff */
[----:B0-----:R-:W-:Y:S02]  /*fa9d0*/  IADD3 R8, P1, PT, R6, R47, RZ ;  /* 0x0000002f06087210 */ /* 0x001fe40007f3e0ff */
[----:B------:R0:W-:Y:S03]  /*fa9e0*/  STL.64 [R1+0x2428], R10 ;  /* 0x0024280a01007387 */ /* 0x0001e60000100a00 */
[C---:B------:R-:W-:Y:S01]  /*fa9f0*/  IMAD.X R9, R7.reuse, 0x1, R40, P1 ;  /* 0x0000000107097824 */ /* 0x040fe200008e0628 */
[----:B------:R-:W-:Y:S01]  /*faa00*/  SHF.R.S32.HI R6, RZ, 0x1f, R4 ;  /* 0x0000001fff067819 */ /* 0x000fe20000011404 */
[----:B------:R-:W-:Y:S01]  /*faa10*/  IMAD.X R13, R7, 0x1, R39, P3 ;  /* 0x00000001070d7824 */ /* 0x000fe200018e0627 */
[----:B------:R-:W-:-:S02]  /*faa20*/  IADD3 R14, P3, PT, R4, R46, RZ ;  /* 0x0000002e040e7210 */ /* 0x000fc40007f7e0ff */
[----:B------:R1:W-:Y:S01]  /*faa30*/  STL.64 [R1+0x2430], R8 ;  /* 0x0024300801007387 */ /* 0x0003e20000100a00 */
[----:B0-----:R-:W-:Y:S02]  /*faa40*/  IADD3 R10, P2, PT, R4, R57, RZ ;  /* 0x00000039040a7210 */ /* 0x001fe40007f5e0ff */
[C---:B------:R-:W-:Y:S01]  /*faa50*/  IMAD.X R15, R6.reuse, 0x1, R34, P3 ;  /* 0x00000001060f7824 */ /* 0x040fe200018e0622 */
[----:B------:R0:W-:Y:S02]  /*faa60*/  STL.64 [R1+0x2438], R12 ;  /* 0x0024380c01007387 */ /* 0x0001e40000100a00 */
[----:B------:R-:W-:Y:S01]  /*faa70*/  IMAD.X R11, R6, 0x1, R61, P2 ;  /* 0x00000001060b7824 */ /* 0x000fe200010e063d */
[----:B-1----:R-:W-:-:S05]  /*faa80*/  IADD3 R8, P1, PT, R4, R45, RZ ;  /* 0x0000002d04087210 */ /* 0x002fca0007f3e0ff */
[----:B------:R-:W-:Y:S01]  /*faa90*/  IMAD.X R9, R6, 0x1, R35, P1 ;  /* 0x0000000106097824 */ /* 0x000fe200008e0623 */
[----:B0-----:R-:W3:Y:S04]  /*faaa0*/  LDL R12, [R1+0x1fb0] ;  /* 0x001fb000010c7983 */ /* 0x001ee80000100800 */
        /* <DEDUP_REMOVED lines=10> */
[----:B------:R-:W-:Y:S01]  /*fab50*/  STL.64 [R1+0x2460], R14 ;  /* 0x0024600e01007387 */ /* 0x000fe20000100a00 */
[----:B------:R-:W-:-:S03]  /*fab60*/  SHF.R.S32.HI R7, RZ, 0x1f, R5 ;  /* 0x0000001fff077819 */ /* 0x000fc60000011405 */
[----:B------:R1:W-:Y:S01]  /*fab70*/  STL.64 [R1+0x2468], R8 ;  /* 0x0024680801007387 */ /* 0x0003e20000100a00 */
[----:B0-----:R-:W-:Y:S02]  /*fab80*/  IADD3 R10, P2, PT, R4, R41, RZ ;  /* 0x00000029040a7210 */ /* 0x001fe40007f5e0ff */
[----:B-1----:R-:W-:-:S03]  /*fab90*/  IADD3 R8, P1, PT, R5, R57, RZ ;  /* 0x0000003905087210 */ /* 0x002fc60007f3e0ff */
[----:B------:R-:W-:Y:S02]  /*faba0*/  IMAD.X R11, R6, 0x1, R39, P2 ;  /* 0x00000001060b7824 */ /* 0x000fe400010e0627 */
[----:B------:R-:W-:Y:S01]  /*fabb0*/  IMAD.X R9, R7, 0x1, R61, P1 ;  /* 0x0000000107097824 */ /* 0x000fe200008e063d */
[----:B------:R-:W-:Y:S02]  /*fabc0*/  IADD3 R14, P3, PT, R4, R47, RZ ;  /* 0x0000002f040e7210 */ /* 0x000fe40007f7e0ff */
[----:B------:R0:W-:Y:S04]  /*fabd0*/  STL.64 [R1+0x2478], R10 ;  /* 0x0024780a01007387 */ /* 0x0001e80000100a00 */
[----:B------:R1:W-:Y:S01]  /*fabe0*/  STL.64 [R1+0x2480], R8 ;  /* 0x0024800801007387 */ /* 0x0003e20000100a00 */
[----:B------:R-:W-:Y:S01]  /*fabf0*/  IMAD.X R15, R6, 0x1, R40, P3 ;  /* 0x00000001060f7824 */ /* 0x000fe200018e0628 */
[----:B0-----:R-:W-:-:S02]  /*fac00*/  IADD3 R10, P2, PT, R5, R46, RZ ;  /* 0x0000002e050a7210 */ /* 0x001fc40007f5e0ff */
[----:B-1----:R-:W-:-:S03]  /*fac10*/  IADD3 R8, P1, PT, R5, R45, RZ ;  /* 0x0000002d05087210 */ /* 0x002fc60007f3e0ff */
[C---:B------:R-:W-:Y:S01]  /*fac20*/  IMAD.X R11, R7.reuse, 0x1, R34, P2 ;  /* 0x00000001070b7824 */ /* 0x040fe200010e0622 */
[----:B------:R-:W-:Y:S01]  /*fac30*/  STL.64 [R1+0x2470], R14 ;  /* 0x0024700e01007387 */ /* 0x000fe20000100a00 */
[----:B------:R-:W-:-:S03]  /*fac40*/  IMAD.X R9, R7, 0x1, R35, P1 ;  /* 0x0000000107097824 */ /* 0x000fc600008e0623 */
[----:B------:R0:W-:Y:S04]  /*fac50*/  STL.64 [R1+0x2490], R10 ;  /* 0x0024900a01007387 */ /* 0x0001e80000100a00 */
[----:B------:R1:W-:Y:S01]  /*fac60*/  STL.64 [R1+0x2488], R8 ;  /* 0x0024880801007387 */ /* 0x0003e20000100a00 */
[C---:B0-----:R-:W-:Y:S02]  /*fac70*/  IADD3 R10, P2, PT, R5.reuse, R44, RZ ;  /* 0x0000002c050a7210 */ /* 0x041fe40007f5e0ff */
[----:B-1----:R-:W-:-:S03]  /*fac80*/  IADD3 R8, P1, PT, R5, R43, RZ ;  /* 0x0000002b05087210 */ /* 0x002fc60007f3e0ff */
[C---:B------:R-:W-:Y:S02]  /*fac90*/  IMAD.X R11, R7.reuse, 0x1, R36, P2 ;  /* 0x00000001070b7824 */ /* 0x040fe400010e0624 */
[----:B------:R-:W-:-:S03]  /*faca0*/  IMAD.X R9, R7, 0x1, R37, P1 ;  /* 0x0000000107097824 */ /* 0x000fc600008e0625 */
[----:B------:R0:W-:Y:S04]  /*facb0*/  STL.64 [R1+0x2498], R10 ;  /* 0x0024980a01007387 */ /* 0x0001e80000100a00 */
[----:B------:R1:W-:Y:S01]  /*facc0*/  STL.64 [R1+0x24a0], R8 ;  /* 0x0024a00801007387 */ /* 0x0003e20000100a00 */
[C---:B------:R-:W-:Y:S01]  /*facd0*/  VIADD R4, R5.reuse, UR7 ;  /* 0x0000000705047c36 */ /* 0x040fe20008000000 */
[----:B------:R-:W2:Y:S01]  /*face0*/  LDCU UR7, c[0x0][0x3b8] ;  /* 0x00007700ff0777ac */ /* 0x000ea20008000800 */
[C---:B0-----:R-:W-:Y:S02]  /*facf0*/  IADD3 R10, P2, PT, R5.reuse, R42, RZ ;  /* 0x0000002a050a7210 */ /* 0x041fe40007f5e0ff */
[----:B-1----:R-:W-:-:S03]  /*fad00*/  IADD3 R8, P1, PT, R5, R41, RZ ;  /* 0x0000002905087210 */ /* 0x002fc60007f3e0ff */
[C---:B------:R-:W-:Y:S02]  /*fad10*/  IMAD.X R11, R7.reuse, 0x1, R38, P2 ;  /* 0x00000001070b7824 */ /* 0x040fe400010e0626 */
[----:B------:R-:W-:-:S03]  /*fad20*/  IMAD.X R9, R7, 0x1, R39, P1 ;  /* 0x0000000107097824 */ /* 0x000fc600008e0627 */
[----:B------:R0:W-:Y:S04]  /*fad30*/  STL.64 [R1+0x24a8], R10 ;  /* 0x0024a80a01007387 */ /* 0x0001e80000100a00 */
[----:B------:R1:W-:Y:S01]  /*fad40*/  STL.64 [R1+0x24b8], R8 ;  /* 0x0024b80801007387 */ /* 0x0003e20000100a00 */
[----:B0-----:R-:W-:Y:S02]  /*fad50*/  IADD3 R10, P2, PT, R5, R47, RZ ;  /* 0x0000002f050a7210 */ /* 0x001fe40007f5e0ff */
[----:B------:R-:W-:Y:S02]  /*fad60*/  SHF.R.S32.HI R5, RZ, 0x1f, R4 ;  /* 0x0000001fff057819 */ /* 0x000fe40000011404 */
[----:B-1----:R-:W-:Y:S01]  /*fad70*/  IADD3 R8, P1, PT, R4, R57, RZ ;  /* 0x0000003904087210 */ /* 0x002fe20007f3e0ff */
[----:B------:R-:W-:-:S04]  /*fad80*/  IMAD.X R11, R7, 0x1, R40, P2 ;  /* 0x00000001070b7824 */ /* 0x000fc800010e0628 */
[----:B------:R-:W-:Y:S01]  /*fad90*/  IMAD.X R9, R5, 0x1, R61, P1 ;  /* 0x0000000105097824 */ /* 0x000fe200008e063d */
[----:B------:R0:W-:Y:S04]  /*fada0*/  STL.64 [R1+0x24b0], R10 ;  /* 0x0024b00a01007387 */ /* 0x0001e80000100a00 */
[----:B------:R1:W-:Y:S01]  /*fadb0*/  STL.64 [R1+0x24c8], R8 ;  /* 0x0024c80801007387 */ /* 0x0003e20000100a00 */
[C---:B0-----:R-:W-:Y:S02]  /*fadc0*/  IADD3 R10, P2, PT, R4.reuse, R46, RZ ;  /* 0x0000002e040a7210 */ /* 0x041fe40007f5e0ff */
[----:B-1----:R-:W-:-:S03]  /*fadd0*/  IADD3 R8, P1, PT, R4, R45, RZ ;  /* 0x0000002d04087210 */ /* 0x002fc60007f3e0ff */
[C---:B------:R-:W-:Y:S01]  /*fade0*/  IMAD.X R11, R5.reuse, 0x1, R34, P2 ;  /* 0x00000001050b7824 */ /* 0x040fe200010e0622 */
[----:B------:R-:W-:Y:S01]  /*fadf0*/  IADD3 R6, P2, PT, R4, R44, RZ ;  /* 0x0000002c04067210 */ /* 0x000fe20007f5e0ff */
[----:B------:R-:W-:-:S04]  /*fae00*/  IMAD.X R9, R5, 0x1, R35, P1 ;  /* 0x0000000105097824 */ /* 0x000fc800008e0623 */
[----:B------:R-:W-:Y:S01]  /*fae10*/  IMAD.X R7, R5, 0x1, R36, P2 ;  /* 0x0000000105077824 */ /* 0x000fe200010e0624 */
[----:B------:R0:W-:Y:S04]  /*fae20*/  STL.64 [R1+0x24d0], R8 ;  /* 0x0024d00801007387 */ /* 0x0001e80000100a00 */
[----:B------:R-:W-:Y:S04]  /*fae30*/  STL.64 [R1+0x24c0], R10 ;  /* 0x0024c00a01007387 */ /* 0x000fe80000100a00 */
[----:B------:R1:W-:Y:S01]  /*fae40*/  STL.64 [R1+0x24d8], R6 ;  /* 0x0024d80601007387 */ /* 0x0003e20000100a00 */
[----:B0-----:R-:W-:-:S05]  /*fae50*/  IADD3 R8, P1, PT, R4, R43, RZ ;  /* 0x0000002b04087210 */ /* 0x001fca0007f3e0ff */
[----:B------:R-:W-:Y:S01]  /*fae60*/  IMAD.X R9, R5, 0x1, R37, P1 ;  /* 0x0000000105097824 */ /* 0x000fe200008e0625 */
[----:B-1----:R-:W-:-:S04]  /*fae70*/  IADD3 R6, P2, PT, R4, R42, RZ ;  /* 0x0000002a04067210 */ /* 0x002fc80007f5e0ff */
[----:B------:R0:W-:Y:S01]  /*fae80*/  STL.64 [R1+0x24e0], R8 ;  /* 0x0024e00801007387 */ /* 0x0001e20000100a00 */
[----:B------:R-:W-:-:S05]  /*fae90*/  IMAD.X R7, R5, 0x1, R38, P2 ;  /* 0x0000000105077824 */ /* 0x000fca00010e0626 */
[----:B------:R1:W-:Y:S01]  /*faea0*/  STL.64 [R1+0x24e8], R6 ;  /* 0x0024e80601007387 */ /* 0x0003e20000100a00 */
[----:B0-----:R-:W-:-:S05]  /*faeb0*/  IADD3 R8, P1, PT, R4, R41, RZ ;  /* 0x0000002904087210 */ /* 0x001fca0007f3e0ff */
[----:B------:R-:W-:Y:S01]  /*faec0*/  IMAD.X R9, R5, 0x1, R39, P1 ;  /* 0x0000000105097824 */ /* 0x000fe200008e0627 */
[C---:B-1----:R-:W-:Y:S01]  /*faed0*/  IADD3 R6, P2, PT, R4.reuse, R47, RZ ;  /* 0x0000002f04067210 */ /* 0x042fe20007f5e0ff */
[----:B------:R-:W-:-:S03]  /*faee0*/  VIADD R4, R4, UR14 ;  /* 0x0000000e04047c36 */ /* 0x000fc60008000000 */
[----:B------:R0:W-:Y:S01]  /*faef0*/  STL.64 [R1+0x24f8], R8 ;  /* 0x0024f80801007387 */ /* 0x0001e20000100a00 */
[----:B------:R-:W-:Y:S01]  /*faf00*/  LOP3.LUT R2, R2, 0x7fffffff, RZ, 0xc0, !PT ;  /* 0x7fffffff02027812 */ /* 0x000fe200078ec0ff */
[----:B------:R-:W1:Y:S01]  /*faf10*/  LDCU.64 UR14, c[0x0][0x398] ;  /* 0x00007300ff0e77ac */ /* 0x000e620008000a00 */
[----:B------:R-:W-:Y:S01]  /*faf20*/  IMAD.X R7, R5, 0x1, R40, P2 ;  /* 0x0000000105077824 */ /* 0x000fe200010e0628 */
[----:B------:R-:W-:-:S04]  /*faf30*/  SHF.R.S32.HI R5, RZ, 0x1f, R4 ;  /* 0x0000001fff057819 */ /* 0x000fc80000011404 */
        /* <DEDUP_REMOVED lines=22> */
[----:B--2---:R-:W-:-:S03]  /*fb0a0*/  VIADD R4, R4, UR7 ;  /* 0x0000000704047c36 */ /* 0x004fc60008000000 */
[----:B------:R0:W-:Y:S01]  /*fb0b0*/  STL.64 [R1+0x2538], R8 ;  /* 0x0025380801007387 */ /* 0x0001e20000100a00 */
[----:B------:R-:W1:Y:S01]  /*fb0c0*/  LDCU UR7, c[0x0][0x3b8] ;  /* 0x00007700ff0777ac */ /* 0x000e620008000800 */
[----:B------:R-:W-:Y:S01]  /*fb0d0*/  IMAD.X R7, R5, 0x1, R40, P1 ;  /* 0x0000000105077824 */ /* 0x000fe200008e0628 */
[----:B------:R-:W-:-:S04]  /*fb0e0*/  SHF.R.S32.HI R5, RZ, 0x1f, R4 ;  /* 0x0000001fff057819 */ /* 0x000fc80000011404 */
[----:B------:R2:W-:Y:S01]  /*fb0f0*/  STL.64 [R1+0x2548], R6 ;  /* 0x0025480601007387 */ /* 0x0005e20000100a00 */
[----:B0-----:R-:W-:-:S05]  /*fb100*/  IADD3 R8, P2, PT, R4, R57, RZ ;  /* 0x0000003904087210 */ /* 0x001fca0007f5e0ff */
[----:B------:R-:W-:Y:S01]  /*fb110*/  IMAD.X R9, R5, 0x1, R61, P2 ;  /* 0x0000000105097824 */ /* 0x000fe200010e063d */
[----:B--2---:R-:W-:-:S04]  /*fb120*/  IADD3 R6, P1, PT, R4, R46, RZ ;  /* 0x0000002e04067210 */ /* 0x004fc80007f3e0ff */
[----:B------:R0:W-:Y:S01]  /*fb130*/  STL.64 [R1+0x2530], R8 ;  /* 0x0025300801007387 */ /* 0x0001e20000100a00 */
[----:B------:R-:W-:-:S05]  /*fb140*/  IMAD.X R7, R5, 0x1, R34, P1 ;  /* 0x0000000105077824 */ /* 0x000fca00008e0622 */
        /* <DEDUP_REMOVED lines=15> */
[C---:B--2---:R-:W-:Y:S01]  /*fb240*/  IADD3 R6, P1, PT, R4.reuse, R47, RZ ;  /* 0x0000002f04067210 */ /* 0x044fe20007f3e0ff */
[----:B-1----:R-:W-:-:S03]  /*fb250*/  VIADD R4, R4, UR7 ;  /* 0x0000000704047c36 */ /* 0x002fc60008000000 */
        /* <DEDUP_REMOVED lines=84> */
[----:B------:R-:W-:Y:S02]  /*fb7a0*/  SHF.R.S32.HI R5, RZ, 0x1f, R4 ;  /* 0x0000001fff057819 */ /* 0x000fe40000011404 */
[C---:B0-----:R-:W-:Y:S02]  /*fb7b0*/  IADD3 R8, P2, PT, R4.reuse, R57, RZ ;  /* 0x0000003904087210 */ /* 0x041fe40007f5e0ff */
[----:B------:R0:W-:Y:S03]  /*fb7c0*/  STL.64 [R1+0x2648], R6 ;  /* 0x0026480601007387 */ /* 0x0001e60000100a00 */
[----:B------:R-:W-:Y:S01]  /*fb7d0*/  IMAD.X R9, R5, 0x1, R61, P2 ;  /* 0x0000000105097824 */ /* 0x000fe200010e063d */
[----:B------:R-:W-:Y:S01]  /*fb7e0*/  STL [R1+0x5970], R46 ;  /* 0x0059702e01007387 */ /* 0x000fe20000100800 */
[----:B0-----:R-:W-:-:S03]  /*fb7f0*/  IADD3 R6, P1, PT, R4, R46, RZ ;  /* 0x0000002e04067210 */ /* 0x001fc60007f3e0ff */
[----:B------:R0:W-:Y:S02]  /*fb800*/  STL.64 [R1+0x2630], R8 ;  /* 0x0026300801007387 */ /* 0x0001e40000100a00 */
[----:B------:R-:W-:Y:S02]  /*fb810*/  IMAD.X R7, R5, 0x1, R34, P1 ;  /* 0x0000000105077824 */ /* 0x000fe400008e0622 */
[----:B------:R-:W-:Y:S01]  /*fb820*/  STL [R1+0x5974], R45 ;  /* 0x0059742d01007387 */ /* 0x000fe20000100800 */
[----:B0-----:R-:W-:-:S03]  /*fb830*/  IADD3 R8, P2, PT, R4, R45, RZ ;  /* 0x0000002d04087210 */ /* 0x001fc60007f5e0ff */
[----:B------:R-:W-:Y:S04]  /*fb840*/  STL [R1+0x5978], R34 ;  /* 0x0059782201007387 */ /* 0x000fe80000100800 */
[----:B------:R0:W-:Y:S01]  /*fb850*/  STL.64 [R1+0x2640], R6 ;  /* 0x0026400601007387 */ /* 0x0001e20000100a00 */
[----:B------:R-:W-:-:S03]  /*fb860*/  IMAD.X R9, R5, 0x1, R35, P2 ;  /* 0x0000000105097824 */ /* 0x000fc600010e0623 */
[----:B------:R2:W-:Y:S01]  /*fb870*/  STL [R1+0x597c], R44 ;  /* 0x00597c2c01007387 */ /* 0x0005e20000100800 */
[----:B0-----:R-:W-:-:S03]  /*fb880*/  IADD3 R6, P1, PT, R4, R44, RZ ;  /* 0x0000002c04067210 */ /* 0x001fc60007f3e0ff */
[----:B--2---:R-:W2:Y:S04]  /*fb890*/  LDL R44, [R1+0x1f94] ;  /* 0x001f9400012c7983 */ /* 0x004ea80000100800 */
[----:B------:R0:W-:Y:S01]  /*fb8a0*/  STL [R1+0x5980], R35 ;  /* 0x0059802301007387 */ /* 0x0001e20000100800 */
[----:B------:R-:W-:-:S03]  /*fb8b0*/  IMAD.X R7, R5, 0x1, R36, P1 ;  /* 0x0000000105077824 */ /* 0x000fc600008e0624 */
[----:B0-----:R-:W2:Y:S04]  /*fb8c0*/  LDL R35, [R1+0x1f98] ;  /* 0x001f980001237983 */ /* 0x001ea80000100800 */
[----:B------:R0:W-:Y:S04]  /*fb8d0*/  STL.64 [R1+0x2650], R8 ;  /* 0x0026500801007387 */ /* 0x0001e80000100a00 */
[----:B------:R1:W-:Y:S01]  /*fb8e0*/  STL [R1+0x5984], R43 ;  /* 0x0059842b01007387 */ /* 0x0003e20000100800 */
[----:B0-----:R-:W-:-:S03]  /*fb8f0*/  IADD3 R8, P2, PT, R4, R43, RZ ;  /* 0x0000002b04087210 */ /* 0x001fc60007f5e0ff */
[----:B-1----:R-:W4:Y:S04]  /*fb900*/  LDL R43, [R1+0x1fa0] ;  /* 0x001fa000012b7983 */ /* 0x002f280000100800 */
[----:B------:R0:W-:Y:S01]  /*fb910*/  STL [R1+0x5988], R36 ;  /* 0x0059882401007387 */ /* 0x0001e20000100800 */
[----:B------:R-:W-:-:S03]  /*fb920*/  IMAD.X R9, R5, 0x1, R37, P2 ;  /* 0x0000000105097824 */ /* 0x000fc600010e0625 */
[----:B0-----:R-:W4:Y:S04]  /*fb930*/  LDL R36, [R1+0x1f9c] ;  /* 0x001f9c0001247983 */ /* 0x001f280000100800 */
[----:B------:R0:W-:Y:S04]  /*fb940*/  STL.64 [R1+0x2658], R6 ;  /* 0x0026580601007387 */ /* 0x0001e80000100a00 */
[----:B------:R-:W-:Y:S04]  /*fb950*/  STL [R1+0x598c], R42 ;  /* 0x00598c2a01007387 */ /* 0x000fe80000100800 */
[----:B------:R-:W4:Y:S01]  /*fb960*/  LDL.LU R29, [R1+0x888] ;  /* 0x00088800011d7983 */ /* 0x000f220000300800 */
[----:B0-----:R-:W-:-:S03]  /*fb970*/  IADD3 R6, P1, PT, R4, R42, RZ ;  /* 0x0000002a04067210 */ /* 0x001fc60007f3e0ff */
[----:B------:R0:W-:Y:S04]  /*fb980*/  STL.64 [R1+0x2660], R8 ;  /* 0x0026600801007387 */ /* 0x0001e80000100a00 */
[----:B------:R-:W4:Y:S01]  /*fb990*/  LDL.LU R30, [R1+0x88c] ;  /* 0x00088c00011e7983 */ /* 0x000f220000300800 */
[----:B------:R-:W-:-:S03]  /*fb9a0*/  IMAD.X R7, R5, 0x1, R38, P1 ;  /* 0x0000000105077824 */ /* 0x000fc600008e0626 */
[----:B------:R-:W-:Y:S04]  /*fb9b0*/  STL [R1+0x5990], R37 ;  /* 0x0059902501007387 */ /* 0x000fe80000100800 */
[----:B------:R-:W-:Y:S01]  /*fb9c0*/  STL [R1+0x5994], R41 ;  /* 0x0059942901007387 */ /* 0x000fe20000100800 */
[----:B0-----:R-:W-:-:S03]  /*fb9d0*/  IADD3 R8, P2, PT, R4, R41, RZ ;  /* 0x0000002904087210 */ /* 0x001fc60007f5e0ff */
[----:B------:R-:W-:Y:S04]  /*fb9e0*/  STL [R1+0x5998], R38 ;  /* 0x0059982601007387 */ /* 0x000fe80000100800 */
[----:B------:R-:W4:Y:S04]  /*fb9f0*/  LDL R34, [R1+0x1fa4] ;  /* 0x001fa40001227983 */ /* 0x000f280000100800 */
[----:B------:R-:W4:Y:S04]  /*fba00*/  LDL R45, [R1+0x1fa8] ;  /* 0x001fa800012d7983 */ /* 0x000f280000100800 */
[----:B------:R0:W-:Y:S01]  /*fba10*/  STL.64 [R1+0x2668], R6 ;  /* 0x0026680601007387 */ /* 0x0001e20000100a00 */
[----:B------:R-:W-:-:S02]  /*fba20*/  IMAD.X R9, R5, 0x1, R39, P2 ;  /* 0x0000000105097824 */ /* 0x000fc400010e0627 */
[----:B------:R-:W-:Y:S01]  /*fba30*/  VIADD R15, R4, UR7 ;  /* 0x00000007040f7c36 */ /* 0x000fe20008000000 */
[----:B------:R-:W-:Y:S01]  /*fba40*/  STL [R1+0x599c], R47 ;  /* 0x00599c2f01007387 */ /* 0x000fe20000100800 */
[----:B---3--:R-:W-:Y:S01]  /*fba50*/  ISETP.LT.AND P3, PT, R12, UR43, !P0 ;  /* 0x0000002b0c007c0c */ /* 0x008fe2000c761270 */
[----:B------:R-:W1:Y:S01]  /*fba60*/  LDCU.64 UR42, c[0x0][0x398] ;  /* 0x00007300ff2a77ac */ /* 0x000e620008000a00 */
[----:B0-----:R-:W-:Y:S01]  /*fba70*/  IADD3 R6, P1, PT, R4, R47, RZ ;  /* 0x0000002f04067210 */ /* 0x001fe20007f3e0ff */
[----:B------:R-:W-:Y:S01]  /*fba80*/  STL [R1+0x59a0], R39 ;  /* 0x0059a02701007387 */ /* 0x000fe20000100800 */
[----:B------:R-:W-:Y:S01]  /*fba90*/  LOP3.LUT R3, R3, 0x7fffffff, RZ, 0xc0, !PT ;  /* 0x7fffffff03037812 */ /* 0x000fe200078ec0ff */
[----:B------:R-:W0:Y:S02]  /*fbaa0*/  LDCU UR7, c[0x0][0x398] ;  /* 0x00007300ff0777ac */ /* 0x000e240008000800 */
[----:B------:R-:W-:Y:S01]  /*fbab0*/  IMAD.X R7, R5, 0x1, R40, P1 ;  /* 0x0000000105077824 */ /* 0x000fe200008e0628 */
[----:B------:R-:W3:Y:S01]  /*fbac0*/  LDL R46, [R1+0x1fac] ;  /* 0x001fac00012e7983 */ /* 0x000ee20000100800 */
[----:B------:R-:W-:-:S03]  /*fbad0*/  IADD3 R4, P1, PT, R15, R57, RZ ;  /* 0x000000390f047210 */ /* 0x000fc60007f3e0ff */
[----:B------:R-:W-:Y:S04]  /*fbae0*/  STL.64 [R1+0x2678], R8 ;  /* 0x0026780801007387 */ /* 0x000fe80000100a00 */
[----:B------:R-:W-:Y:S04]  /*fbaf0*/  STL [R1+0x59a4], R40 ;  /* 0x0059a42801007387 */ /* 0x000fe80000100800 */
[----:B------:R0:W-:Y:S04]  /*fbb00*/  STL.64 [R1+0x2680], R6 ;  /* 0x0026800601007387 */ /* 0x0001e80000100a00 */
[----:B------:R1:W-:Y:S01]  /*fbb10*/  STL [R1+0x59a8], R57 ;  /* 0x0059a83901007387 */ /* 0x0003e20000100800 */
[----:B0-----:R-:W-:-:S03]  /*fbb20*/  SHF.R.S32.HI R6, RZ, 0x1f, R15 ;  /* 0x0000001fff067819 */ /* 0x001fc6000001140f */
[----:B-1----:R-:W3:Y:S02]  /*fbb30*/  LDL R57, [R1+0x1fb0] ;  /* 0x001fb00001397983 */ /* 0x002ee40000100800 */
[----:B------:R-:W-:Y:S02]  /*fbb40*/  IMAD.X R5, R6, 0x1, R61, P1 ;  /* 0x0000000106057824 */ /* 0x000fe400008e063d */
[----:B------:R0:W-:Y:S04]  /*fbb50*/  STL [R1+0x59ac], R61 ;  /* 0x0059ac3d01007387 */ /* 0x0001e80000100800 */
[----:B0-----:R-:W3:Y:S04]  /*fbb60*/  LDL R61, [R1+0x1c4c] ;  /* 0x001c4c00013d7983 */ /* 0x001ee80000100800 */
[----:B------:R0:W-:Y:S01]  /*fbb70*/  STL.64 [R1+0x2670], R4 ;  /* 0x0026700401007387 */ /* 0x0001e20000100a00 */
[----:B------:R-:W-:-:S02]  /*fbb80*/  @P3 LOP3.LUT R49, R49, 0x2, RZ, 0xfc, !PT ;  /* 0x0000000231313812 */ /* 0x000fc400078efcff */
[----:B--2---:R-:W-:Y:S01]  /*fbb90*/  ISETP.LT.AND P2, PT, R35, UR44, !P0 ;  /* 0x0000002c23007c0c */ /* 0x004fe2000c741270 */
[----:B------:R-:W1:Y:S01]  /*fbba0*/  LDCU UR44, c[0x0][0x398] ;  /* 0x00007300ff2c77ac */ /* 0x000e620008000800 */
[----:B----4-:R-:W-:Y:S01]  /*fbbb0*/  ISETP.LT.AND P1, PT, R36, UR45, !P0 ;  /* 0x0000002d24007c0c */ /* 0x010fe2000c721270 */
[----:B------:R-:W2:Y:S01]  /*fbbc0*/  LDCU UR45, c[0x0][0x398] ;  /* 0x00007300ff2d77ac */ /* 0x000ea20008000800 */
[----:B------:R-:W-:Y:S02]  /*fbbd0*/  LOP3.LUT R48, R48, 0x7fffffff, RZ, 0xc0, !PT ;  /* 0x7fffffff30307812 */ /* 0x000fe400078ec0ff */
[----:B------:R-:W-:Y:S02]  /*fbbe0*/  LOP3.LUT R50, R50, 0x7fffffff, RZ, 0xc0, !PT ;  /* 0x7fffffff32327812 */ /* 0x000fe400078ec0ff */
[----:B------:R-:W-:Y:S02]  /*fbbf0*/  LOP3.LUT R52, R52, 0x7fffffff, RZ, 0xc0, !PT ;  /* 0x7fffffff34347812 */ /* 0x000fe400078ec0ff */
[----:B------:R-:W-:-:S02]  /*fbc00*/  LOP3.LUT R51, R51, 0x7fffffff, RZ, 0xc0, !PT ;  /* 0x7fffffff33337812 */ /* 0x000fc400078ec0ff */
[----:B------:R-:W-:Y:S02]  /*fbc10*/  LOP3.LUT R53, R53, 0x7fffffff, RZ, 0xc0, !PT ;  /* 0x7fffffff35357812 */ /* 0x000fe400078ec0ff */
[----:B------:R-:W-:Y:S02]  /*fbc20*/  LOP3.LUT R54, R54, 0x7fffffff, RZ, 0xc0, !PT ;  /* 0x7fffffff36367812 */ /* 0x000fe400078ec0ff */
[----:B------:R-:W-:Y:S02]  /*fbc30*/  LOP3.LUT R55, R55, 0x7fffffff, RZ, 0xc0, !PT ;  /* 0x7fffffff37377812 */ /* 0x000fe400078ec0ff */
[----:B------:R-:W-:Y:S02]  /*fbc40*/  LOP3.LUT R56, R56, 0x7fffffff, RZ, 0xc0, !PT ;  /* 0x7fffffff38387812 */ /* 0x000fe400078ec0ff */
[----:B------:R-:W-:Y:S02]  /*fbc50*/  LOP3.LUT R58, R58, 0x7fffffff, RZ, 0xc0, !PT ;  /* 0x7fffffff3a3a7812 */ /* 0x000fe400078ec0ff */
[----:B------:R-:W-:Y:S01]  /*fbc60*/  LOP3.LUT R59, R59, 0x7fffffff, RZ, 0xc0, !PT ;  /* 0x7fffffff3b3b7812 */ /* 0x000fe200078ec0ff */
[----:B------:R-:W-:Y:S01]  /*fbc70*/  IMAD.MOV.U32 R42, RZ, RZ, R31 ;  /* 0x000000ffff2a7224 */ /* 0x000fe200078e001f */
[----:B------:R-:W-:Y:S01]  /*fbc80*/  @P1 LOP3.LUT R2, R2, 0x80000000, RZ, 0xfc, !PT ;  /* 0x8000000002021812 */ /* 0x000fe200078efcff */
[----:B------:R-:W-:Y:S01]  /*fbc90*/  IMAD.MOV.U32 R41, RZ, RZ, R32 ;  /* 0x000000ffff297224 */ /* 0x000fe200078e0020 */
[----:B------:R-:W-:Y:S01]  /*fbca0*/  ISETP.LT.AND P1, PT, R43, UR46, !P0 ;  /* 0x0000002e2b007c0c */ /* 0x000fe2000c721270 */
[----:B------:R-:W4:Y:S01]  /*fbcb0*/  LDCU UR46, c[0x0][0x398] ;  /* 0x00007300ff2e77ac */ /* 0x000f220008000800 */
[----:B------:R-:W-:Y:S01]  /*fbcc0*/  ISETP.LT.AND P0, PT, R44, UR38, !P0 ;  /* 0x000000262c007c0c */ /* 0x000fe2000c701270 */
[----:B------:R-:W-:Y:S01]  /*fbcd0*/  IMAD.MOV.U32 R6, RZ, RZ, R33 ;  /* 0x000000ffff067224 */ /* 0x000fe200078e0021 */
[----:B------:R-:W-:Y:S01]  /*fbce0*/  LOP3.LUT R2, R2, 0xbfffffff, RZ, 0xc0, !PT ;  /* 0xbfffffff02027812 */ /* 0x000fe200078ec0ff */
[----:B------:R-:W1:Y:S01]  /*fbcf0*/  LDCU.64 UR38, c[0x0][0x398] ;  /* 0x00007300ff2677ac */ /* 0x000e620008000a00 */
[----:B0-----:R-:W-:Y:S01]  /*fbd00*/  F2FP.SATFINITE.E5M2.F32.PACK_AB_MERGE_C R5, R30, R29, RZ ;  /* 0x0000001d1e05723e */ /* 0x001fe200048060ff */
[----:B------:R-:W2:Y:S01]  /*fbd10*/  LDL.LU R40, [R1+0xd0] ;  /* 0x0000d00001287983 */ /* 0x000ea20000300800 */
[----:B------:R-:W-:Y:S01]  /*fbd20*/  LOP3.LUT R49, R49, 0xfffffffe, RZ, 0xc0, !PT ;  /* 0xfffffffe31317812 */ /* 0x000fe200078ec0ff */
[----:B---3--:R-:W-:-:S04]  /*fbd30*/  VIADD R4, R61, 0x54 ;  /* 0x000000543d047836 */ /* 0x008fc80000000000 */
[----:B------:R-:W-:Y:S01]  /*fbd40*/  @P1 LOP3.LUT R2, R2, 0x40000000, RZ, 0xfc, !PT ;  /* 0x4000000002021812 */ /* 0x000fe200078efcff */
[----:B------:R-:W3:Y:S03]  /*fbd50*/  LDL.LU R7, [R1+0xd8] ;  /* 0x0000d80001077983 */ /* 0x000ee60000300800 */
[----:B------:R-:W-:Y:S01]  /*fbd60*/  LOP3.LUT R2, R2, 0xdfffffff, RZ, 0xc0, !PT ;  /* 0xdfffffff02027812 */ /* 0x000fe200078ec0ff */
[----:B------:R-:W2:Y:S03]  /*fbd70*/  LDL.LU R37, [R1+0xcc] ;  /* 0x0000cc0001257983 */ /* 0x000ea60000300800 */
[----:B------:R-:W-:Y:S02]  /*fbd80*/  @P0 LOP3.LUT R2, R2, 0x20000000, RZ, 0xfc, !PT ;  /* 0x2000000002020812 */ /* 0x000fe400078efcff */
[----:B------:R-:W-:-:S02]  /*fbd90*/  ISETP.GE.AND P0, PT, R4, UR15, PT ;  /* 0x0000000f04007c0c */ /* 0x000fc4000bf06270 */
[----:B------:R-:W-:Y:S02]  /*fbda0*/  LOP3.LUT R2, R2, 0xfdffffff, RZ, 0xc0, !PT ;  /* 0xfdffffff02027812 */ /* 0x000fe400078ec0ff */
[----:B------:R-:W-:Y:S01]  /*fbdb0*/  @P2 LOP3.LUT R49, R49, 0x1, RZ, 0xfc, !PT ;  /* 0x0000000131312812 */ /* 0x000fe200078efcff */
[----:B------:R-:W-:Y:S01]  /*fbdc0*/  VIADD R4, R61, 0x53 ;  /* 0x000000533d047836 */ /* 0x000fe20000000000 */
[----:B-1----:R-:W-:Y:S01]  /*fbdd0*/  ISETP.LT.AND P1, PT, R57, UR38, !P0 ;  /* 0x0000002639007c0c */ /* 0x002fe2000c721270 */
[----:B------:R-:W0:Y:S01]  /*fbde0*/  LDCU UR15, c[0x0][0x398] ;  /* 0x00007300ff0f77ac */ /* 0x000e220008000800 */
[----:B------:R-:W-:Y:S02]  /*fbdf0*/  ISETP.LT.AND P3, PT, R34, UR47, !P0 ;  /* 0x0000002f22007c0c */ /* 0x000fe4000c761270 */
[----:B------:R-:W-:Y:S01]  /*fbe00*/  ISETP.LT.AND P2, PT, R45, UR11, !P0 ;  /* 0x0000000b2d007c0c */ /* 0x000fe2000c741270 */
[----:B------:R-:W1:Y:S08]  /*fbe10*/  LDCU UR47, c[0x0][0x398] ;  /* 0x00007300ff2f77ac */ /* 0x000e700008000800 */
[----:B------:R-:W-:-:S04]  /*fbe20*/  @P1 LOP3.LUT R2, R2, 0x2000000, RZ, 0xfc, !PT ;  /* 0x0200000002021812 */ /* 0x000fc800078efcff */
[----:B------:R-:W-:-:S04]  /*fbe30*/  LOP3.LUT R2, R2, 0xefffffff, RZ, 0xc0, !PT ;  /* 0xefffffff02027812 */ /* 0x000fc800078ec0ff */
[----:B------:R-:W-:Y:S02]  /*fbe40*/  @P3 LOP3.LUT R2, R2, 0x10000000, RZ, 0xfc, !PT ;  /* 0x1000000002023812 */ /* 0x000fe400078efcff */
[----:B------:R-:W-:Y:S01]  /*fbe50*/  ISETP.LT.AND P1, PT, R46, UR12, !P0 ;  /* 0x0000000c2e007c0c */ /* 0x000fe2000c721270 */
[----:B------:R-:W0:Y:S01]  /*fbe60*/  LDCU UR12, c[0x0][0x398] ;  /* 0x00007300ff0c77ac */ /* 0x000e220008000800 */
        /* <DEDUP_REMOVED lines=17> */
[----:B------:R-:W-:-:S04]  /*fbf80*/  @P1 LOP3.LUT R2, R2, 0x400000, RZ, 0xfc, !PT ;  /* 0x0040000002021812 */ /* 0x000fc800078efcff */
[----:B------:R-:W-:-:S04]  /*fbf90*/  LOP3.LUT R2, R2, 0xffdfffff, RZ, 0xc0, !PT ;  /* 0xffdfffff02027812 */ /* 0x000fc800078ec0ff */
[----:B------:R-:W-:Y:S02]  /*fbfa0*/  @P0 LOP3.LUT R2, R2, 0x200000, RZ, 0xfc, !PT ;  /* 0x0020000002020812 */ /* 0x000fe400078efcff */
[----:B------:R-:W-:Y:S02]  /*fbfb0*/  ISETP.GE.AND P0, PT, R4, UR41, PT ;  /* 0x0000002904007c0c */ /* 0x000fe4000bf06270 */
[----:B------:R-:W-:Y:S01]  /*fbfc0*/  LOP3.LUT R2, R2, 0xfffdffff, RZ, 0xc0, !PT ;  /* 0xfffdffff02027812 */ /* 0x000fe200078ec0ff */
[----:B------:R-:W-:Y:S01]  /*fbfd0*/  VIADD R4, R61, 0x52 ;  /* 0x000000523d047836 */ /* 0x000fe20000000000 */
[----:B------:R-:W-:Y:S01]  /*fbfe0*/  ISETP.LT.AND P1, PT, R57, UR42, !P0 ;  /* 0x0000002a39007c0c */ /* 0x000fe2000c721270 */
[----:B------:R-:W0:Y:S01]  /*fbff0*/  LDCU UR41, c[0x0][0x398] ;  /* 0x00007300ff2977ac */ /* 0x000e220008000800 */
[----:B------:R-:W-:Y:S02]  /*fc000*/  ISETP.LT.AND P3, PT, R34, UR17, !P0 ;  /* 0x0000001122007c0c */ /* 0x000fe4000c761270 */
[----:B------:R-:W-:Y:S01]  /*fc010*/  ISETP.LT.AND P2, PT, R45, UR10, !P0 ;  /* 0x0000000a2d007c0c */ /* 0x000fe2000c741270 */
[----:B------:R-:W0:Y:S01]  /*fc020*/  LDCU.64 UR10, c[0x0][0x398] ;  /* 0x00007300ff0a77ac */ /* 0x000e220008000a00 */
[----:B------:R-:W0:Y:S07]  /*fc030*/  LDCU UR42, c[0x0][0x398] ;  /* 0x00007300ff2a77ac */ /* 0x000e2e0008000800 */
[----:B------:R-:W-:Y:S01]  /*fc040*/  @P1 LOP3.LUT R2, R2, 0x20000, RZ, 0xfc, !PT ;  /* 0x0002000002021812 */ /* 0x000fe200078efcff */
[----:B------:R-:W0:Y:S03]  /*fc050*/  LDCU UR17, c[0x0][0x398] ;  /* 0x00007300ff1177ac */ /* 0x000e260008000800 */
[----:B------:R-:W-:-:S04]  /*fc060*/  LOP3.LUT R2, R2, 0xffefffff, RZ, 0xc0, !PT ;  /* 0xffefffff02027812 */ /* 0x000fc800078ec0ff */
[----:B------:R-:W-:Y:S02]  /*fc070*/  @P3 LOP3.LUT R2, R2, 0x100000, RZ, 0xfc, !PT ;  /* 0x0010000002023812 */ /* 0x000fe400078efcff */
[----:B------:R-:W-:Y:S01]  /*fc080*/  ISETP.LT.AND P1, PT, R46, UR16, !P0 ;  /* 0x000000102e007c0c */ /* 0x000fe2000c721270 */
[----:B------:R-:W0:Y:S01]  /*fc090*/  LDCU UR16, c[0x0][0x398] ;  /* 0x00007300ff1077ac */ /* 0x000e220008000800 */
[----:B------:R-:W-:-:S04]  /*fc0a0*/  LOP3.LUT R2, R2, 0xfff7ffff, RZ, 0xc0, !PT ;  /* 0xfff7ffff02027812 */ /* 0x000fc800078ec0ff */
[----:B------:R-:W-:Y:S02]  /*fc0b0*/  @P2 LOP3.LUT R2, R2, 0x80000, RZ, 0xfc, !PT ;  /* 0x0008000002022812 */ /* 0x000fe400078efcff */
[----:B------:R-:W-:Y:S02]  /*fc0c0*/  ISETP.LT.AND P3, PT, R35, UR51, !P0 ;  /* 0x0000003323007c0c */ /* 0x000fe4000c761270 */
        /* <DEDUP_REMOVED lines=16> */
[----:B------:R-:W-:Y:S01]  /*fc1d0*/  ISETP.GE.AND P0, PT, R4, UR39, PT ;  /* 0x0000002704007c0c */ /* 0x000fe2000bf06270 */
[----:B------:R-:W1:Y:S03]  /*fc1e0*/  LDCU.64 UR38, c[0x0][0x398] ;  /* 0x00007300ff2677ac */ /* 0x000e660008000a00 */
[----:B0-----:R-:W-:Y:S02]  /*fc1f0*/  ISETP.LT.AND P1, PT, R57, UR10, !P0 ;  /* 0x0000000a39007c0c */ /* 0x001fe4000c721270 */
[----:B------:R-:W-:Y:S01]  /*fc200*/  LOP3.LUT R2, R2, 0xfffffdff, RZ, 0xc0, !PT ;  /* 0xfffffdff02027812 */ /* 0x000fe200078ec0ff */
[----:B------:R-:W-:Y:S01]  /*fc210*/  VIADD R4, R61, 0x51 ;  /* 0x000000513d047836 */ /* 0x000fe20000000000 */
[----:B------:R-:W-:Y:S01]  /*fc220*/  ISETP.LT.AND P3, PT, R34, UR4, !P0 ;  /* 0x0000000422007c0c */ /* 0x000fe2000c761270 */
[----:B------:R-:W0:Y:S01]  /*fc230*/  LDCU UR4, c[0x0][0x398] ;  /* 0x00007300ff0477ac */ /* 0x000e220008000800 */
[----:B------:R-:W-:Y:S01]  /*fc240*/  ISETP.LT.AND P2, PT, R45, UR29, !P0 ;  /* 0x0000001d2d007c0c */ /* 0x000fe2000c741270 */
[----:B------:R-:W0:Y:S06]  /*fc250*/  LDCU UR10, c[0x0][0x398] ;  /* 0x00007300ff0a77ac */ /* 0x000e2c0008000800 */
        /* <DEDUP_REMOVED lines=29> */
[----:B-1----:R-:W-:Y:S01]  /*fc430*/  ISETP.LT.AND P1, PT, R57, UR38, !P0 ;  /* 0x0000002639007c0c */ /* 0x002fe2000c721270 */
[----:B------:R-:W1:Y:S01]  /*fc440*/  LDCU UR43, c[0x0][0x398] ;  /* 0x00007300ff2b77ac */ /* 0x000e620008000800 */
[----:B------:R-:W-:Y:S02]  /*fc450*/  ISETP.LT.AND P3, PT, R34, UR21, !P0 ;  /* 0x0000001522007c0c */ /* 0x000fe4000c761270 */
[----:B------:R-:W-:Y:S01]  /*fc460*/  ISETP.LT.AND P2, PT, R45, UR23, !P0 ;  /* 0x000000172d007c0c */ /* 0x000fe2000c741270 */
[----:B------:R-:W0:Y:S01]  /*fc470*/  LDCU UR38, c[0x0][0x398] ;  /* 0x00007300ff2677ac */ /* 0x000e220008000800 */
[----:B------:R-:W0:Y:S07]  /*fc480*/  LDCU UR21, c[0x0][0x398] ;  /* 0x00007300ff1577ac */ /* 0x000e2e0008000800 */
        /* <DEDUP_REMOVED lines=13> */
[----:B------:R-:W-:-:S03]  /*fc560*/  ISETP.LT.AND P3, PT, R35, UR22, !P0 ;  /* 0x0000001623007c0c */ /* 0x000fc6000c761270 */
[----:B------:R-:W-:Y:S01]  /*fc570*/  @P2 LOP3.LUT R3, R3, 0x80000000, RZ, 0xfc, !PT ;  /* 0x8000000003032812 */ /* 0x000fe200078efcff */
[----:B------:R-:W0:Y:S01]  /*fc580*/  LDCU.64 UR22, c[0x0][0x398] ;  /* 0x00007300ff1677ac */ /* 0x000e220008000a00 */
[----:B------:R-:W-:Y:S02]  /*fc590*/  ISETP.LT.AND P0, PT, R44, UR68, !P0 ;  /* 0x000000442c007c0c */ /* 0x000fe4000c701270 */
[----:B------:R-:W-:Y:S01]  /*fc5a0*/  LOP3.LUT R3, R3, 0xbfffffff, RZ, 0xc0, !PT ;  /* 0xbfffffff03037812 */ /* 0x000fe200078ec0ff */
[----:B------:R-:W0:Y:S03]  /*fc5b0*/  LDCU UR68, c[0x0][0x398] ;  /* 0x00007300ff4477ac */ /* 0x000e260008000800 */
[----:B------:R-:W-:-:S04]  /*fc5c0*/  @P1 LOP3.LUT R3, R3, 0x40000000, RZ, 0xfc, !PT ;  /* 0x4000000003031812 */ /* 0x000fc800078efcff */
[----:B------:R-:W-:-:S04]  /*fc5d0*/  LOP3.LUT R3, R3, 0xdfffffff, RZ, 0xc0, !PT ;  /* 0xdfffffff03037812 */ /* 0x000fc800078ec0ff */
[----:B------:R-:W-:Y:S02]  /*fc5e0*/  @P0 LOP3.LUT R3, R3, 0x20000000, RZ, 0xfc, !PT ;  /* 0x2000000003030812 */ /* 0x000fe400078efcff */
[----:B------:R-:W-:Y:S02]  /*fc5f0*/  ISETP.GE.AND P0, PT, R4, UR11, PT ;  /* 0x0000000b04007c0c */ /* 0x000fe4000bf06270 */
[----:B------:R-:W-:Y:S02]  /*fc600*/  LOP3.LUT R2, R2, 0xfffffffe, RZ, 0xc0, !PT ;  /* 0xfffffffe02027812 */ /* 0x000fe400078ec0ff */
[----:B------:R-:W-:Y:S01]  /*fc610*/  LOP3.LUT R3, R3, 0xfdffffff, RZ, 0xc0, !PT ;  /* 0xfdffffff03037812 */ /* 0x000fe200078ec0ff */
[----:B------:R-:W-:Y:S01]  /*fc620*/  VIADD R4, R61, 0x4f ;  /* 0x0000004f3d047836 */ /* 0x000fe20000000000 */
[----:B0-----:R-:W-:Y:S01]  /*fc630*/  ISETP.LT.AND P1, PT, R57, UR22, !P0 ;  /* 0x0000001639007c0c */ /* 0x001fe2000c721270 */
[----:B------:R-:W0:Y:S01]  /*fc640*/  LDCU UR11, c[0x0][0x398] ;  /* 0x00007300ff0b77ac */ /* 0x000e220008000800 */
[----:B------:R-:W-:-:S02]  /*fc650*/  @P3 LOP3.LUT R2, R2, 0x1, RZ, 0xfc, !PT ;  /* 0x0000000102023812 */ /* 0x000fc400078efcff */
[----:B------:R-:W-:Y:S01]  /*fc660*/  ISETP.LT.AND P3, PT, R34, UR50, !P0 ;  /* 0x0000003222007c0c */ /* 0x000fe2000c761270 */
[----:B------:R-:W0:Y:S01]  /*fc670*/  LDCU UR50, c[0x0][0x398] ;  /* 0x00007300ff3277ac */ /* 0x000e220008000800 */
[----:B------:R-:W-:Y:S01]  /*fc680*/  ISETP.LT.AND P2, PT, R45, UR5, !P0 ;  /* 0x000000052d007c0c */ /* 0x000fe2000c741270 */
[----:B------:R-:W0:Y:S06]  /*fc690*/  LDCU UR5, c[0x0][0x398] ;  /* 0x00007300ff0577ac */ /* 0x000e2c0008000800 */
[----:B------:R-:W-:-:S04]  /*fc6a0*/  @P1 LOP3.LUT R3, R3, 0x2000000, RZ, 0xfc, !PT ;  /* 0x0200000003031812 */ /* 0x000fc800078efcff */
[----:B------:R-:W-:-:S04]  /*fc6b0*/  LOP3.LUT R3, R3, 0xefffffff, RZ, 0xc0, !PT ;  /* 0xefffffff03037812 */ /* 0x000fc800078ec0ff */
[----:B------:R-:W-:Y:S02]  /*fc6c0*/  @P3 LOP3.LUT R3, R3, 0x10000000, RZ, 0xfc, !PT ;  /* 0x1000000003033812 */ /* 0x000fe400078efcff */
[----:B------:R-:W-:Y:S02]  /*fc6d0*/  ISETP.LT.AND P1, PT, R46, UR18, !P0 ;  /* 0x000000122e007c0c */ /* 0x000fe4000c721270 */
[----:B------:R-:W-:-:S04]  /*fc6e0*/  LOP3.LUT R3, R3, 0xf7ffffff, RZ, 0xc0, !PT ;  /* 0xf7ffffff03037812 */ /* 0x000fc800078ec0ff */
[----:B------:R-:W-:Y:S02]  /*fc6f0*/  @P2 LOP3.LUT R3, R3, 0x8000000, RZ, 0xfc, !PT ;  /* 0x0800000003032812 */ /* 0x000fe400078efcff */
[----:B------:R-:W-:Y:S01]  /*fc700*/  ISETP.LT.AND P3, PT, R35, UR19, !P0 ;  /* 0x0000001323007c0c */ /* 0x000fe2000c761270 */
[----:B------:R-:W0:Y:S01]  /*fc710*/  LDCU.64 UR18, c[0x0][0x398] ;  /* 0x00007300ff1277ac */ /* 0x000e220008000a00 */
        /* <DEDUP_REMOVED lines=19> */
[----:B0-----:R-:W-:Y:S01]  /*fc850*/  ISETP.LT.AND P1, PT, R57, UR18, !P0 ;  /* 0x0000001239007c0c */ /* 0x001fe2000c721270 */
[----:B------:R-:W0:Y:S01]  /*fc860*/  LDCU UR39, c[0x0][0x398] ;  /* 0x00007300ff2777ac */ /* 0x000e220008000800 */
        /* <DEDUP_REMOVED lines=60> */
[----:B------:R-:W-:-:S04]  /*fcc30*/  @P1 LOP3.LUT R3, R3, 0x40, RZ, 0xfc, !PT ;  /* 0x0000004003031812 */ /* 0x000fc800078efcff */
[----:B------:R-:W-:-:S04]  /*fcc40*/  LOP3.LUT R3, R3, 0xffffffdf, RZ, 0xc0, !PT ;  /* 0xffffffdf03037812 */ /* 0x000fc800078ec0ff */
[----:B------:R-:W-:Y:S02]  /*fcc50*/  @P0 LOP3.LUT R3, R3, 0x20, RZ, 0xfc, !PT ;  /* 0x0000002003030812 */ /* 0x000fe400078efcff */
[----:B------:R-:W-:Y:S01]  /*fcc60*/  ISETP.GE.AND P0, PT, R4, UR19, PT ;  /* 0x0000001304007c0c */ /* 0x000fe2000bf06270 */
[----:B------:R-:W0:Y:S03]  /*fcc70*/  LDCU.64 UR18, c[0x0][0x398] ;  /* 0x00007300ff1277ac */ /* 0x000e260008000a00 */
[----:B-1----:R-:W-:Y:S02]  /*fcc80*/  ISETP.LT.AND P1, PT, R57, UR22, !P0 ;  /* 0x0000001639007c0c */ /* 0x002fe4000c721270 */
[----:B------:R-:W-:Y:S01]  /*fcc90*/  LOP3.LUT R3, R3, 0xfffffffd, RZ, 0xc0, !PT ;  /* 0xfffffffd03037812 */ /* 0x000fe200078ec0ff */
[----:B------:R-:W-:Y:S01]  /*fcca0*/  VIADD R4, R61, 0x4c ;  /* 0x0000004c3d047836 */ /* 0x000fe20000000000 */
[----:B------:R-:W-:Y:S01]  /*fccb0*/  ISETP.LT.AND P3, PT, R34, UR67, !P0 ;  /* 0x0000004322007c0c */ /* 0x000fe2000c761270 */
[----:B------:R-:W1:Y:S01]  /*fccc0*/  LDCU UR67, c[0x0][0x398] ;  /* 0x00007300ff4377ac */ /* 0x000e620008000800 */
[----:B------:R-:W-:Y:S01]  /*fccd0*/  ISETP.LT.AND P2, PT, R45, UR62, !P0 ;  /* 0x0000003e2d007c0c */ /* 0x000fe2000c741270 */
[----:B------:R-:W0:Y:S06]  /*fcce0*/  LDCU UR22, c[0x0][0x398] ;  /* 0x00007300ff1677ac */ /* 0x000e2c0008000800 */
[----:B------:R-:W-:Y:S01]  /*fccf0*/  @P1 LOP3.LUT R3, R3, 0x2, RZ, 0xfc, !PT ;  /* 0x0000000203031812 */ /* 0x000fe200078efcff */
[----:B------:R-:W0:Y:S03]  /*fcd00*/  LDCU UR62, c[0x0][0x398] ;  /* 0x00007300ff3e77ac */ /* 0x000e260008000800 */
[----:B------:R-:W-:-:S04]  /*fcd10*/  LOP3.LUT R3, R3, 0xffffffef, RZ, 0xc0, !PT ;  /* 0xffffffef03037812 */ /* 0x000fc800078ec0ff */
[----:B------:R-:W-:Y:S02]  /*fcd20*/  @P3 LOP3.LUT R3, R3, 0x10, RZ, 0xfc, !PT ;  /* 0x0000001003033812 */ /* 0x000fe400078efcff */
[----:B------:R-:W-:Y:S01]  /*fcd30*/  ISETP.LT.AND P1, PT, R46, UR61, !P0 ;  /* 0x0000003d2e007c0c */ /* 0x000fe2000c721270 */
[----:B------:R-:W1:Y:S01]  /*fcd40*/  LDCU UR61, c[0x0][0x398] ;  /* 0x00007300ff3d77ac */ /* 0x000e620008000800 */
        /* <DEDUP_REMOVED lines=8> */
[----:B0-----:R-:W-:-:S03]  /*fcdd0*/  ISETP.LT.AND P3, PT, R35, UR63, !P0 ;  /* 0x0000003f23007c0c */ /* 0x001fc6000c761270 */
[----:B------:R-:W-:Y:S01]  /*fcde0*/  @P2 LOP3.LUT R48, R48, 0x80000000, RZ, 0xfc, !PT ;  /* 0x8000000030302812 */ /* 0x000fe200078efcff */
[----:B------:R-:W0:Y:S01]  /*fcdf0*/  LDCU UR63, c[0x0][0x398] ;  /* 0x00007300ff3f77ac */ /* 0x000e220008000800 */
        /* <DEDUP_REMOVED lines=10> */
[----:B------:R-:W-:Y:S01]  /*fcea0*/  ISETP.LT.AND P1, PT, R57, UR18, !P0 ;  /* 0x0000001239007c0c */ /* 0x000fe2000c721270 */
[----:B------:R-:W0:Y:S01]  /*fceb0*/  LDCU UR18, c[0x0][0x398] ;  /* 0x00007300ff1277ac */ /* 0x000e220008000800 */
[----:B------:R-:W-:-:S02]  /*fcec0*/  @P3 LOP3.LUT R3, R3, 0x1, RZ, 0xfc, !PT ;  /* 0x0000000103033812 */ /* 0x000fc400078efcff */
[----:B------:R-:W-:Y:S01]  /*fced0*/  ISETP.LT.AND P3, PT, R34, UR48, !P0 ;  /* 0x0000003022007c0c */ /* 0x000fe2000c761270 */
[----:B------:R-:W0:Y:S01]  /*fcee0*/  LDCU.64 UR48, c[0x0][0x398] ;  /* 0x00007300ff3077ac */ /* 0x000e220008000a00 */
[----:B------:R-:W-:Y:S01]  /*fcef0*/  ISETP.LT.AND P2, PT, R45, UR68, !P0 ;  /* 0x000000442d007c0c */ /* 0x000fe2000c741270 */
[----:B------:R-:W0:Y:S06]  /*fcf00*/  LDCU UR68, c[0x0][0x398] ;  /* 0x00007300ff4477ac */ /* 0x000e2c0008000800 */
[----:B------:R-:W-:Y:S01]  /*fcf10*/  @P1 LOP3.LUT R48, R48, 0x2000000, RZ, 0xfc, !PT ;  /* 0x0200000030301812 */ /* 0x000fe200078efcff */
[----:B------:R-:W0:Y:S03]  /*fcf20*/  LDCU UR51, c[0x0][0x398] ;  /* 0x00007300ff3377ac */ /* 0x000e260008000800 */
[----:B------:R-:W-:-:S04]  /*fcf30*/  LOP3.LUT R48, R48, 0xefffffff, RZ, 0xc0, !PT ;  /* 0xefffffff30307812 */ /* 0x000fc800078ec0ff */
[----:B------:R-:W-:Y:S02]  /*fcf40*/  @P3 LOP3.LUT R48, R48, 0x10000000, RZ, 0xfc, !PT ;  /* 0x1000000030303812 */ /* 0x000fe400078efcff */
[----:B-1----:R-:W-:Y:S01]  /*fcf50*/  ISETP.LT.AND P1, PT, R46, UR67, !P0 ;  /* 0x000000432e007c0c */ /* 0x002fe2000c721270 */
[----:B------:R-:W1:Y:S01]  /*fcf60*/  LDCU UR67, c[0x0][0x398] ;  /* 0x00007300ff4377ac */ /* 0x000e620008000800 */
        /* <DEDUP_REMOVED lines=20> */
[----:B------:R-:W-:-:S04]  /*fd0b0*/  ISETP.GE.AND P0, PT, R4, UR23, PT ;  /* 0x0000001704007c0c */ /* 0x000fc8000bf06270 */
[----:B0-----:R-:W-:Y:S01]  /*fd0c0*/  ISETP.LT.AND P1, PT, R57, UR48, !P0 ;  /* 0x0000003039007c0c */ /* 0x001fe2000c721270 */
[----:B------:R-:W0:Y:S01]  /*fd0d0*/  LDCU UR48, c[0x0][0x398] ;  /* 0x00007300ff3077ac */ /* 0x000e220008000800 */
[----:B------:R-:W-:Y:S02]  /*fd0e0*/  ISETP.LT.AND P3, PT, R34, UR22, !P0 ;  /* 0x0000001622007c0c */ /* 0x000fe4000c761270 */
[----:B------:R-:W-:Y:S01]  /*fd0f0*/  LOP3.LUT R48, R48, 0xfffdffff, RZ, 0xc0, !PT ;  /* 0xfffdffff30307812 */ /* 0x000fe200078ec0ff */
[----:B------:R-:W0:Y:S01]  /*fd100*/  LDCU.64 UR22, c[0x0][0x398] ;  /* 0x00007300ff1677ac */ /* 0x000e220008000a00 */
[----:B------:R-:W-:Y:S01]  /*fd110*/  ISETP.LT.AND P2, PT, R45, UR77, !P0 ;  /* 0x0000004d2d007c0c */ /* 0x000fe2000c741270 */
[----:B------:R-:W-:Y:S01]  /*fd120*/  VIADD R4, R61, 0x4a ;  /* 0x0000004a3d047836 */ /* 0x000fe20000000000 */
[----:B------:R-:W0:Y:S05]  /*fd130*/  LDCU UR77, c[0x0][0x398] ;  /* 0x00007300ff4d77ac */ /* 0x000e2a0008000800 */
        /* <DEDUP_REMOVED lines=26> */
[----:B0-----:R-:W-:Y:S02]  /*fd2e0*/  ISETP.LT.AND P1, PT, R57, UR22, !P0 ;  /* 0x0000001639007c0c */ /* 0x001fe4000c721270 */
[----:B------:R-:W-:Y:S02]  /*fd2f0*/  ISETP.LT.AND P3, PT, R34, UR48, !P0 ;  /* 0x0000003022007c0c */ /* 0x000fe4000c761270 */
[----:B------:R-:W-:Y:S01]  /*fd300*/  LOP3.LUT R48, R48, 0xfffffdff, RZ, 0xc0, !PT ;  /* 0xfffffdff30307812 */ /* 0x000fe200078ec0ff */
[----:B------:R-:W-:Y:S01]  /*fd310*/  VIADD R4, R61, 0x49 ;  /* 0x000000493d047836 */ /* 0x000fe20000000000 */
[----:B------:R-:W-:Y:S01]  /*fd320*/  ISETP.LT.AND P2, PT, R45, UR69, !P0 ;  /* 0x000000452d007c0c */ /* 0x000fe2000c741270 */
[----:B------:R-:W0:Y:S01]  /*fd330*/  LDCU UR69, c[0x0][0x398] ;  /* 0x00007300ff4577ac */ /* 0x000e220008000800 */
        /* <DEDUP_REMOVED lines=46> */
[----:B------:R-:W-:Y:S01]  /*fd620*/  ISETP.LT.AND P3, PT, R35, UR13, !P0 ;  /* 0x0000000d23007c0c */ /* 0x000fe2000c761270 */
[----:B------:R-:W0:Y:S02]  /*fd630*/  LDCU.64 UR12, c[0x0][0x398] ;  /* 0x00007300ff0c77ac */ /* 0x000e240008000a00 */
        /* <DEDUP_REMOVED lines=12> */
[----:B------:R-:W0:Y:S01]  /*fd700*/  LDCU.64 UR22, c[0x0][0x398] ;  /* 0x00007300ff1677ac */ /* 0x000e220008000a00 */
[----:B------:R-:W-:-:S02]  /*fd710*/  @P3 LOP3.LUT R48, R48, 0x1, RZ, 0xfc, !PT ;  /* 0x0000000130303812 */ /* 0x000fc400078efcff */
[----:B------:R-:W-:Y:S01]  /*fd720*/  ISETP.LT.AND P3, PT, R34, UR17, !P0 ;  /* 0x0000001122007c0c */ /* 0x000fe2000c761270 */
[----:B------:R-:W0:Y:S01]  /*fd730*/  LDCU UR12, c[0x0][0x398] ;  /* 0x00007300ff0c77ac */ /* 0x000e220008000800 */
[----:B------:R-:W-:Y:S01]  /*fd740*/  ISETP.LT.AND P2, PT, R45, UR16, !P0 ;  /* 0x000000102d007c0c */ /* 0x000fe2000c741270 */
[----:B------:R-:W0:Y:S06]  /*fd750*/  LDCU.64 UR16, c[0x0][0x398] ;  /* 0x00007300ff1077ac */ /* 0x000e2c0008000a00 */
        /* <DEDUP_REMOVED lines=45> */
[----:B----4-:R-:W-:Y:S01]  /*fda30*/  ISETP.LT.AND P2, PT, R36, UR46, !P0 ;  /* 0x0000002e24007c0c */ /* 0x010fe2000c741270 */
[----:B------:R-:W4:Y:S01]  /*fda40*/  LDCU UR46, c[0x0][0x398] ;  /* 0x00007300ff2e77ac */ /* 0x000f220008000800 */
[----:B------:R-:W-:-:S04]  /*fda50*/  LOP3.LUT R50, R50, 0xfffeffff, RZ, 0xc0, !PT ;  /* 0xfffeffff32327812 */ /* 0x000fc800078ec0ff */
[----:B------:R-:W-:Y:S02]  /*fda60*/  @P3 LOP3.LUT R50, R50, 0x10000, RZ, 0xfc, !PT ;  /* 0x0001000032323812 */ /* 0x000fe400078efcff */
[----:B------:R-:W-:Y:S02]  /*fda70*/  ISETP.LT.AND P1, PT, R43, UR38, !P0 ;  /* 0x000000262b007c0c */ /* 0x000fe4000c721270 */
[----:B------:R-:W-:-:S04]  /*fda80*/  LOP3.LUT R50, R50, 0xffff7fff, RZ, 0xc0, !PT ;  /* 0xffff7fff32327812 */ /* 0x000fc800078ec0ff */
[----:B------:R-:W-:Y:S02]  /*fda90*/  @P2 LOP3.LUT R50, R50, 0x8000, RZ, 0xfc, !PT ;  /* 0x0000800032322812 */ /* 0x000fe400078efcff */
[----:B--2---:R-:W-:Y:S01]  /*fdaa0*/  ISETP.LT.AND P0, PT, R44, UR45, !P0 ;  /* 0x0000002d2c007c0c */ /* 0x004fe2000c701270 */
[----:B------:R-:W2:Y:S01]  /*fdab0*/  LDCU UR45, c[0x0][0x398] ;  /* 0x00007300ff2d77ac */ /* 0x000ea20008000800 */
        /* <DEDUP_REMOVED lines=30> */
[----:B------:R-:W-:Y:S02]  /*fdca0*/  LOP3.LUT R50, R50, 0xffffff7f, RZ, 0xc0, !PT ;  /* 0xffffff7f32327812 */ /* 0x000fe400078ec0ff */
[----:B------:R-:W-:Y:S01]  /*fdcb0*/  ISETP.LT.AND P0, PT, R44, UR20, !P0 ;  /* 0x000000142c007c0c */ /* 0x000fe2000c701270 */
[----:B------:R-:W0:Y:S01]  /*fdcc0*/  LDCU.64 UR20, c[0x0][0x398] ;  /* 0x00007300ff1477ac */ /* 0x000e220008000a00 */
[----:B------:R-:W-:-:S04]  /*fdcd0*/  @P2 LOP3.LUT R50, R50, 0x80, RZ, 0xfc, !PT ;  /* 0x0000008032322812 */ /* 0x000fc800078efcff */
        /* <DEDUP_REMOVED lines=27> */
[----:B------:R-:W-:-:S03]  /*fde90*/  ISETP.LT.AND P3, PT, R35, UR54, !P0 ;  /* 0x0000003623007c0c */ /* 0x000fc6000c761270 */
[----:B------:R-:W-:Y:S01]  /*fdea0*/  @P2 LOP3.LUT R52, R52, 0x80000000, RZ, 0xfc, !PT ;  /* 0x8000000034342812 */ /* 0x000fe200078efcff */
[----:B------:R-:W0:Y:S01]  /*fdeb0*/  LDCU UR54, c[0x0][0x398] ;  /* 0x00007300ff3677ac */ /* 0x000e220008000800 */
[----:B------:R-:W-:Y:S02]  /*fdec0*/  ISETP.LT.AND P0, PT, R44, UR31, !P0 ;  /* 0x0000001f2c007c0c */ /* 0x000fe4000c701270 */
[----:B------:R-:W-:Y:S01]  /*fded0*/  LOP3.LUT R52, R52, 0xbfffffff, RZ, 0xc0, !PT ;  /* 0xbfffffff34347812 */ /* 0x000fe200078ec0ff */
[----:B------:R-:W0:Y:S03]  /*fdee0*/  LDCU.64 UR30, c[0x0][0x398] ;  /* 0x00007300ff1e77ac */ /* 0x000e260008000a00 */
        /* <DEDUP_REMOVED lines=79> */
[----:B------:R-:W1:Y:S01]  /*fe3e0*/  LDCU UR23, c[0x0][0x398] ;  /* 0x00007300ff1777ac */ /* 0x000e620008000800 */
[----:B0-----:R-:W-:Y:S02]  /*fe3f0*/  ISETP.LT.AND P3, PT, R34, UR49, !P0 ;  /* 0x0000003122007c0c */ /* 0x001fe4000c761270 */
        /* <DEDUP_REMOVED lines=34> */
[----:B--2---:R-:W-:Y:S01]  /*fe620*/  ISETP.LT.AND P2, PT, R45, UR45, !P0 ;  /* 0x0000002d2d007c0c */ /* 0x004fe2000c741270 */
[----:B------:R-:W2:Y:S08]  /*fe630*/  LDCU UR55, c[0x0][0x398] ;  /* 0x00007300ff3777ac */ /* 0x000eb00008000800 */
        /* <DEDUP_REMOVED lines=15> */
[----:B------:R-:W0:Y:S01]  /*fe730*/  LDCU UR77, c[0x0][0x398] ;  /* 0x00007300ff4d77ac */ /* 0x000e220008000800 */
[----:B------:R-:W-:Y:S02]  /*fe740*/  ISETP.LT.AND P0, PT, R44, UR74, !P0 ;  /* 0x0000004a2c007c0c */ /* 0x000fe4000c701270 */
[----:B------:R-:W-:Y:S01]  /*fe750*/  LOP3.LUT R51, R51, 0xbfffffff, RZ, 0xc0, !PT ;  /* 0xbfffffff33337812 */ /* 0x000fe200078ec0ff */
[----:B------:R-:W1:Y:S03]  /*fe760*/  LDCU UR74, c[0x0][0x398] ;  /* 0x00007300ff4a77ac */ /* 0x000e660008000800 */
[----:B------:R-:W-:-:S04]  /*fe770*/  @P1 LOP3.LUT R51, R51, 0x40000000, RZ, 0xfc, !PT ;  /* 0x4000000033331812 */ /* 0x000fc800078efcff */
[----:B------:R-:W-:-:S04]  /*fe780*/  LOP3.LUT R51, R51, 0xdfffffff, RZ, 0xc0, !PT ;  /* 0xdfffffff33337812 */ /* 0x000fc800078ec0ff */
[----:B------:R-:W-:Y:S02]  /*fe790*/  @P0 LOP3.LUT R51, R51, 0x20000000, RZ, 0xfc, !PT ;  /* 0x2000000033330812 */ /* 0x000fe400078efcff */
[----:B------:R-:W-:Y:S01]  /*fe7a0*/  ISETP.GE.AND P0, PT, R4, UR39, PT ;  /* 0x0000002704007c0c */ /* 0x000fe2000bf06270 */
[----:B------:R-:W1:Y:S03]  /*fe7b0*/  LDCU.64 UR38, c[0x0][0x398] ;  /* 0x00007300ff2677ac */ /* 0x000e660008000a00 */
[----:B0-----:R-:W-:Y:S02]  /*fe7c0*/  ISETP.LT.AND P1, PT, R57, UR44, !P0 ;  /* 0x0000002c39007c0c */ /* 0x001fe4000c721270 */
[----:B------:R-:W-:Y:S02]  /*fe7d0*/  LOP3.LUT R52, R52, 0xfffffffe, RZ, 0xc0, !PT ;  /* 0xfffffffe34347812 */ /* 0x000fe400078ec0ff */
[----:B------:R-:W-:-:S02]  /*fe7e0*/  LOP3.LUT R51, R51, 0xfdffffff, RZ, 0xc0, !PT ;  /* 0xfdffffff33337812 */ /* 0x000fc400078ec0ff */
[----:B------:R-:W-:Y:S02]  /*fe7f0*/  @P3 LOP3.LUT R52, R52, 0x1, RZ, 0xfc, !PT ;  /* 0x0000000134343812 */ /* 0x000fe400078efcff */
[----:B------:R-:W-:Y:S01]  /*fe800*/  ISETP.LT.AND P3, PT, R34, UR58, !P0 ;  /* 0x0000003a22007c0c */ /* 0x000fe2000c761270 */
[----:B------:R-:W0:Y:S01]  /*fe810*/  LDCU UR58, c[0x0][0x398] ;  /* 0x00007300ff3a77ac */ /* 0x000e220008000800 */
[----:B------:R-:W-:-:S03]  /*fe820*/  ISETP.LT.AND P2, PT, R45, UR59, !P0 ;  /* 0x0000003b2d007c0c */ /* 0x000fc6000c741270 */
        /* <DEDUP_REMOVED lines=9> */
[----:B------:R-:W-:Y:S01]  /*fe8c0*/  VIADD R4, R61, 0x3f ;  /* 0x0000003f3d047836 */ /* 0x000fe20000000000 */
[----:B------:R-:W-:Y:S01]  /*fe8d0*/  LOP3.LUT R51, R51, 0xfbffffff, RZ, 0xc0, !PT ;  /* 0xfbffffff33337812 */ /* 0x000fe200078ec0ff */
[----:B------:R-:W1:Y:S03]  /*fe8e0*/  LDCU UR63, c[0x0][0x398] ;  /* 0x00007300ff3f77ac */ /* 0x000e660008000800 */
[----:B------:R-:W-:Y:S02]  /*fe8f0*/  @P1 LOP3.LUT R51, R51, 0x4000000, RZ, 0xfc, !PT ;  /* 0x0400000033331812 */ /* 0x000fe400078efcff */
[----:B0-----:R-:W-:Y:S01]  /*fe900*/  ISETP.LT.AND P2, PT, R36, UR58, !P0 ;  /* 0x0000003a24007c0c */ /* 0x001fe2000c741270 */
[----:B------:R-:W0:Y:S01]  /*fe910*/  LDCU UR58, c[0x0][0x398] ;  /* 0x00007300ff3a77ac */ /* 0x000e220008000800 */
[----:B------:R-:W-:-:S04]  /*fe920*/  LOP3.LUT R51, R51, 0xfeffffff, RZ, 0xc0, !PT ;  /* 0xfeffffff33337812 */ /* 0x000fc800078ec0ff */
[----:B------:R-:W-:Y:S02]  /*fe930*/  @P3 LOP3.LUT R51, R51, 0x1000000, RZ, 0xfc, !PT ;  /* 0x0100000033333812 */ /* 0x000fe400078efcff */
[----:B------:R-:W-:Y:S01]  /*fe940*/  ISETP.LT.AND P1, PT, R43, UR59, !P0 ;  /* 0x0000003b2b007c0c */ /* 0x000fe2000c721270 */
[----:B------:R-:W0:Y:S01]  /*fe950*/  LDCU UR59, c[0x0][0x398] ;  /* 0x00007300ff3b77ac */ /* 0x000e220008000800 */
[----:B------:R-:W-:-:S04]  /*fe960*/  LOP3.LUT R51, R51, 0xff7fffff, RZ, 0xc0, !PT ;  /* 0xff7fffff33337812 */ /* 0x000fc800078ec0ff */
[----:B------:R-:W-:Y:S02]  /*fe970*/  @P2 LOP3.LUT R51, R51, 0x800000, RZ, 0xfc, !PT ;  /* 0x0080000033332812 */ /* 0x000fe400078efcff */
[----:B-1----:R-:W-:Y:S01]  /*fe980*/  ISETP.LT.AND P0, PT, R44, UR60, !P0 ;  /* 0x0000003c2c007c0c */ /* 0x002fe2000c701270 */
[----:B------:R-:W1:Y:S01]  /*fe990*/  LDCU UR60, c[0x0][0x398] ;  /* 0x00007300ff3c77ac */ /* 0x000e620008000800 */
[----:B------:R-:W-:-:S04]  /*fe9a0*/  LOP3.LUT R51, R51, 0xffbfffff, RZ, 0xc0, !PT ;  /* 0xffbfffff33337812 */ /* 0x000fc800078ec0ff */
[----:B------:R-:W-:-:S04]  /*fe9b0*/  @P1 LOP3.LUT R51, R51, 0x400000, RZ, 0xfc, !PT ;  /* 0x0040000033331812 */ /* 0x000fc800078efcff */
[----:B------:R-:W-:-:S04]  /*fe9c0*/  LOP3.LUT R51, R51, 0xffdfffff, RZ, 0xc0, !PT ;  /* 0xffdfffff33337812 */ /* 0x000fc800078ec0ff */
[----:B------:R-:W-:Y:S02]  /*fe9d0*/  @P0 LOP3.LUT R51, R51, 0x200000, RZ, 0xfc, !PT ;  /* 0x0020000033330812 */ /* 0x000fe400078efcff */
[----:B------:R-:W-:Y:S01]  /*fe9e0*/  ISETP.GE.AND P0, PT, R4, UR43, PT ;  /* 0x0000002b04007c0c */ /* 0x000fe2000bf06270 */
[----:B------:R-:W0:Y:S03]  /*fe9f0*/  LDCU.64 UR42, c[0x0][0x398] ;  /* 0x00007300ff2a77ac */ /* 0x000e260008000a00 */
[----:B------:R-:W-:Y:S02]  /*fea00*/  ISETP.LT.AND P1, PT, R57, UR38, !P0 ;  /* 0x0000002639007c0c */ /* 0x000fe4000c721270 */
[----:B------:R-:W-:Y:S01]  /*fea10*/  ISETP.LT.AND P3, PT, R34, UR67, !P0 ;  /* 0x0000004322007c0c */ /* 0x000fe2000c761270 */
[----:B------:R-:W0:Y:S01]  /*fea20*/  LDCU UR67, c[0x0][0x398] ;  /* 0x00007300ff4377ac */ /* 0x000e220008000800 */
[----:B------:R-:W-:-:S02]  /*fea30*/  LOP3.LUT R51, R51, 0xfffdffff, RZ, 0xc0, !PT ;  /* 0xfffdffff33337812 */ /* 0x000fc400078ec0ff */
[----:B------:R-:W-:Y:S01]  /*fea40*/  ISETP.LT.AND P2, PT, R45, UR68, !P0 ;  /* 0x000000442d007c0c */ /* 0x000fe2000c741270 */
[----:B------:R-:W0:Y:S06]  /*fea50*/  LDCU UR68, c[0x0][0x398] ;  /* 0x00007300ff4477ac */ /* 0x000e2c0008000800 */
[----:B------:R-:W-:-:S04]  /*fea60*/  @P1 LOP3.LUT R51, R51, 0x20000, RZ, 0xfc, !PT ;  /* 0x0002000033331812 */ /* 0x000fc800078efcff */
        /* <DEDUP_REMOVED lines=73> */
[----:B------:R-:W-:Y:S02]  /*fef00*/  ISETP.LT.AND P1, PT, R46, UR4, !P0 ;  /* 0x000000042e007c0c */ /* 0x000fe4000c721270 */
[----:B------:R-:W-:-:S04]  /*fef10*/  LOP3.LUT R51, R51, 0xfffffff7, RZ, 0xc0, !PT ;  /* 0xfffffff733337812 */ /* 0x000fc800078ec0ff */
[----:B------:R-:W-:Y:S02]  /*fef20*/  @P2 LOP3.LUT R51, R51, 0x8, RZ, 0xfc, !PT ;  /* 0x0000000833332812 */ /* 0x000fe400078efcff */
[----:B------:R-:W-:Y:S02]  /*fef30*/  ISETP.LT.AND P2, PT, R36, UR8, !P0 ;  /* 0x0000000824007c0c */ /* 0x000fe4000c741270 */
[----:B------:R-:W-:-:S04]  /*fef40*/  LOP3.LUT R51, R51, 0xfffffffb, RZ, 0xc0, !PT ;  /* 0xfffffffb33337812 */ /* 0x000fc800078ec0ff */
[----:B------:R-:W-:Y:S02]  /*fef50*/  @P1 LOP3.LUT R51, R51, 0x4, RZ, 0xfc, !PT ;  /* 0x0000000433331812 */ /* 0x000fe400078efcff */
[----:B------:R-:W-:Y:S02]  /*fef60*/  ISETP.LT.AND P1, PT, R43, UR10, !P0 ;  /* 0x0000000a2b007c0c */ /* 0x000fe4000c721270 */
[----:B------:R-:W-:Y:S01]  /*fef70*/  ISETP.LT.AND P3, PT, R35, UR7, !P0 ;  /* 0x0000000723007c0c */ /* 0x000fe2000c761270 */
[----:B------:R-:W0:Y:S02]  /*fef80*/  LDCU UR7, c[0x0][0x398] ;  /* 0x00007300ff0777ac */ /* 0x000e240008000800 */
        /* <DEDUP_REMOVED lines=8> */
[----:B-1----:R-:W-:Y:S02]  /*ff010*/  ISETP.LT.AND P1, PT, R57, UR38, !P0 ;  /* 0x0000002639007c0c */ /* 0x002fe4000c721270 */
[----:B------:R-:W-:Y:S02]  /*ff020*/  LOP3.LUT R51, R51, 0xfffffffe, RZ, 0xc0, !PT ;  /* 0xfffffffe33337812 */ /* 0x000fe400078ec0ff */
[----:B------:R-:W-:Y:S01]  /*ff030*/  LOP3.LUT R53, R53, 0xfdffffff, RZ, 0xc0, !PT ;  /* 0xfdffffff35357812 */ /* 0x000fe200078ec0ff */
[----:B------:R-:W-:Y:S01]  /*ff040*/  VIADD R4, R61, 0x3b ;  /* 0x0000003b3d047836 */ /* 0x000fe20000000000 */
[----:B------:R-:W-:Y:S01]  /*ff050*/  @P3 LOP3.LUT R51, R51, 0x1, RZ, 0xfc, !PT ;  /* 0x0000000133333812 */ /* 0x000fe200078efcff */
[----:B------:R-:W1:Y:S01]  /*ff060*/  LDCU UR38, c[0x0][0x398] ;  /* 0x00007300ff2677ac */ /* 0x000e620008000800 */
[----:B0-----:R-:W-:Y:S02]  /*ff070*/  ISETP.LT.AND P3, PT, R34, UR76, !P0 ;  /* 0x0000004c22007c0c */ /* 0x001fe4000c761270 */
[----:B------:R-:W-:Y:S01]  /*ff080*/  ISETP.LT.AND P2, PT, R45, UR77, !P0 ;  /* 0x0000004d2d007c0c */ /* 0x000fe2000c741270 */
[----:B------:R-:W0:Y:S02]  /*ff090*/  LDCU UR77, c[0x0][0x398] ;  /* 0x00007300ff4d77ac */ /* 0x000e240008000800 */
[----:B------:R-:W-:Y:S01]  /*ff0a0*/  @P1 LOP3.LUT R53, R53, 0x2000000, RZ, 0xfc, !PT ;  /* 0x0200000035351812 */ /* 0x000fe200078efcff */
[----:B------:R-:W0:Y:S03]  /*ff0b0*/  LDCU UR76, c[0x0][0x398] ;  /* 0x00007300ff4c77ac */ /* 0x000e260008000800 */
        /* <DEDUP_REMOVED lines=129> */
[----:B----4-:R-:W-:Y:S01]  /*ff8d0*/  ISETP.LT.AND P3, PT, R34, UR46, !P0 ;  /* 0x0000002e22007c0c */ /* 0x010fe2000c761270 */
[----:B------:R-:W4:Y:S01]  /*ff8e0*/  LDCU UR5, c[0x0][0x398] ;  /* 0x00007300ff0577ac */ /* 0x000f220008000800 */
        /* <DEDUP_REMOVED lines=49> */
[----:B--2---:R-:W-:Y:S01]  /*ffc00*/  ISETP.LT.AND P2, PT, R36, UR55, !P0 ;  /* 0x0000003724007c0c */ /* 0x004fe2000c741270 */
[----:B------:R-:W2:Y:S01]  /*ffc10*/  LDCU UR55, c[0x0][0x398] ;  /* 0x00007300ff3777ac */ /* 0x000ea20008000800 */
        /* <DEDUP_REMOVED lines=117> */
[----:B------:R-:W-:Y:S01]  /*100370*/  ISETP.LT.AND P3, PT, R34, UR63, !P0 ;  /* 0x0000003f22007c0c */ /* 0x000fe2000c761270 */
[----:B------:R-:W0:Y:S01]  /*100380*/  LDCU UR63, c[0x0][0x398] ;  /* 0x00007300ff3f77ac */ /* 0x000e220008000800 */
[----:B------:R-:W-:Y:S02]  /*100390*/  LOP3.LUT R55, R55, 0xfffdffff, RZ, 0xc0, !PT ;  /* 0xfffdffff37377812 */ /* 0x000fe400078ec0ff */
[----:B------:R-:W-:Y:S01]  /*1003a0*/  ISETP.LT.AND P2, PT, R45, UR65, !P0 ;  /* 0x000000412d007c0c */ /* 0x000fe2000c741270 */
[----:B------:R-:W0:Y:S06]  /*1003b0*/  LDCU UR65, c[0x0][0x398] ;  /* 0x00007300ff4177ac */ /* 0x000e2c0008000800 */
[----:B------:R-:W-:-:S04]  /*1003c0*/  @P1 LOP3.LUT R55, R55, 0x20000, RZ, 0xfc, !PT ;  /* 0x0002000037371812 */ /* 0x000fc800078efcff */
[----:B------:R-:W-:-:S04]  /*1003d0*/  LOP3.LUT R55, R55, 0xffefffff, RZ, 0xc0, !PT ;  /* 0xffefffff37377812 */ /* 0x000fc800078ec0ff */
[----:B------:R-:W-:Y:S02]  /*1003e0*/  @P3 LOP3.LUT R55, R55, 0x100000, RZ, 0xfc, !PT ;  /* 0x0010000037373812 */ /* 0x000fe400078efcff */
[----:B-1----:R-:W-:Y:S01]  /*1003f0*/  ISETP.LT.AND P1, PT, R46, UR34, !P0 ;  /* 0x000000222e007c0c */ /* 0x002fe2000c721270 */
[----:B------:R-:W1:Y:S01]  /*100400*/  LDCU UR34, c[0x0][0x398] ;  /* 0x00007300ff2277ac */ /* 0x000e620008000800 */
[----:B------:R-:W-:-:S04]  /*100410*/  LOP3.LUT R55, R55, 0xfff7ffff, RZ, 0xc0, !PT ;  /* 0xfff7ffff37377812 */ /* 0x000fc800078ec0ff */
[----:B------:R-:W-:Y:S02]  /*100420*/  @P2 LOP3.LUT R55, R55, 0x80000, RZ, 0xfc, !PT ;  /* 0x0008000037372812 */ /* 0x000fe400078efcff */
[----:B------:R-:W-:Y:S01]  /*100430*/  ISETP.LT.AND P3, PT, R35, UR68, !P0 ;  /* 0x0000004423007c0c */ /* 0x000fe2000c761270 */
[----:B------:R-:W-:Y:S01]  /*100440*/  VIADD R4, R61, 0x32 ;  /* 0x000000323d047836 */ /* 0x000fe20000000000 */
[----:B------:R-:W-:Y:S01]  /*100450*/  LOP3.LUT R55, R55, 0xfffbffff, RZ, 0xc0, !PT ;  /* 0xfffbffff37377812 */ /* 0x000fe200078ec0ff */
[----:B------:R-:W2:Y:S03]  /*100460*/  LDCU UR68, c[0x0][0x398] ;  /* 0x00007300ff4477ac */ /* 0x000ea60008000800 */
[----:B------:R-:W-:Y:S02]  /*100470*/  @P1 LOP3.LUT R55, R55, 0x40000, RZ, 0xfc, !PT ;  /* 0x0004000037371812 */ /* 0x000fe400078efcff */
[----:B0-----:R-:W-:Y:S01]  /*100480*/  ISETP.LT.AND P2, PT, R36, UR63, !P0 ;  /* 0x0000003f24007c0c */ /* 0x001fe2000c741270 */
[----:B------:R-:W0:Y:S01]  /*100490*/  LDCU UR63, c[0x0][0x398] ;  /* 0x00007300ff3f77ac */ /* 0x000e220008000800 */
[----:B------:R-:W-:-:S04]  /*1004a0*/  LOP3.LUT R55, R55, 0xfffeffff, RZ, 0xc0, !PT ;  /* 0xfffeffff37377812 */ /* 0x000fc800078ec0ff */
[----:B------:R-:W-:Y:S02]  /*1004b0*/  @P3 LOP3.LUT R55, R55, 0x10000, RZ, 0xfc, !PT ;  /* 0x0001000037373812 */ /* 0x000fe400078efcff */
[----:B------:R-:W-:Y:S01]  /*1004c0*/  ISETP.LT.AND P1, PT, R43, UR65, !P0 ;  /* 0x000000412b007c0c */ /* 0x000fe2000c721270 */
[----:B------:R-:W0:Y:S01]  /*1004d0*/  LDCU UR65, c[0x0][0x398] ;  /* 0x00007300ff4177ac */ /* 0x000e220008000800 */
[----:B------:R-:W-:Y:S02]  /*1004e0*/  LOP3.LUT R55, R55, 0xffff7fff, RZ, 0xc0, !PT ;  /* 0xffff7fff37377812 */ /* 0x000fe400078ec0ff */
[----:B-1----:R-:W-:Y:S01]  /*1004f0*/  ISETP.LT.AND P0, PT, R44, UR34, !P0 ;  /* 0x000000222c007c0c */ /* 0x002fe2000c701270 */
[----:B------:R-:W1:Y:S01]  /*100500*/  LDCU.64 UR34, c[0x0][0x398] ;  /* 0x00007300ff2277ac */ /* 0x000e620008000a00 */
[----:B------:R-:W-:-:S04]  /*100510*/  @P2 LOP3.LUT R55, R55, 0x8000, RZ, 0xfc, !PT ;  /* 0x0000800037372812 */ /* 0x000fc800078efcff */
[----:B------:R-:W-:-:S04]  /*100520*/  LOP3.LUT R55, R55, 0xffffbfff, RZ, 0xc0, !PT ;  /* 0xffffbfff37377812 */ /* 0x000fc800078ec0ff */
[----:B------:R-:W-:-:S04]  /*100530*/  @P1 LOP3.LUT R55, R55, 0x4000, RZ, 0xfc, !PT ;  /* 0x0000400037371812 */ /* 0x000fc800078efcff */
[----:B------:R-:W-:-:S04]  /*100540*/  LOP3.LUT R55, R55, 0xffffdfff, RZ, 0xc0, !PT ;  /* 0xffffdfff37377812 */ /* 0x000fc800078ec0ff */
[----:B------:R-:W-:Y:S02]  /*100550*/  @P0 LOP3.LUT R55, R55, 0x2000, RZ, 0xfc, !PT ;  /* 0x0000200037370812 */ /* 0x000fe400078efcff */
[----:B------:R-:W-:-:S04]  /*100560*/  ISETP.GE.AND P0, PT, R4, UR43, PT ;  /* 0x0000002b04007c0c */ /* 0x000fc8000bf06270 */
        /* <DEDUP_REMOVED lines=8> */
[----:B------:R-:W0:Y:S01]  /*1005f0*/  LDCU UR75, c[0x0][0x398] ;  /* 0x00007300ff4b77ac */ /* 0x000e220008000800 */
[----:B------:R-:W-:-:S02]  /*100600*/  ISETP.LT.AND P2, PT, R45, UR73, !P0 ;  /* 0x000000492d007c0c */ /* 0x000fc4000c741270 */
[----:B------:R-:W-:Y:S01]  /*100610*/  LOP3.LUT R55, R55, 0xffffefff, RZ, 0xc0, !PT ;  /* 0xffffefff37377812 */ /* 0x000fe200078ec0ff */
[----:B------:R-:W0:Y:S03]  /*100620*/  LDCU UR73, c[0x0][0x398] ;  /* 0x00007300ff4977ac */ /* 0x000e260008000800 */
[----:B------:R-:W-:Y:S02]  /*100630*/  @P1 LOP3.LUT R55, R55, 0x1000, RZ, 0xfc, !PT ;  /* 0x0000100037371812 */ /* 0x000fe400078efcff */
[----:B------:R-:W-:Y:S01]  /*100640*/  ISETP.LT.AND P1, PT, R46, UR74, !P0 ;  /* 0x0000004a2e007c0c */ /* 0x000fe2000c721270 */
[----:B------:R-:W0:Y:S01]  /*100650*/  LDCU UR74, c[0x0][0x398] ;  /* 0x00007300ff4a77ac */ /* 0x000e220008000800 */
[----:B------:R-:W-:-:S04]  /*100660*/  LOP3.LUT R55, R55, 0xfffff7ff, RZ, 0xc0, !PT ;  /* 0xfffff7ff37377812 */ /* 0x000fc800078ec0ff */
[----:B------:R-:W-:-:S04]  /*100670*/  @P2 LOP3.LUT R55, R55, 0x800, RZ, 0xfc, !PT ;  /* 0x0000080037372812 */ /* 0x000fc800078efcff */
[----:B------:R-:W-:-:S04]  /*100680*/  LOP3.LUT R55, R55, 0xfffffbff, RZ, 0xc0, !PT ;  /* 0xfffffbff37377812 */ /* 0x000fc800078ec0ff */
[----:B------:R-:W-:Y:S02]  /*100690*/  @P1 LOP3.LUT R55, R55, 0x400, RZ, 0xfc, !PT ;  /* 0x0000040037371812 */ /* 0x000fe400078efcff */
[----:B-1----:R-:W-:Y:S01]  /*1006a0*/  ISETP.LT.AND P2, PT, R36, UR42, !P0 ;  /* 0x0000002a24007c0c */ /* 0x002fe2000c741270 */
[----:B------:R-:W1:Y:S01]  /*1006b0*/  LDCU.64 UR42, c[0x0][0x398] ;  /* 0x00007300ff2a77ac */ /* 0x000e620008000a00 */
        /* <DEDUP_REMOVED lines=13> */
[----:B------:R-:W2:Y:S03]  /*100790*/  LDCU.64 UR44, c[0x0][0x398] ;  /* 0x00007300ff2c77ac */ /* 0x000ea60008000a00 */
[----:B-1----:R-:W-:Y:S01]  /*1007a0*/  ISETP.LT.AND P1, PT, R57, UR42, !P0 ;  /* 0x0000002a39007c0c */ /* 0x002fe2000c721270 */
[----:B------:R-:W1:Y:S01]  /*1007b0*/  LDCU UR42, c[0x0][0x398] ;  /* 0x00007300ff2a77ac */ /* 0x000e620008000800 */
[----:B0-----:R-:W-:Y:S02]  /*1007c0*/  ISETP.LT.AND P3, PT, R34, UR73, !P0 ;  /* 0x0000004922007c0c */ /* 0x001fe4000c761270 */
        /* <DEDUP_REMOVED lines=30> */
[----:B--2---:R-:W-:Y:S01]  /*1009b0*/  ISETP.LT.AND P1, PT, R57, UR44, !P0 ;  /* 0x0000002c39007c0c */ /* 0x004fe2000c721270 */
[----:B------:R-:W2:Y:S01]  /*1009c0*/  LDCU UR44, c[0x0][0x398] ;  /* 0x00007300ff2c77ac */ /* 0x000ea20008000800 */
[----:B------:R-:W-:-:S02]  /*1009d0*/  @P3 LOP3.LUT R55, R55, 0x1, RZ, 0xfc, !PT ;  /* 0x0000000137373812 */ /* 0x000fc400078efcff */
[----:B-1----:R-:W-:Y:S01]  /*1009e0*/  ISETP.LT.AND P3, PT, R34, UR42, !P0 ;  /* 0x0000002a22007c0c */ /* 0x002fe2000c761270 */
        /* <DEDUP_REMOVED lines=35> */
[----:B-1----:R-:W-:Y:S01]  /*100c20*/  ISETP.LT.AND P2, PT, R45, UR42, !P0 ;  /* 0x0000002a2d007c0c */ /* 0x002fe2000c741270 */
[----:B------:R-:W1:Y:S01]  /*100c30*/  LDCU UR42, c[0x0][0x398] ;  /* 0x00007300ff2a77ac */ /* 0x000e620008000800 */
[----:B------:R-:W0:Y:S07]  /*100c40*/  LDCU UR43, c[0x0][0x398] ;  /* 0x00007300ff2b77ac */ /* 0x000e2e0008000800 */
[----:B------:R-:W-:-:S04]  /*100c50*/  @P1 LOP3.LUT R56, R56, 0x20000, RZ, 0xfc, !PT ;  /* 0x0002000038381812 */ /* 0x000fc800078efcff */
        /* <DEDUP_REMOVED lines=25> */
[----:B------:R-:W0:Y:S01]  /*100df0*/  LDCU.64 UR18, c[0x0][0x398] ;  /* 0x00007300ff1277ac */ /* 0x000e220008000a00 */
[----:B------:R-:W-:Y:S02]  /*100e00*/  LOP3.LUT R56, R56, 0xfffffdff, RZ, 0xc0, !PT ;  /* 0xfffffdff38387812 */ /* 0x000fe400078ec0ff */
[----:B--2---:R-:W-:Y:S01]  /*100e10*/  ISETP.LT.AND P2, PT, R45, UR44, !P0 ;  /* 0x0000002c2d007c0c */ /* 0x004fe2000c741270 */
[----:B------:R-:W-:Y:S01]  /*100e20*/  VIADD R4, R61, 0x2d ;  /* 0x0000002d3d047836 */ /* 0x000fe20000000000 */
[----:B------:R-:W2:Y:S05]  /*100e30*/  LDCU.64 UR44, c[0x0][0x398] ;  /* 0x00007300ff2c77ac */ /* 0x000eaa0008000a00 */
        /* <DEDUP_REMOVED lines=30> */
[----:B----4-:R-:W-:Y:S02]  /*101020*/  ISETP.LT.AND P3, PT, R34, UR5, !P0 ;  /* 0x0000000522007c0c */ /* 0x010fe4000c761270 */
[----:B------:R-:W-:Y:S01]  /*101030*/  ISETP.LT.AND P2, PT, R45, UR25, !P0 ;  /* 0x000000192d007c0c */ /* 0x000fe2000c741270 */
[----:B------:R-:W4:Y:S01]  /*101040*/  LDCU UR25, c[0x0][0x398] ;  /* 0x00007300ff1977ac */ /* 0x000f220008000800 */
[----:B------:R-:W-:-:S02]  /*101050*/  LOP3.LUT R6, R6, 0xffff, RZ, 0xc0, !PT ;  /* 0x0000ffff06067812 */ /* 0x000fc400078ec0ff */
[----:B------:R-:W-:Y:S01]  /*101060*/  LOP3.LUT R39, R42, 0xffff, RZ, 0xc0, !PT ;  /* 0x0000ffff2a277812 */ /* 0x000fe200078ec0ff */
[----:B------:R-:W0:Y:S04]  /*101070*/  LDCU UR5, c[0x0][0x398] ;  /* 0x00007300ff0577ac */ /* 0x000e280008000800 */
[----:B------:R-:W-:-:S04]  /*101080*/  @P1 LOP3.LUT R56, R56, 0x1, RZ, 0xfc, !PT ;  /* 0x0000000138381812 */ /* 0x000fc800078efcff */
[----:B------:R-:W-:-:S04]  /*101090*/  LOP3.LUT R56, R56, 0xffffffef, RZ, 0xc0, !PT ;  /* 0xffffffef38387812 */ /* 0x000fc800078ec0ff */
[----:B------:R-:W-:Y:S02]  /*1010a0*/  @P3 LOP3.LUT R56, R56, 0x10, RZ, 0xfc, !PT ;  /* 0x0000001038383812 */ /* 0x000fe400078efcff */
[----:B------:R-:W-:Y:S01]  /*1010b0*/  ISETP.LT.AND P1, PT, R46, UR41, !P0 ;  /* 0x000000292e007c0c */ /* 0x000fe2000c721270 */
[----:B------:R0:W-:Y:S01]  /*1010c0*/  STL [R1+0x48c], R6 ;  /* 0x00048c0601007387 */ /* 0x0001e20000100800 */
[----:B------:R-:W-:Y:S01]  /*1010d0*/  LOP3.LUT R56, R56, 0xfffffff7, RZ, 0xc0, !PT ;  /* 0xfffffff738387812 */ /* 0x000fe200078ec0ff */
[----:B------:R-:W0:Y:S03]  /*1010e0*/  LDCU UR41, c[0x0][0x398] ;  /* 0x00007300ff2977ac */ /* 0x000e260008000800 */
[----:B------:R-:W-:Y:S02]  /*1010f0*/  @P2 LOP3.LUT R56, R56, 0x8, RZ, 0xfc, !PT ;  /* 0x0000000838382812 */ /* 0x000fe400078efcff */
[----:B------:R-:W-:-:S02]  /*101100*/  ISETP.LT.AND P2, PT, R36, UR32, !P0 ;  /* 0x0000002024007c0c */ /* 0x000fc4000c741270 */
        /* <DEDUP_REMOVED lines=9> */
[----:B------:R-:W0:Y:S03]  /*1011a0*/  LDCU.64 UR10, c[0x0][0x398] ;  /* 0x00007300ff0a77ac */ /* 0x000e260008000a00 */
[----:B------:R-:W-:-:S04]  /*1011b0*/  @P1 LOP3.LUT R58, R58, 0x40000000, RZ, 0xfc, !PT ;  /* 0x400000003a3a1812 */ /* 0x000fc800078efcff */
[----:B------:R-:W-:-:S04]  /*1011c0*/  LOP3.LUT R58, R58, 0xdfffffff, RZ, 0xc0, !PT ;  /* 0xdfffffff3a3a7812 */ /* 0x000fc800078ec0ff */
[----:B------:R-:W-:Y:S02]  /*1011d0*/  @P0 LOP3.LUT R58, R58, 0x20000000, RZ, 0xfc, !PT ;  /* 0x200000003a3a0812 */ /* 0x000fe400078efcff */
[----:B------:R-:W-:Y:S01]  /*1011e0*/  ISETP.GE.AND P0, PT, R4, UR9, PT ;  /* 0x0000000904007c0c */ /* 0x000fe2000bf06270 */
[----:B------:R-:W1:Y:S01]  /*1011f0*/  LDCU.64 UR8, c[0x0][0x398] ;  /* 0x00007300ff0877ac */ /* 0x000e620008000a00 */
[----:B------:R-:W-:Y:S02]  /*101200*/  LOP3.LUT R56, R56, 0xfffffffd, RZ, 0xc0, !PT ;  /* 0xfffffffd38387812 */ /* 0x000fe400078ec0ff */
[----:B0-----:R-:W-:Y:S02]  /*101210*/  ISETP.LT.AND P1, PT, R35, UR10, !P0 ;  /* 0x0000000a23007c0c */ /* 0x001fe4000c721270 */
[----:B------:R-:W-:Y:S01]  /*101220*/  LOP3.LUT R58, R58, 0xfeffffff, RZ, 0xc0, !PT ;  /* 0xfeffffff3a3a7812 */ /* 0x000fe200078ec0ff */
[----:B------:R-:W-:Y:S01]  /*101230*/  VIADD R4, R61, 0x2b ;  /* 0x0000002b3d047836 */ /* 0x000fe20000000000 */
[----:B------:R-:W-:Y:S01]  /*101240*/  @P3 LOP3.LUT R56, R56, 0x2, RZ, 0xfc, !PT ;  /* 0x0000000238383812 */ /* 0x000fe200078efcff */
[----:B------:R-:W0:Y:S01]  /*101250*/  LDCU UR10, c[0x0][0x398] ;  /* 0x00007300ff0a77ac */ /* 0x000e220008000800 */
[----:B------:R-:W-:-:S02]  /*101260*/  ISETP.LT.AND P3, PT, R34, UR38, !P0 ;  /* 0x0000002622007c0c */ /* 0x000fc4000c761270 */
[----:B------:R-:W-:Y:S01]  /*101270*/  ISETP.LT.AND P2, PT, R45, UR39, !P0 ;  /* 0x000000272d007c0c */ /* 0x000fe2000c741270 */
[----:B------:R-:W0:Y:S04]  /*101280*/  LDCU UR38, c[0x0][0x398] ;  /* 0x00007300ff2677ac */ /* 0x000e280008000800 */
        /* <DEDUP_REMOVED lines=33> */
[----:B------:R-:W-:-:S02]  /*1014a0*/  ISETP.LT.AND P2, PT, R45, UR49, !P0 ;  /* 0x000000312d007c0c */ /* 0x000fc4000c741270 */
[----:B------:R-:W-:Y:S01]  /*1014b0*/  PRMT R6, R6, 0x3340, R39 ;  /* 0x0000334006067816 */ /* 0x000fe20000000027 */
        /* <DEDUP_REMOVED lines=35> */
[----:B------:R-:W-:-:S02]  /*1016f0*/  LOP3.LUT R40, R40, 0xffff, RZ, 0xc0, !PT ;  /* 0x0000ffff28287812 */ /* 0x000fc400078ec0ff */
[----:B---3--:R-:W-:Y:S01]  /*101700*/  LOP3.LUT R7, R7, 0xffff, RZ, 0xc0, !PT ;  /* 0x0000ffff07077812 */ /* 0x008fe200078ec0ff */
[----:B------:R-:W3:Y:S04]  /*101710*/  LDCU UR23, c[0x0][0x398] ;  /* 0x00007300ff1777ac */ /* 0x000ee80008000800 */
        /* <DEDUP_REMOVED lines=34> */
[----:B------:R-:W-:-:S02]  /*101940*/  LOP3.LUT R37, R37, 0xffff, RZ, 0xc0, !PT ;  /* 0x0000ffff25257812 */ /* 0x000fc400078ec0ff */
[----:B------:R-:W-:Y:S01]  /*101950*/  LOP3.LUT R60, R60, 0x7fffffff, RZ, 0xc0, !PT ;  /* 0x7fffffff3c3c7812 */ /* 0x000fe200078ec0ff */
[----:B------:R-:W0:Y:S04]  /*101960*/  LDCU UR31, c[0x0][0x398] ;  /* 0x00007300ff1f77ac */ /* 0x000e280008000800 */
        /* <DEDUP_REMOVED lines=41> */
[----:B------:R-:W1:Y:S01]  /*101c00*/  LDCU.64 UR46, c[0x0][0x398] ;  /* 0x00007300ff2e77ac */ /* 0x000e620008000a00 */
[----:B------:R-:W-:-:S04]  /*101c10*/  LOP3.LUT R59, R59, 0xfbffffff, RZ, 0xc0, !PT ;  /* 0xfbffffff3b3b7812 */ /* 0x000fc800078ec0ff */
[----:B------:R-:W-:Y:S02]  /*101c20*/  @P1 LOP3.LUT R59, R59, 0x4000000, RZ, 0xfc, !PT ;  /* 0x040000003b3b1812 */ /* 0x000fe400078efcff */
[----:B------:R-:W-:Y:S01]  /*101c30*/  ISETP.LT.AND P2, PT, R36, UR77, !P0 ;  /* 0x0000004d24007c0c */ /* 0x000fe2000c741270 */
[----:B------:R-:W1:Y:S01]  /*101c40*/  LDCU UR77, c[0x0][0x398] ;  /* 0x00007300ff4d77ac */ /* 0x000e620008000800 */
[----:B------:R-:W-:-:S04]  /*101c50*/  LOP3.LUT R59, R59, 0xfdffffff, RZ, 0xc0, !PT ;  /* 0xfdffffff3b3b7812 */ /* 0x000fc800078ec0ff */
[----:B------:R-:W-:Y:S02]  /*101c60*/  @P3 LOP3.LUT R59, R59, 0x2000000, RZ, 0xfc, !PT ;  /* 0x020000003b3b3812 */ /* 0x000fe400078efcff */
[----:B------:R-:W-:Y:S01]  /*101c70*/  ISETP.LT.AND P1, PT, R43, UR76, !P0 ;  /* 0x0000004c2b007c0c */ /* 0x000fe2000c721270 */
[----:B0-----:R-:W-:Y:S01]  /*101c80*/  VIADD R12, R15, UR50 ;  /* 0x000000320f0c7c36 */ /* 0x001fe20008000000 */
[----:B------:R-:W-:Y:S01]  /*101c90*/  LOP3.LUT R59, R59, 0xff7fffff, RZ, 0xc0, !PT ;  /* 0xff7fffff3b3b7812 */ /* 0x000fe200078ec0ff */
[----:B------:R-:W0:Y:S03]  /*101ca0*/  LDCU UR50, c[0x0][0x3b8] ;  /* 0x00007700ff3277ac */ /* 0x000e260008000800 */
[----:B------:R-:W-:Y:S01]  /*101cb0*/  @P2 LOP3.LUT R59, R59, 0x800000, RZ, 0xfc, !PT ;  /* 0x008000003b3b2812 */ /* 0x000fe200078efcff */
[----:B------:R-:W0:Y:S01]  /*101cc0*/  LDCU UR76, c[0x0][0x398] ;  /* 0x00007300ff4c77ac */ /* 0x000e220008000800 */
[----:B------:R-:W-:-:S02]  /*101cd0*/  ISETP.LT.AND P0, PT, R44, UR75, !P0 ;  /* 0x0000004b2c007c0c */ /* 0x000fc4000c701270 */
[----:B------:R-:W-:Y:S01]  /*101ce0*/  LOP3.LUT R59, R59, 0xffbfffff, RZ, 0xc0, !PT ;  /* 0xffbfffff3b3b7812 */ /* 0x000fe200078ec0ff */
[----:B--2---:R-:W-:Y:S01]  /*101cf0*/  VIADD R11, R12, UR44 ;  /* 0x0000002c0c0b7c36 */ /* 0x004fe20008000000 */
[----:B------:R-:W2:Y:S02]  /*101d00*/  LDCU UR44, c[0x0][0x3b8] ;  /* 0x00007700ff2c77ac */ /* 0x000ea40008000800 */
[----:B------:R-:W-:Y:S01]  /*101d10*/  @P1 LOP3.LUT R59, R59, 0x400000, RZ, 0xfc, !PT ;  /* 0x004000003b3b1812 */ /* 0x000fe200078efcff */
[----:B------:R-:W0:Y:S03]  /*101d20*/  LDCU UR75, c[0x0][0x398] ;  /* 0x00007300ff4b77ac */ /* 0x000e260008000800 */
        /* <DEDUP_REMOVED lines=27> */
[----:B------:R-:W-:Y:S01]  /*101ee0*/  VIADD R9, R10, UR51 ;  /* 0x000000330a097c36 */ /* 0x000fe20008000000 */
[----:B------:R-:W-:Y:S01]  /*101ef0*/  ISETP.LT.AND P1, PT, R43, UR71, !P0 ;  /* 0x000000472b007c0c */ /* 0x000fe2000c721270 */
[----:B------:R-:W0:Y:S01]  /*101f00*/  LDCU UR51, c[0x0][0x3b8] ;  /* 0x00007700ff3377ac */ /* 0x000e220008000800 */
[----:B------:R-:W-:Y:S01]  /*101f10*/  @P3 LOP3.LUT R59, R59, 0x20000, RZ, 0xfc, !PT ;  /* 0x000200003b3b3812 */ /* 0x000fe200078efcff */
[----:B-1----:R-:W-:Y:S01]  /*101f20*/  VIADD R8, R9, UR46 ;  /* 0x0000002e09087c36 */ /* 0x002fe20008000000 */
[----:B------:R-:W-:Y:S01]  /*101f30*/  ISETP.LT.AND P0, PT, R44, UR70, !P0 ;  /* 0x000000462c007c0c */ /* 0x000fe2000c701270 */
[----:B------:R-:W1:Y:S01]  /*101f40*/  LDCU UR70, c[0x0][0x3b8] ;  /* 0x00007700ff4677ac */ /* 0x000e620008000800 */
[----:B------:R-:W-:Y:S01]  /*101f50*/  LOP3.LUT R59, R59, 0xffff7fff, RZ, 0xc0, !PT ;  /* 0xffff7fff3b3b7812 */ /* 0x000fe200078ec0ff */
[----:B------:R-:W0:Y:S03]  /*101f60*/  LDCU UR71, c[0x0][0x3b8] ;  /* 0x00007700ff4777ac */ /* 0x000e260008000800 */
[----:B------:R-:W-:Y:S01]  /*101f70*/  @P2 LOP3.LUT R59, R59, 0x8000, RZ, 0xfc, !PT ;  /* 0x000080003b3b2812 */ /* 0x000fe200078efcff */
[----:B------:R-:W0:Y:S03]  /*101f80*/  LDCU UR46, c[0x0][0x3b8] ;  /* 0x00007700ff2e77ac */ /* 0x000e260008000800 */
[----:B------:R-:W-:Y:S01]  /*101f90*/  LOP3.LUT R59, R59, 0xffffbfff, RZ, 0xc0, !PT ;  /* 0xffffbfff3b3b7812 */ /* 0x000fe200078ec0ff */
[----:B------:R-:W0:Y:S03]  /*101fa0*/  LDCU UR72, c[0x0][0x398] ;  /* 0x00007300ff4877ac */ /* 0x000e260008000800 */
[----:B------:R-:W-:-:S04]  /*101fb0*/  @P1 LOP3.LUT R59, R59, 0x4000, RZ, 0xfc, !PT ;  /* 0x000040003b3b1812 */ /* 0x000fc800078efcff */
[----:B------:R-:W-:-:S04]  /*101fc0*/  LOP3.LUT R59, R59, 0xffffdfff, RZ, 0xc0, !PT ;  /* 0xffffdfff3b3b7812 */ /* 0x000fc800078ec0ff */
[----:B------:R-:W-:Y:S02]  /*101fd0*/  @P0 LOP3.LUT R59, R59, 0x2000, RZ, 0xfc, !PT ;  /* 0x000020003b3b0812 */ /* 0x000fe400078efcff */
[----:B------:R-:W-:Y:S02]  /*101fe0*/  ISETP.GE.AND P0, PT, R4, UR45, PT ;  /* 0x0000002d04007c0c */ /* 0x000fe4000bf06270 */
[----:B------:R-:W-:Y:S01]  /*101ff0*/  LOP3.LUT R59, R59, 0xfffffeff, RZ, 0xc0, !PT ;  /* 0xfffffeff3b3b7812 */ /* 0x000fe200078ec0ff */
[----:B------:R-:W-:Y:S01]  /*102000*/  VIADD R4, R61, 0x25 ;  /* 0x000000253d047836 */ /* 0x000fe20000000000 */
[----:B------:R-:W-:Y:S01]  /*102010*/  ISETP.LT.AND P1, PT, R35, UR32, !P0 ;  /* 0x0000002023007c0c */ /* 0x000fe2000c721270 */
[----:B------:R-:W-:Y:S01]  /*102020*/  VIADD R13, R8, UR53 ;  /* 0x00000035080d7c36 */ /* 0x000fe20008000000 */
[----:B------:R-:W-:Y:S01]  /*102030*/  ISETP.LT.AND P3, PT, R34, UR68, !P0 ;  /* 0x0000004422007c0c */ /* 0x000fe2000c761270 */
[----:B------:R-:W0:Y:S01]  /*102040*/  LDCU UR68, c[0x0][0x3b8] ;  /* 0x00007700ff4477ac */ /* 0x000e220008000800 */
[----:B------:R-:W-:Y:S01]  /*102050*/  ISETP.LT.AND P2, PT, R45, UR67, !P0 ;  /* 0x000000432d007c0c */ /* 0x000fe2000c741270 */
[----:B------:R-:W0:Y:S01]  /*102060*/  LDCU UR45, c[0x0][0x3b8] ;  /* 0x00007700ff2d77ac */ /* 0x000e220008000800 */
[----:B------:R-:W0:Y:S07]  /*102070*/  LDCU UR32, c[0x0][0x3b8] ;  /* 0x00007700ff2077ac */ /* 0x000e2e0008000800 */
[----:B------:R-:W-:Y:S01]  /*102080*/  @P1 LOP3.LUT R59, R59, 0x100, RZ, 0xfc, !PT ;  /* 0x000001003b3b1812 */ /* 0x000fe200078efcff */
[----:B------:R-:W0:Y:S03]  /*102090*/  LDCU UR67, c[0x0][0x3b8] ;  /* 0x00007700ff4377ac */ /* 0x000e260008000800 */
[----:B------:R-:W-:Y:S01]  /*1020a0*/  LOP3.LUT R59, R59, 0xffffefff, RZ, 0xc0, !PT ;  /* 0xffffefff3b3b7812 */ /* 0x000fe200078ec0ff */
[----:B------:R-:W0:Y:S03]  /*1020b0*/  LDCU UR53, c[0x0][0x3b8] ;  /* 0x00007700ff3577ac */ /* 0x000e260008000800 */
[----:B------:R-:W-:-:S02]  /*1020c0*/  @P3 LOP3.LUT R59, R59, 0x1000, RZ, 0xfc, !PT ;  /* 0x000010003b3b3812 */ /* 0x000fc400078efcff */
        /* <DEDUP_REMOVED lines=8> */
[----:B------:R-:W-:Y:S01]  /*102150*/  VIADD R14, R13, UR54 ;  /* 0x000000360d0e7c36 */ /* 0x000fe20008000000 */
        /* <DEDUP_REMOVED lines=10> */
[----:B------:R-:W0:Y:S03]  /*102200*/  LDCU UR7, c[0x0][0x3b8] ;  /* 0x00007700ff0777ac */ /* 0x000e260008000800 */
[----:B------:R-:W-:Y:S01]  /*102210*/  LOP3.LUT R59, R59, 0xffffffbf, RZ, 0xc0, !PT ;  /* 0xffffffbf3b3b7812 */ /* 0x000fe200078ec0ff */
[----:B------:R-:W1:Y:S03]  /*102220*/  LDCU UR65, c[0x0][0x3b8] ;  /* 0x00007700ff4177ac */ /* 0x000e660008000800 */
[----:B------:R-:W-:-:S04]  /*102230*/  @P1 LOP3.LUT R59, R59, 0x40, RZ, 0xfc, !PT ;  /* 0x000000403b3b1812 */ /* 0x000fc800078efcff */
[----:B------:R-:W-:-:S04]  /*102240*/  LOP3.LUT R59, R59, 0xffffffdf, RZ, 0xc0, !PT ;  /* 0xffffffdf3b3b7812 */ /* 0x000fc800078ec0ff */
[----:B------:R-:W-:Y:S02]  /*102250*/  @P0 LOP3.LUT R59, R59, 0x20, RZ, 0xfc, !PT ;  /* 0x000000203b3b0812 */ /* 0x000fe400078efcff */
[----:B------:R-:W-:Y:S01]  /*102260*/  ISETP.GE.AND P0, PT, R4, UR47, PT ;  /* 0x0000002f04007c0c */ /* 0x000fe2000bf06270 */
[----:B------:R-:W-:Y:S01]  /*102270*/  VIADD R17, R16, UR55 ;  /* 0x0000003710117c36 */ /* 0x000fe20008000000 */
[----:B------:R-:W-:Y:S01]  /*102280*/  LOP3.LUT R59, R59, 0xfffffffe, RZ, 0xc0, !PT ;  /* 0xfffffffe3b3b7812 */ /* 0x000fe200078ec0ff */
[----:B------:R-:W1:Y:S01]  /*102290*/  LDCU UR47, c[0x0][0x3b8] ;  /* 0x00007700ff2f77ac */ /* 0x000e620008000800 */
[----:B0-----:R-:W-:Y:S01]  /*1022a0*/  ISETP.LT.AND P1, PT, R35, UR34, !P0 ;  /* 0x0000002223007c0c */ /* 0x001fe2000c721270 */
[----:B------:R-:W-:Y:S01]  /*1022b0*/  VIADD R18, R17, UR68 ;  /* 0x0000004411127c36 */ /* 0x000fe20008000000 */
[----:B------:R-:W-:Y:S01]  /*1022c0*/  ISETP.LT.AND P3, PT, R34, UR69, !P0 ;  /* 0x0000004522007c0c */ /* 0x000fe2000c761270 */
[----:B------:R-:W0:Y:S02]  /*1022d0*/  LDCU UR34, c[0x0][0x3b8] ;  /* 0x00007700ff2277ac */ /* 0x000e240008000800 */
[----:B------:R-:W-:Y:S01]  /*1022e0*/  VIADD R19, R18, UR67 ;  /* 0x0000004312137c36 */ /* 0x000fe20008000000 */
[----:B------:R-:W-:Y:S01]  /*1022f0*/  ISETP.LT.AND P2, PT, R45, UR20, !P0 ;  /* 0x000000142d007c0c */ /* 0x000fe2000c741270 */
[----:B------:R-:W0:Y:S02]  /*102300*/  LDCU UR20, c[0x0][0x3b8] ;  /* 0x00007700ff1477ac */ /* 0x000e240008000800 */
[----:B------:R-:W-:Y:S01]  /*102310*/  VIADD R20, R19, UR45 ;  /* 0x0000002d13147c36 */ /* 0x000fe20008000000 */
[----:B------:R-:W-:Y:S01]  /*102320*/  LOP3.LUT R4, R41, 0xffff, RZ, 0xc0, !PT ;  /* 0x0000ffff29047812 */ /* 0x000fe200078ec0ff */
[----:B------:R-:W0:Y:S02]  /*102330*/  LDCU UR55, c[0x0][0x3b8] ;  /* 0x00007700ff3777ac */ /* 0x000e240008000800 */
[----:B------:R-:W-:-:S02]  /*102340*/  @P1 LOP3.LUT R59, R59, 0x1, RZ, 0xfc, !PT ;  /* 0x000000013b3b1812 */ /* 0x000fc400078efcff */
[----:B------:R-:W-:Y:S01]  /*102350*/  ISETP.LT.AND P1, PT, R46, UR12, !P0 ;  /* 0x0000000c2e007c0c */ /* 0x000fe2000c721270 */
[----:B------:R-:W0:Y:S01]  /*102360*/  LDCU UR12, c[0x0][0x3b8] ;  /* 0x00007700ff0c77ac */ /* 0x000e220008000800 */
[----:B------:R-:W-:Y:S01]  /*102370*/  LOP3.LUT R59, R59, 0xffffffef, RZ, 0xc0, !PT ;  /* 0xffffffef3b3b7812 */ /* 0x000fe200078ec0ff */
[----:B------:R-:W-:Y:S01]  /*102380*/  VIADD R21, R20, UR32 ;  /* 0x0000002014157c36 */ /* 0x000fe20008000000 */
[----:B------:R0:W-:Y:S01]  /*102390*/  STL [R1+0x5b0], R4 ;  /* 0x0005b00401007387 */ /* 0x0001e20000100800 */
[----:B------:R-:W1:Y:S01]  /*1023a0*/  LDCU UR32, c[0x0][0x3b8] ;  /* 0x00007700ff2077ac */ /* 0x000e620008000800 */
[----:B------:R-:W-:Y:S01]  /*1023b0*/  @P3 LOP3.LUT R59, R59, 0x10, RZ, 0xfc, !PT ;  /* 0x000000103b3b3812 */ /* 0x000fe200078efcff */
[----:B------:R-:W-:Y:S01]  /*1023c0*/  VIADD R22, R21, UR15 ;  /* 0x0000000f15167c36 */ /* 0x000fe20008000000 */
[----:B------:R-:W-:Y:S01]  /*1023d0*/  ISETP.LT.AND P3, PT, R57, UR21, !P0 ;  /* 0x0000001539007c0c */ /* 0x000fe2000c761270 */
[----:B------:R-:W1:Y:S01]  /*1023e0*/  LDCU UR21, c[0x0][0x3b8] ;  /* 0x00007700ff1577ac */ /* 0x000e620008000800 */
[----:B------:R-:W-:Y:S01]  /*1023f0*/  LOP3.LUT R59, R59, 0xfffffff7, RZ, 0xc0, !PT ;  /* 0xfffffff73b3b7812 */ /* 0x000fe200078ec0ff */
[----:B------:R-:W-:Y:S01]  /*102400*/  VIADD R23, R22, UR7 ;  /* 0x0000000716177c36 */ /* 0x000fe20008000000 */
[----:B------:R1:W-:Y:S01]  /*102410*/  STL [R1+0x488], R39 ;  /* 0x0004882701007387 */ /* 0x0003e20000100800 */
[----:B------:R-:W1:Y:S01]  /*102420*/  LDCU UR69, c[0x0][0x3b8] ;  /* 0x00007700ff4577ac */ /* 0x000e620008000800 */
[----:B------:R-:W-:-:S02]  /*102430*/  @P2 LOP3.LUT R59, R59, 0x8, RZ, 0xfc, !PT ;  /* 0x000000083b3b2812 */ /* 0x000fc400078efcff */
[----:B------:R-:W-:Y:S01]  /*102440*/  ISETP.LT.AND P2, PT, R36, UR24, !P0 ;  /* 0x0000001824007c0c */ /* 0x000fe2000c741270 */
[----:B------:R-:W2:Y:S01]  /*102450*/  LDCU UR24, c[0x0][0x3b8] ;  /* 0x00007700ff1877ac */ /* 0x000ea20008000800 */
[----:B------:R-:W-:Y:S01]  /*102460*/  LOP3.LUT R59, R59, 0xfffffffb, RZ, 0xc0, !PT ;  /* 0xfffffffb3b3b7812 */ /* 0x000fe200078ec0ff */
[----:B------:R-:W-:Y:S01]  /*102470*/  VIADD R24, R23, UR4 ;  /* 0x0000000417187c36 */ /* 0x000fe20008000000 */
[----:B0-----:R-:W-:Y:S01]  /*102480*/  PRMT R4, R4, 0x3340, R0 ;  /* 0x0000334004047816 */ /* 0x001fe20000000000 */
[----:B------:R-:W0:Y:S01]  /*102490*/  LDCU UR45, c[0x0][0x3b8] ;  /* 0x00007700ff2d77ac */ /* 0x000e220008000800 */
[----:B------:R-:W-:Y:S01]  /*1024a0*/  @P1 LOP3.LUT R59, R59, 0x4, RZ, 0xfc, !PT ;  /* 0x000000043b3b1812 */ /* 0x000fe200078efcff */
[----:B------:R-:W-:Y:S01]  /*1024b0*/  VIADD R25, R24, UR12 ;  /* 0x0000000c18197c36 */ /* 0x000fe20008000000 */
[----:B------:R-:W-:Y:S01]  /*1024c0*/  ISETP.LT.AND P1, PT, R43, UR42, !P0 ;  /* 0x0000002a2b007c0c */ /* 0x000fe2000c721270 */
[----:B------:R-:W0:Y:S01]  /*1024d0*/  LDCU UR42, c[0x0][0x3b8] ;  /* 0x00007700ff2a77ac */ /* 0x000e220008000800 */
[----:B------:R-:W-:Y:S01]  /*1024e0*/  ISETP.LT.AND P0, PT, R44, UR43, !P0 ;  /* 0x0000002b2c007c0c */ /* 0x000fe2000c701270 */
[----:B------:R-:W-:Y:S01]  /*1024f0*/  VIADD R26, R25, UR20 ;  /* 0x00000014191a7c36 */ /* 0x000fe20008000000 */
[----:B------:R-:W3:Y:S03]  /*102500*/  LDCU UR43, c[0x0][0x3b8] ;  /* 0x00007700ff2b77ac */ /* 0x000ee60008000800 */
[----:B-1----:R-:W-:Y:S01]  /*102510*/  VIADD R27, R26, UR21 ;  /* 0x000000151a1b7c36 */ /* 0x002fe20008000000 */
[----:B------:R-:W-:Y:S01]  /*102520*/  PRMT R39, R6, 0x5410, R4 ;  /* 0x0000541006277816 */ /* 0x000fe20000000004 */
[----:B------:R-:W1:Y:S02]  /*102530*/  LDCU UR20, c[0x0][0x3b8] ;  /* 0x00007700ff1477ac */ /* 0x000e640008000800 */
[----:B--2---:R-:W-:Y:S01]  /*102540*/  VIADD R28, R27, UR24 ;  /* 0x000000181b1c7c36 */ /* 0x004fe20008000000 */
[----:B------:R-:W2:Y:S03]  /*102550*/  LDCU UR21, c[0x0][0x3b8] ;  /* 0x00007700ff1577ac */ /* 0x000ea60008000800 */
[----:B------:R-:W-:Y:S01]  /*102560*/  VIADD R29, R28, UR34 ;  /* 0x000000221c1d7c36 */ /* 0x000fe20008000000 */
[----:B------:R-:W-:Y:S01]  /*102570*/  @P2 LOP3.LUT R60, R60, 0x80000000, RZ, 0xfc, !PT ;  /* 0x800000003c3c2812 */ /* 0x000fe200078efcff */
[----:B------:R-:W1:Y:S02]  /*102580*/  LDCU UR4, c[0x0][0x3b8] ;  /* 0x00007700ff0477ac */ /* 0x000e640008000800 */
[----:B0-----:R-:W-:Y:S01]  /*102590*/  VIADD R30, R29, UR42 ;  /* 0x0000002a1d1e7c36 */ /* 0x001fe20008000000 */
[----:B------:R-:W-:Y:S01]  /*1025a0*/  LOP3.LUT R59, R59, 0xfffffffd, RZ, 0xc0, !PT ;  /* 0xfffffffd3b3b7812 */ /* 0x000fe200078ec0ff */
[----:B------:R-:W0:Y:S02]  /*1025b0*/  LDCU UR7, c[0x0][0x3b8] ;  /* 0x00007700ff0777ac */ /* 0x000e240008000800 */
[----:B---3--:R-:W-:Y:S01]  /*1025c0*/  VIADD R31, R30, UR43 ;  /* 0x0000002b1e1f7c36 */ /* 0x008fe20008000000 */
[----:B------:R-:W-:Y:S01]  /*1025d0*/  LOP3.LUT R60, R60, 0xbfffffff, RZ, 0xc0, !PT ;  /* 0xbfffffff3c3c7812 */ /* 0x000fe200078ec0ff */
[----:B------:R-:W3:Y:S02]  /*1025e0*/  LDCU UR12, c[0x0][0x3b8] ;  /* 0x00007700ff0c77ac */ /* 0x000ee40008000800 */
[----:B------:R-:W-:Y:S01]  /*1025f0*/  VIADD R32, R31, UR47 ;  /* 0x0000002f1f207c36 */ /* 0x000fe20008000000 */
[----:B------:R-:W-:Y:S01]  /*102600*/  @P1 LOP3.LUT R60, R60, 0x40000000, RZ, 0xfc, !PT ;  /* 0x400000003c3c1812 */ /* 0x000fe200078efcff */
[----:B------:R-:W0:Y:S02]  /*102610*/  LDCU UR47, c[0x0][0x398] ;  /* 0x00007300ff2f77ac */ /* 0x000e240008000800 */
[----:B------:R-:W-:Y:S01]  /*102620*/  VIADD R33, R32, UR50 ;  /* 0x0000003220217c36 */ /* 0x000fe20008000000 */
[----:B------:R-:W-:Y:S01]  /*102630*/  LOP3.LUT R60, R60, 0xdfffffff, RZ, 0xc0, !PT ;  /* 0xdfffffff3c3c7812 */ /* 0x000fe200078ec0ff */
[----:B------:R-:W0:Y:S02]  /*102640*/  LDCU UR50, c[0x0][0x398] ;  /* 0x00007300ff3277ac */ /* 0x000e240008000800 */
[----:B------:R-:W-:Y:S01]  /*102650*/  VIADD R38, R33, UR51 ;  /* 0x0000003321267c36 */ /* 0x000fe20008000000 */
[----:B------:R-:W-:Y:S01]  /*102660*/  @P0 LOP3.LUT R60, R60, 0x20000000, RZ, 0xfc, !PT ;  /* 0x200000003c3c0812 */ /* 0x000fe200078efcff */
[----:B------:R-:W0:Y:S03]  /*102670*/  LDCU UR51, c[0x0][0x398] ;  /* 0x00007300ff3377ac */ /* 0x000e260008000800 */
[----:B------:R1:W-:Y:S01]  /*102680*/  STL [R1], R38 ;  /* 0x0000002601007387 */ /* 0x0003e20000100800 */
[----:B------:R-:W-:Y:S01]  /*102690*/  @P3 LOP3.LUT R59, R59, 0x2, RZ, 0xfc, !PT ;  /* 0x000000023b3b3812 */ /* 0x000fe200078efcff */
[----:B------:R-:W0:Y:S02]  /*1026a0*/  LDCU UR15, c[0x0][0x3b8] ;  /* 0x00007700ff0f77ac */ /* 0x000e240008000800 */
[----:B------:R-:W2:Y:S01]  /*1026b0*/  LDL.LU R47, [R1+0xdc] ;  /* 0x0000dc00012f7983 */ /* 0x000ea20000300800 */
[----:B------:R-:W0:Y:S03]  /*1026c0*/  LDCU UR24, c[0x0][0x3b8] ;  /* 0x00007700ff1877ac */ /* 0x000e260008000800 */
[----:B------:R-:W2:Y:S01]  /*1026d0*/  LDL.LU R41, [R1+0xc0] ;  /* 0x0000c00001297983 */ /* 0x000ea20000300800 */
[----:B-1----:R-:W-:Y:S01]  /*1026e0*/  VIADD R38, R38, UR52 ;  /* 0x0000003426267c36 */ /* 0x002fe20008000000 */
[----:B------:R-:W1:Y:S02]  /*1026f0*/  LDCU UR34, c[0x0][0x3b8] ;  /* 0x00007700ff2277ac */ /* 0x000e640008000800 */
[----:B------:R-:W2:Y:S01]  /*102700*/  LDL.LU R42, [R1+0xd4] ;  /* 0x0000d400012a7983 */ /* 0x000ea20000300800 */
[----:B------:R-:W0:Y:S03]  /*102710*/  LDCU.64 UR42, c[0x0][0x398] ;  /* 0x00007300ff2a77ac */ /* 0x000e260008000a00 */
[----:B------:R3:W-:Y:S01]  /*102720*/  STL [R1+0x4], R38 ;  /* 0x0000042601007387 */ /* 0x0007e20000100800 */
[----:B------:R-:W0:Y:S03]  /*102730*/  LDCU UR67, c[0x0][0x3b8] ;  /* 0x00007700ff4377ac */ /* 0x000e260008000800 */
[----:B------:R-:W2:Y:S01]  /*102740*/  LDL.LU R6, [R1+0xe4] ;  /* 0x0000e40001067983 */ /* 0x000ea20000300800 */
[----:B------:R-:W0:Y:S03]  /*102750*/  LDCU UR68, c[0x0][0x3b8] ;  /* 0x00007700ff4477ac */ /* 0x000e260008000800 */
[----:B------:R-:W4:Y:S01]  /*102760*/  LDL.LU R4, [R1+0xb4] ;  /* 0x0000b40001047983 */ /* 0x000f220000300800 */
[----:B---3--:R-:W-:Y:S01]  /*102770*/  VIADD R38, R38, UR53 ;  /* 0x0000003526267c36 */ /* 0x008fe20008000000 */
[----:B------:R-:W-:Y:S01]  /*102780*/  LOP3.LUT R60, R60, 0xfeffffff, RZ, 0xc0, !PT ;  /* 0xfeffffff3c3c7812 */ /* 0x000fe200078ec0ff */
[----:B------:R-:W3:Y:S03]  /*102790*/  LDCU.64 UR52, c[0x0][0x398] ;  /* 0x00007300ff3477ac */ /* 0x000ee60008000a00 */
[----:B------:R0:W-:Y:S02]  /*1027a0*/  STL [R1+0x8], R38 ;  /* 0x0000082601007387 */ /* 0x0001e40000100800 */
[----:B0-----:R-:W-:Y:S01]  /*1027b0*/  VIADD R38, R38, UR54 ;  /* 0x0000003626267c36 */ /* 0x001fe20008000000 */
[----:B--2---:R-:W-:-:S02]  /*1027c0*/  LOP3.LUT R6, R6, 0xffff, RZ, 0xc0, !PT ;  /* 0x0000ffff06067812 */ /* 0x004fc400078ec0ff */
[----:B----4-:R-:W-:-:S03]  /*1027d0*/  LOP3.LUT R4, R4, 0xffff, RZ, 0xc0, !PT ;  /* 0x0000ffff04047812 */ /* 0x010fc600078ec0ff */
[----:B------:R0:W-:Y:S04]  /*1027e0*/  STL [R1+0x88c], R6 ;  /* 0x00088c0601007387 */ /* 0x0001e80000100800 */
[----:B------:R2:W-:Y:S04]  /*1027f0*/  STL [R1+0x2aa8], R4 ;  /* 0x002aa80401007387 */ /* 0x0005e80000100800 */
[----:B------:R4:W-:Y:S01]  /*102800*/  STL [R1+0x888], R40 ;  /* 0x0008882801007387 */ /* 0x0009e20000100800 */
[----:B0-----:R-:W-:Y:S02]  /*102810*/  PRMT R6, R6, 0x3340, R40 ;  /* 0x0000334006067816 */ /* 0x001fe40000000028 */
[----:B--2---:R-:W-:Y:S01]  /*102820*/  PRMT R4, R4, 0x3340, R0 ;  /* 0x0000334004047816 */ /* 0x004fe20000000000 */
[----:B------:R0:W-:Y:S01]  /*102830*/  STL [R1+0x18], R38 ;  /* 0x0000182601007387 */ /* 0x0001e20000100800 */
[----:B----4-:R-:W-:-:S02]  /*102840*/  VIADD R40, R38, UR32 ;  /* 0x0000002026287c36 */ /* 0x010fc40008000000 */
[----:B0-----:R-:W-:Y:S02]  /*102850*/  PRMT R38, R6, 0x5410, R4 ;  /* 0x0000541006267816 */ /* 0x001fe40000000004 */
[----:B------:R-:W2:Y:S04]  /*102860*/  LDL.LU R4, [R1+0xb0] ;  /* 0x0000b00001047983 */ /* 0x000ea80000300800 */
[----:B------:R0:W-:Y:S02]  /*102870*/  STL [R1+0x4c], R40 ;  /* 0x00004c2801007387 */ /* 0x0001e40000100800 */
[----:B0-----:R-:W-:Y:S01]  /*102880*/  VIADD R40, R40, UR55 ;  /* 0x0000003728287c36 */ /* 0x001fe20008000000 */
[----:B------:R-:W0:Y:S03]  /*102890*/  LDCU.64 UR54, c[0x0][0x398] ;  /* 0x00007300ff3677ac */ /* 0x000e260008000a00 */
[----:B------:R-:W-:Y:S01]  /*1028a0*/  VIADD R6, R40, UR69 ;  /* 0x0000004528067c36 */ /* 0x000fe20008000000 */
[----:B------:R-:W-:Y:S01]  /*1028b0*/  STL [R1+0x48], R40 ;  /* 0x0000482801007387 */ /* 0x000fe20000100800 */
[----:B------:R-:W4:Y:S03]  /*1028c0*/  LDCU UR69, c[0x0][0x3b8] ;  /* 0x00007700ff4577ac */ /* 0x000f260008000800 */
[----:B------:R0:W-:Y:S02]  /*1028d0*/  STL [R1+0x2ab0], R7 ;  /* 0x002ab00701007387 */ /* 0x0001e40000100800 */
[----:B0-----:R-:W-:-:S02]  /*1028e0*/  PRMT R7, R7, 0x3340, R37 ;  /* 0x0000334007077816 */ /* 0x001fc40000000025 */
[----:B------:R-:W-:Y:S02]  /*1028f0*/  LOP3.LUT R40, R42, 0xffff, RZ, 0xc0, !PT ;  /* 0x0000ffff2a287812 */ /* 0x000fe400078ec0ff */
[----:B--2---:R-:W-:-:S05]  /*102900*/  LOP3.LUT R4, R4, 0xffff, RZ, 0xc0, !PT ;  /* 0x0000ffff04047812 */ /* 0x004fca00078ec0ff */
[----:B------:R0:W-:Y:S04]  /*102910*/  STL [R1+0x2ab4], R4 ;  /* 0x002ab40401007387 */ /* 0x0001e80000100800 */
[----:B------:R-:W-:Y:S04]  /*102920*/  STL [R1+0x2aac], R37 ;  /* 0x002aac2501007387 */ /* 0x000fe80000100800 */
[----:B------:R2:W-:Y:S01]  /*102930*/  STL [R1+0x44], R6 ;  /* 0x0000440601007387 */ /* 0x0005e20000100800 */
[----:B0-----:R-:W-:Y:S01]  /*102940*/  PRMT R4, R4, 0x3340, R0 ;  /* 0x0000334004047816 */ /* 0x001fe20000000000 */
[----:B--2---:R-:W-:-:S03]  /*102950*/  VIADD R6, R6, UR70 ;  /* 0x0000004606067c36 */ /* 0x004fc60008000000 */
[----:B------:R-:W-:Y:S01]  /*102960*/  PRMT R7, R7, 0x5410, R4 ;  /* 0x0000541007077816 */ /* 0x000fe20000000004 */
[----:B------:R-:W0:Y:S01]  /*102970*/  LDCU UR70, c[0x0][0x3b8] ;  /* 0x00007700ff4677ac */ /* 0x000e220008000800 */
[----:B------:R-:W-:Y:S01]  /*102980*/  VIADD R37, R6, UR71 ;  /* 0x0000004706257c36 */ /* 0x000fe20008000000 */
[----:B------:R2:W-:Y:S01]  /*102990*/  STL [R1+0x40], R6 ;  /* 0x0000400601007387 */ /* 0x0005e20000100800 */
[----:B------:R-:W-:Y:S01]  /*1029a0*/  LOP3.LUT R4, R41, 0xffff, RZ, 0xc0, !PT ;  /* 0x0000ffff29047812 */ /* 0x000fe200078ec0ff */
[----:B------:R-:W0:Y:S02]  /*1029b0*/  LDCU UR71, c[0x0][0x3b8] ;  /* 0x00007700ff4777ac */ /* 0x000e240008000800 */
[----:B------:R1:W-:Y:S01]  /*1029c0*/  STL [R1+0x3c], R37 ;  /* 0x00003c2501007387 */ /* 0x0003e20000100800 */
[----:B--2---:R-:W-:Y:S01]  /*1029d0*/  LOP3.LUT R6, R47, 0xffff, RZ, 0xc0, !PT ;  /* 0x0000ffff2f067812 */ /* 0x004fe200078ec0ff */
[----:B-1----:R-:W-:-:S04]  /*1029e0*/  VIADD R37, R37, UR20 ;  /* 0x0000001425257c36 */ /* 0x002fc80008000000 */
[----:B------:R1:W-:Y:S04]  /*1029f0*/  STL [R1+0x5ac], R6 ;  /* 0x0005ac0601007387 */ /* 0x0003e80000100800 */
[----:B------:R-:W-:Y:S04]  /*102a00*/  STL [R1+0x5b4], R4 ;  /* 0x0005b40401007387 */ /* 0x000fe80000100800 */
[----:B------:R2:W-:Y:S01]  /*102a10*/  STL [R1+0x4bc], R40 ;  /* 0x0004bc2801007387 */ /* 0x0005e20000100800 */
[----:B-1----:R-:W-:-:S03]  /*102a20*/  PRMT R6, R6, 0x3340, R40 ;  /* 0x0000334006067816 */ /* 0x002fc60000000028 */
[----:B------:R1:W-:Y:S04]  /*102a30*/  STL [R1+0x38], R37 ;  /* 0x0000382501007387 */ /* 0x0003e80000100800 */
[----:B------:R-:W3:Y:S01]  /*102a40*/  LDL.LU R47, [R1+0xc8] ;  /* 0x0000c800012f7983 */ /* 0x000ee20000300800 */
[----:B--2---:R-:W-:Y:S01]  /*102a50*/  VIADD R40, R37, UR21 ;  /* 0x0000001525287c36 */ /* 0x004fe20008000000 */
[----:B------:R-:W2:Y:S02]  /*102a60*/  LDCU.64 UR20, c[0x0][0x398] ;  /* 0x00007300ff1477ac */ /* 0x000ea40008000a00 */
[----:B------:R-:W4:Y:S04]  /*102a70*/  LDL.LU R41, [R1+0xbc] ;  /* 0x0000bc0001297983 */ /* 0x000f280000300800 */
[----:B-1----:R-:W4:Y:S01]  /*102a80*/  LDL.LU R37, [R1+0xb8] ;  /* 0x0000b80001257983 */ /* 0x002f220000300800 */
[----:B------:R-:W-:-:S04]  /*102a90*/  PRMT R4, R4, 0x3340, R0 ;  /* 0x0000334004047816 */ /* 0x000fc80000000000 */
[----:B------:R-:W-:Y:S01]  /*102aa0*/  PRMT R6, R6, 0x5410, R4 ;  /* 0x0000541006067816 */ /* 0x000fe20000000004 */
[----:B------:R-:W-:-:S05]  /*102ab0*/  VIADD R4, R61, 0x24 ;  /* 0x000000243d047836 */ /* 0x000fca0000000000 */
[----:B------:R-:W-:Y:S01]  /*102ac0*/  ISETP.GE.AND P0, PT, R4, UR33, PT ;  /* 0x0000002104007c0c */ /* 0x000fe2000bf06270 */
[----:B------:R-:W1:Y:S03]  /*102ad0*/  LDCU.64 UR32, c[0x0][0x398] ;  /* 0x00007300ff2077ac */ /* 0x000e660008000a00 */
[----:B--2---:R-:W-:Y:S01]  /*102ae0*/  ISETP.LT.AND P1, PT, R35, UR20, !P0 ;  /* 0x0000001423007c0c */ /* 0x004fe2000c721270 */
[----:B------:R-:W-:Y:S01]  /*102af0*/  VIADD R4, R61, 0x23 ;  /* 0x000000233d047836 */ /* 0x000fe20000000000 */
[----:B------:R-:W-:Y:S01]  /*102b00*/  ISETP.LT.AND P3, PT, R34, UR50, !P0 ;  /* 0x0000003222007c0c */ /* 0x000fe2000c761270 */
[----:B------:R-:W2:Y:S01]  /*102b10*/  LDCU UR50, c[0x0][0x398] ;  /* 0x00007300ff3277ac */ /* 0x000ea20008000800 */
        /* <DEDUP_REMOVED lines=13> */
[----:B--2---:R-:W-:Y:S01]  /*102bf0*/  ISETP.LT.AND P2, PT, R36, UR50, !P0 ;  /* 0x0000003224007c0c */ /* 0x004fe2000c741270 */
[----:B------:R2:W-:Y:S01]  /*102c00*/  STL [R1+0x34], R40 ;  /* 0x0000342801007387 */ /* 0x0005e20000100800 */
[----:B------:R-:W-:Y:S01]  /*102c10*/  LOP3.LUT R60, R60, 0xfdffffff, RZ, 0xc0, !PT ;  /* 0xfdffffff3c3c7812 */ /* 0x000fe200078ec0ff */
[----:B------:R-:W1:Y:S03]  /*102c20*/  LDCU.64 UR50, c[0x0][0x398] ;  /* 0x00007300ff3277ac */ /* 0x000e660008000a00 */
[----:B------:R-:W-:Y:S02]  /*102c30*/  @P3 LOP3.LUT R60, R60, 0x2000000, RZ, 0xfc, !PT ;  /* 0x020000003c3c3812 */ /* 0x000fe400078efcff */
[----:B0-----:R-:W-:-:S02]  /*102c40*/  ISETP.LT.AND P1, PT, R43, UR47, !P0 ;  /* 0x0000002f2b007c0c */ /* 0x001fc4000c721270 */
        /* <DEDUP_REMOVED lines=9> */
[----:B------:R-:W0:Y:S03]  /*102ce0*/  LDCU UR35, c[0x0][0x398] ;  /* 0x00007300ff2377ac */ /* 0x000e260008000800 */
[----:B-1----:R-:W-:Y:S01]  /*102cf0*/  ISETP.LT.AND P1, PT, R35, UR32, !P0 ;  /* 0x0000002023007c0c */ /* 0x002fe2000c721270 */
[----:B------:R-:W1:Y:S01]  /*102d00*/  LDCU UR32, c[0x0][0x398] ;  /* 0x00007300ff2077ac */ /* 0x000e620008000800 */
[----:B------:R-:W-:Y:S02]  /*102d10*/  LOP3.LUT R60, R60, 0xfffeffff, RZ, 0xc0, !PT ;  /* 0xfffeffff3c3c7812 */ /* 0x000fe400078ec0ff */
[----:B------:R-:W-:Y:S01]  /*102d20*/  ISETP.LT.AND P2, PT, R45, UR20, !P0 ;  /* 0x000000142d007c0c */ /* 0x000fe2000c741270 */
[----:B------:R-:W1:Y:S01]  /*102d30*/  LDCU UR20, c[0x0][0x398] ;  /* 0x00007300ff1477ac */ /* 0x000e620008000800 */
[----:B0-----:R-:W-:Y:S01]  /*102d40*/  ISETP.LT.AND P3, PT, R34, UR35, !P0 ;  /* 0x0000002322007c0c */ /* 0x001fe2000c761270 */
[----:B------:R-:W0:Y:S06]  /*102d50*/  LDCU UR35, c[0x0][0x398] ;  /* 0x00007300ff2377ac */ /* 0x000e2c0008000800 */
[----:B------:R-:W-:-:S04]  /*102d60*/  @P1 LOP3.LUT R60, R60, 0x10000, RZ, 0xfc, !PT ;  /* 0x000100003c3c1812 */ /* 0x000fc800078efcff */
[----:B------:R-:W-:Y:S02]  /*102d70*/  LOP3.LUT R60, R60, 0xffefffff, RZ, 0xc0, !PT ;  /* 0xffefffff3c3c7812 */ /* 0x000fe400078ec0ff */
[----:B------:R-:W-:Y:S01]  /*102d80*/  ISETP.LT.AND P1, PT, R46, UR77, !P0 ;  /* 0x0000004d2e007c0c */ /* 0x000fe2000c721270 */
[----:B------:R-:W0:Y:S01]  /*102d90*/  LDCU UR77, c[0x0][0x398] ;  /* 0x00007300ff4d77ac */ /* 0x000e220008000800 */
[----:B------:R-:W-:-:S04]  /*102da0*/  @P3 LOP3.LUT R60, R60, 0x100000, RZ, 0xfc, !PT ;  /* 0x001000003c3c3812 */ /* 0x000fc800078efcff */
[----:B------:R-:W-:-:S04]  /*102db0*/  LOP3.LUT R60, R60, 0xfff7ffff, RZ, 0xc0, !PT ;  /* 0xfff7ffff3c3c7812 */ /* 0x000fc800078ec0ff */
[----:B------:R-:W-:Y:S02]  /*102dc0*/  @P2 LOP3.LUT R60, R60, 0x80000, RZ, 0xfc, !PT ;  /* 0x000800003c3c2812 */ /* 0x000fe400078efcff */
[----:B-1----:R-:W-:Y:S02]  /*102dd0*/  ISETP.LT.AND P3, PT, R57, UR32, !P0 ;  /* 0x0000002039007c0c */ /* 0x002fe4000c761270 */
[----:B------:R-:W-:-:S04]  /*102de0*/  LOP3.LUT R60, R60, 0xfffbffff, RZ, 0xc0, !PT ;  /* 0xfffbffff3c3c7812 */ /* 0x000fc800078ec0ff */
[----:B------:R-:W-:Y:S02]  /*102df0*/  @P1 LOP3.LUT R60, R60, 0x40000, RZ, 0xfc, !PT ;  /* 0x000400003c3c1812 */ /* 0x000fe400078efcff */
[----:B0-----:R-:W-:Y:S02]  /*102e00*/  ISETP.LT.AND P2, PT, R36, UR35, !P0 ;  /* 0x0000002324007c0c */ /* 0x001fe4000c741270 */
[----:B------:R-:W-:-:S04]  /*102e10*/  LOP3.LUT R60, R60, 0xfffdffff, RZ, 0xc0, !PT ;  /* 0xfffdffff3c3c7812 */ /* 0x000fc800078ec0ff */
[----:B------:R-:W-:Y:S02]  /*102e20*/  @P3 LOP3.LUT R60, R60, 0x20000, RZ, 0xfc, !PT ;  /* 0x000200003c3c3812 */ /* 0x000fe400078efcff */
[----:B------:R-:W-:Y:S01]  /*102e30*/  ISETP.LT.AND P1, PT, R43, UR20, !P0 ;  /* 0x000000142b007c0c */ /* 0x000fe2000c721270 */
[----:B--2---:R-:W-:Y:S01]  /*102e40*/  VIADD R40, R40, UR44 ;  /* 0x0000002c28287c36 */ /* 0x004fe20008000000 */
[----:B------:R-:W-:Y:S01]  /*102e50*/  LOP3.LUT R60, R60, 0xffff7fff, RZ, 0xc0, !PT ;  /* 0xffff7fff3c3c7812 */ /* 0x000fe200078ec0ff */
[----:B------:R-:W0:Y:S03]  /*102e60*/  LDCU UR20, c[0x0][0x398] ;  /* 0x00007300ff1477ac */ /* 0x000e260008000800 */
[----:B------:R-:W-:Y:S01]  /*102e70*/  @P2 LOP3.LUT R60, R60, 0x8000, RZ, 0xfc, !PT ;  /* 0x000080003c3c2812 */ /* 0x000fe200078efcff */
[----:B------:R-:W-:Y:S01]  /*102e80*/  VIADD R42, R40, UR45 ;  /* 0x0000002d282a7c36 */ /* 0x000fe20008000000 */
[----:B------:R-:W1:Y:S01]  /*102e90*/  LDCU.64 UR44, c[0x0][0x398] ;  /* 0x00007300ff2c77ac */ /* 0x000e620008000a00 */
[----:B------:R-:W-:-:S02]  /*102ea0*/  ISETP.LT.AND P0, PT, R44, UR77, !P0 ;  /* 0x0000004d2c007c0c */ /* 0x000fc4000c701270 */
[----:B------:R-:W-:Y:S01]  /*102eb0*/  LOP3.LUT R60, R60, 0xffffbfff, RZ, 0xc0, !PT ;  /* 0xffffbfff3c3c7812 */ /* 0x000fe200078ec0ff */
[----:B------:R-:W-:Y:S01]  /*102ec0*/  VIADD R4, R61, 0x22 ;  /* 0x000000223d047836 */ /* 0x000fe20000000000 */
[----:B------:R-:W2:Y:S02]  /*102ed0*/  LDCU UR77, c[0x0][0x398] ;  /* 0x00007300ff4d77ac */ /* 0x000ea40008000800 */
[----:B------:R-:W-:-:S04]  /*102ee0*/  @P1 LOP3.LUT R60, R60, 0x4000, RZ, 0xfc, !PT ;  /* 0x000040003c3c1812 */ /* 0x000fc800078efcff */
[----:B------:R-:W-:-:S04]  /*102ef0*/  LOP3.LUT R60, R60, 0xffffdfff, RZ, 0xc0, !PT ;  /* 0xffffdfff3c3c7812 */ /* 0x000fc800078ec0ff */
[----:B------:R-:W-:Y:S02]  /*102f00*/  @P0 LOP3.LUT R60, R60, 0x2000, RZ, 0xfc, !PT ;  /* 0x000020003c3c0812 */ /* 0x000fe400078efcff */
[----:B------:R-:W-:-:S04]  /*102f10*/  ISETP.GE.AND P0, PT, R4, UR21, PT ;  /* 0x0000001504007c0c */ /* 0x000fc8000bf06270 */
[----:B-1----:R-:W-:Y:S02]  /*102f20*/  ISETP.LT.AND P2, PT, R35, UR44, !P0 ;  /* 0x0000002c23007c0c */ /* 0x002fe4000c741270 */
[----:B0-----:R-:W-:Y:S02]  /*102f30*/  ISETP.LT.AND P1, PT, R34, UR20, !P0 ;  /* 0x0000001422007c0c */ /* 0x001fe4000c721270 */
[----:B------:R-:W-:Y:S02]  /*102f40*/  LOP3.LUT R60, R60, 0xfffffeff, RZ, 0xc0, !PT ;  /* 0xfffffeff3c3c7812 */ /* 0x000fe400078ec0ff */
[----:B--2---:R-:W-:-:S07]  /*102f50*/  ISETP.LT.AND P3, PT, R45, UR77, !P0 ;  /* 0x0000004d2d007c0c */ /* 0x004fce000c761270 */
        /* <DEDUP_REMOVED lines=10> */
[----:B------:R-:W-:-:S04]  /*103000*/  LOP3.LUT R60, R60, 0xfffffdff, RZ, 0xc0, !PT ;  /* 0xfffffdff3c3c7812 */ /* 0x000fc800078ec0ff */
[----:B------:R-:W-:Y:S01]  /*103010*/  @P1 LOP3.LUT R60, R60, 0x200, RZ, 0xfc, !PT ;  /* 0x000002003c3c1812 */ /* 0x000fe200078efcff */
[----:B------:R-:W-:Y:S01]  /*103020*/  STL [R1+0x30], R40 ;  /* 0x0000302801007387 */ /* 0x000fe20000100800 */
[----:B------:R-:W-:Y:S02]  /*103030*/  ISETP.LT.AND P2, PT, R43, UR16, !P0 ;  /* 0x000000102b007c0c */ /* 0x000fe4000c741270 */
[----:B------:R-:W-:Y:S01]  /*103040*/  LOP3.LUT R60, R60, 0xffffff7f, RZ, 0xc0, !PT ;  /* 0xffffff7f3c3c7812 */ /* 0x000fe200078ec0ff */
[----:B------:R0:W-:Y:S03]  /*103050*/  STL [R1+0x2c], R42 ;  /* 0x00002c2a01007387 */ /* 0x0001e60000100800 */
[----:B------:R-:W-:Y:S02]  /*103060*/  @P3 LOP3.LUT R60, R60, 0x80, RZ, 0xfc, !PT ;  /* 0x000000803c3c3812 */ /* 0x000fe400078efcff */
[----:B------:R-:W-:Y:S01]  /*103070*/  ISETP.LT.AND P1, PT, R44, UR13, !P0 ;  /* 0x0000000d2c007c0c */ /* 0x000fe2000c721270 */
[----:B0-----:R-:W-:Y:S01]  /*103080*/  VIADD R42, R42, UR46 ;  /* 0x0000002e2a2a7c36 */ /* 0x001fe20008000000 */
[----:B------:R-:W0:Y:S01]  /*103090*/  LDCU.64 UR46, c[0x0][0x398] ;  /* 0x00007300ff2e77ac */ /* 0x000e220008000a00 */
[----:B------:R-:W-:-:S04]  /*1030a0*/  LOP3.LUT R60, R60, 0xffffffbf, RZ, 0xc0, !PT ;  /* 0xffffffbf3c3c7812 */ /* 0x000fc800078ec0ff */
[----:B------:R-:W-:-:S04]  /*1030b0*/  @P2 LOP3.LUT R60, R60, 0x40, RZ, 0xfc, !PT ;  /* 0x000000403c3c2812 */ /* 0x000fc800078efcff */
[----:B------:R-:W-:-:S04]  /*1030c0*/  LOP3.LUT R60, R60, 0xffffffdf, RZ, 0xc0, !PT ;  /* 0xffffffdf3c3c7812 */ /* 0x000fc800078ec0ff */
[----:B------:R-:W-:-:S04]  /*1030d0*/  @P1 LOP3.LUT R60, R60, 0x20, RZ, 0xfc, !PT ;  /* 0x000000203c3c1812 */ /* 0x000fc800078efcff */
[----:B------:R-:W-:Y:S02]  /*1030e0*/  LOP3.LUT R60, R60, 0xfffffffe, RZ, 0xc0, !PT ;  /* 0xfffffffe3c3c7812 */ /* 0x000fe400078ec0ff */
[----:B---3--:R-:W-:Y:S02]  /*1030f0*/  LOP3.LUT R40, R47, 0xffff, RZ, 0xc0, !PT ;  /* 0x0000ffff2f287812 */ /* 0x008fe400078ec0ff */
[----:B----4-:R-:W-:Y:S02]  /*103100*/  LOP3.LUT R47, R41, 0xffff, RZ, 0xc0, !PT ;  /* 0x0000ffff292f7812 */ /* 0x010fe400078ec0ff */
[----:B------:R-:W-:Y:S02]  /*103110*/  LOP3.LUT R41, R37, 0xffff, RZ, 0xc0, !PT ;  /* 0x0000ffff25297812 */ /* 0x000fe400078ec0ff */
[----:B------:R-:W-:Y:S01]  /*103120*/  LOP3.LUT R37, R5, 0xffff, RZ, 0xc0, !PT ;  /* 0x0000ffff05257812 */ /* 0x000fe200078ec0ff */
[----:B------:R-:W-:-:S05]  /*103130*/  VIADD R5, R61, 0x21 ;  /* 0x000000213d057836 */ /* 0x000fca0000000000 */
[----:B------:R-:W-:-:S04]  /*103140*/  ISETP.GE.AND P0, PT, R5, UR33, PT ;  /* 0x0000002105007c0c */ /* 0x000fc8000bf06270 */
[----:B0-----:R-:W-:Y:S02]  /*103150*/  ISETP.LT.AND P1, PT, R35, UR46, !P0 ;  /* 0x0000002e23007c0c */ /* 0x001fe4000c721270 */
[----:B------:R-:W-:Y:S02]  /*103160*/  ISETP.LT.AND P3, PT, R34, UR10, !P0 ;  /* 0x0000000a22007c0c */ /* 0x000fe4000c761270 */
[----:B------:R-:W-:-:S09]  /*103170*/  ISETP.LT.AND P2, PT, R45, UR5, !P0 ;  /* 0x000000052d007c0c */ /* 0x000fd2000c741270 */
[----:B------:R-:W-:-:S04]  /*103180*/  @P1 LOP3.LUT R60, R60, 0x1, RZ, 0xfc, !PT ;  /* 0x000000013c3c1812 */ /* 0x000fc800078efcff */
[----:B------:R-:W-:-:S04]  /*103190*/  LOP3.LUT R60, R60, 0xffffffef, RZ, 0xc0, !PT ;  /* 0xffffffef3c3c7812 */ /* 0x000fc800078ec0ff */
[----:B------:R-:W-:Y:S02]  /*1031a0*/  @P3 LOP3.LUT R60, R60, 0x10, RZ, 0xfc, !PT ;  /* 0x000000103c3c3812 */ /* 0x000fe400078efcff */
[----:B------:R-:W-:Y:S02]  /*1031b0*/  ISETP.LT.AND P1, PT, R46, UR38, !P0 ;  /* 0x000000262e007c0c */ /* 0x000fe4000c721270 */
[----:B------:R-:W-:-:S04]  /*1031c0*/  LOP3.LUT R60, R60, 0xfffffff7, RZ, 0xc0, !PT ;  /* 0xfffffff73c3c7812 */ /* 0x000fc800078ec0ff */
[----:B------:R-:W-:Y:S02]  /*1031d0*/  @P2 LOP3.LUT R60, R60, 0x8, RZ, 0xfc, !PT ;  /* 0x000000083c3c2812 */ /* 0x000fe400078efcff */
[----:B------:R-:W-:Y:S02]  /*1031e0*/  ISETP.LT.AND P2, PT, R36, UR29, !P0 ;  /* 0x0000001d24007c0c */ /* 0x000fe4000c741270 */
[----:B------:R-:W-:Y:S02]  /*1031f0*/  LOP3.LUT R60, R60, 0xfffffffb, RZ, 0xc0, !PT ;  /* 0xfffffffb3c3c7812 */ /* 0x000fe400078ec0ff */
[----:B------:R-:W-:Y:S02]  /*103200*/  LOP3.LUT R0, R0, 0x7fffffff, RZ, 0xc0, !PT ;  /* 0x7fffffff00007812 */ /* 0x000fe400078ec0ff */
[----:B------:R-:W-:Y:S02]  /*103210*/  @P1 LOP3.LUT R60, R60, 0x4, RZ, 0xfc, !PT ;  /* 0x000000043c3c1812 */ /* 0x000fe400078efcff */
[----:B------:R-:W-:-:S02]  /*103220*/  ISETP.LT.AND P1, PT, R43, UR28, !P0 ;  /* 0x0000001c2b007c0c */ /* 0x000fc4000c721270 */
[----:B------:R-:W-:-:S03]  /*103230*/  ISETP.LT.AND P3, PT, R57, UR30, !P0 ;  /* 0x0000001e39007c0c */ /* 0x000fc6000c761270 */
[----:B------:R-:W-:Y:S02]  /*103240*/  @P2 LOP3.LUT R0, R0, 0x80000000, RZ, 0xfc, !PT ;  /* 0x8000000000002812 */ /* 0x000fe400078efcff */
[----:B------:R-:W-:Y:S02]  /*103250*/  ISETP.LT.AND P0, PT, R44, UR27, !P0 ;  /* 0x0000001b2c007c0c */ /* 0x000fe4000c701270 */
[----:B------:R-:W-:-:S04]  /*103260*/  LOP3.LUT R0, R0, 0xbfffffff, RZ, 0xc0, !PT ;  /* 0xbfffffff00007812 */ /* 0x000fc800078ec0ff */
[----:B------:R-:W-:Y:S01]  /*103270*/  @P1 LOP3.LUT R0, R0, 0x40000000, RZ, 0xfc, !PT ;  /* 0x4000000000001812 */ /* 0x000fe200078efcff */
[----:B------:R-:W-:-:S03]  /*103280*/  VIADD R4, R61, 0x20 ;  /* 0x000000203d047836 */ /* 0x000fc60000000000 */
[----:B------:R-:W-:-:S04]  /*103290*/  LOP3.LUT R0, R0, 0xdfffffff, RZ, 0xc0, !PT ;  /* 0xdfffffff00007812 */ /* 0x000fc800078ec0ff */
[----:B------:R-:W-:Y:S02]  /*1032a0*/  @P0 LOP3.LUT R0, R0, 0x20000000, RZ, 0xfc, !PT ;  /* 0x2000000000000812 */ /* 0x000fe400078efcff */
[----:B------:R-:W-:-:S04]  /*1032b0*/  ISETP.GE.AND P0, PT, R4, UR45, PT ;  /* 0x0000002d04007c0c */ /* 0x000fc8000bf06270 */
[----:B------:R-:W-:Y:S02]  /*1032c0*/  ISETP.LT.AND P2, PT, R35, UR50, !P0 ;  /* 0x0000003223007c0c */ /* 0x000fe4000c741270 */
[----:B------:R-:W-:Y:S02]  /*1032d0*/  ISETP.LT.AND P1, PT, R34, UR26, !P0 ;  /* 0x0000001a22007c0c */ /* 0x000fe4000c721270 */
[----:B------:R-:W-:Y:S02]  /*1032e0*/  LOP3.LUT R0, R0, 0xfeffffff, RZ, 0xc0, !PT ;  /* 0xfeffffff00007812 */ /* 0x000fe400078ec0ff */
[----:B------:R-:W-:-:S04]  /*1032f0*/  LOP3.LUT R60, R60, 0xfffffffd, RZ, 0xc0, !PT ;  /* 0xfffffffd3c3c7812 */ /* 0x000fc800078ec0ff */
[----:B------:R-:W-:-:S03]  /*103300*/  @P3 LOP3.LUT R60, R60, 0x2, RZ, 0xfc, !PT ;  /* 0x000000023c3c3812 */ /* 0x000fc600078efcff */
        /* <DEDUP_REMOVED lines=17> */
[----:B------:R-:W-:Y:S01]  /*103420*/  LOP3.LUT R0, R0, 0xffbfffff, RZ, 0xc0, !PT ;  /* 0xffbfffff00007812 */ /* 0x000fe200078ec0ff */
[----:B------:R-:W-:-:S03]  /*103430*/  VIADD R5, R61, 0x1f ;  /* 0x0000001f3d057836 */ /* 0x000fc60000000000 */
[----:B------:R-:W-:Y:S02]  /*103440*/  @P2 LOP3.LUT R0, R0, 0x400000, RZ, 0xfc, !PT ;  /* 0x0040000000002812 */ /* 0x000fe400078efcff */
[----:B------:R-:W-:Y:S02]  /*103450*/  ISETP.GE.AND P0, PT, R5, UR47, PT ;  /* 0x0000002f05007c0c */ /* 0x000fe4000bf06270 */
[----:B------:R-:W-:-:S04]  /*103460*/  LOP3.LUT R0, R0, 0xffdfffff, RZ, 0xc0, !PT ;  /* 0xffdfffff00007812 */ /* 0x000fc800078ec0ff */
[----:B------:R-:W-:Y:S02]  /*103470*/  @P1 LOP3.LUT R0, R0, 0x200000, RZ, 0xfc, !PT ;  /* 0x0020000000001812 */ /* 0x000fe400078efcff */
[----:B------:R-:W-:Y:S02]  /*103480*/  ISETP.LT.AND P1, PT, R35, UR52, !P0 ;  /* 0x0000003423007c0c */ /* 0x000fe4000c721270 */
[----:B------:R-:W-:Y:S02]  /*103490*/  ISETP.LT.AND P3, PT, R34, UR18, !P0 ;  /* 0x0000001222007c0c */ /* 0x000fe4000c761270 */
[----:B------:R-:W-:Y:S02]  /*1034a0*/  LOP3.LUT R0, R0, 0xfffeffff, RZ, 0xc0, !PT ;  /* 0xfffeffff00007812 */ /* 0x000fe400078ec0ff */
[----:B------:R-:W-:-:S07]  /*1034b0*/  ISETP.LT.AND P2, PT, R45, UR11, !P0 ;  /* 0x0000000b2d007c0c */ /* 0x000fce000c741270 */
        /* <DEDUP_REMOVED lines=15> */
[----:B------:R-:W-:Y:S01]  /*1035b0*/  VIADD R5, R61, 0x1e ;  /* 0x0000001e3d057836 */ /* 0x000fe20000000000 */
[----:B------:R-:W-:Y:S02]  /*1035c0*/  ISETP.LT.AND P0, PT, R44, UR56, !P0 ;  /* 0x000000382c007c0c */ /* 0x000fe4000c701270 */
[----:B------:R-:W-:-:S04]  /*1035d0*/  LOP3.LUT R0, R0, 0xffffbfff, RZ, 0xc0, !PT ;  /* 0xffffbfff00007812 */ /* 0x000fc800078ec0ff */
[----:B------:R-:W-:Y:S02]  /*1035e0*/  @P1 LOP3.LUT R0, R0, 0x4000, RZ, 0xfc, !PT ;  /* 0x0000400000001812 */ /* 0x000fe400078efcff */
[----:B------:R-:W-:Y:S02]  /*1035f0*/  ISETP.GE.AND P1, PT, R5, UR51, PT ;  /* 0x0000003305007c0c */ /* 0x000fe4000bf26270 */
[----:B------:R-:W-:Y:S02]  /*103600*/  LOP3.LUT R0, R0, 0xffffdfff, RZ, 0xc0, !PT ;  /* 0xffffdfff00007812 */ /* 0x000fe400078ec0ff */
[----:B------:R-:W-:Y:S02]  /*103610*/  ISETP.LT.AND P2, PT, R34, UR31, !P1 ;  /* 0x0000001f22007c0c */ /* 0x000fe4000cf41270 */
[----:B------:R-:W-:Y:S02]  /*103620*/  @P0 LOP3.LUT R0, R0, 0x2000, RZ, 0xfc, !PT ;  /* 0x0000200000000812 */ /* 0x000fe400078efcff */
[----:B------:R-:W-:-:S02]  /*103630*/  ISETP.LT.AND P4, PT, R45, UR9, !P1 ;  /* 0x000000092d007c0c */ /* 0x000fc4000cf81270 */
[----:B------:R-:W-:Y:S02]  /*103640*/  LOP3.LUT R0, R0, 0xffffefff, RZ, 0xc0, !PT ;  /* 0xffffefff00007812 */ /* 0x000fe400078ec0ff */
[----:B------:R-:W-:-:S05]  /*103650*/  ISETP.LT.AND P3, PT, R46, UR19, !P1 ;  /* 0x000000132e007c0c */ /* 0x000fca000cf61270 */
[----:B------:R-:W-:-:S04]  /*103660*/  @P2 LOP3.LUT R0, R0, 0x1000, RZ, 0xfc, !PT ;  /* 0x0000100000002812 */ /* 0x000fc800078efcff */
        /* <DEDUP_REMOVED lines=8> */
[----:B------:R-:W-:Y:S04]  /*1036f0*/  STL [R1+0x2ac0], R47 ;  /* 0x002ac02f01007387 */ /* 0x000fe80000100800 */
[----:B------:R-:W-:Y:S01]  /*103700*/  STL [R1+0x2abc], R41 ;  /* 0x002abc2901007387 */ /* 0x000fe20000100800 */
[----:B------:R-:W-:-:S03]  /*103710*/  @P2 LOP3.LUT R0, R0, 0x80, RZ, 0xfc, !PT ;  /* 0x0000008000002812 */ /* 0x000fc600078efcff */
[----:B------:R-:W-:Y:S01]  /*103720*/  STL [R1+0x2ac4], R37 ;  /* 0x002ac42501007387 */ /* 0x000fe20000100800 */
[----:B------:R-:W-:-:S03]  /*103730*/  ISETP.LT.AND P3, PT, R36, UR62, !P1 ;  /* 0x0000003e24007c0c */ /* 0x000fc6000cf61270 */
[----:B------:R0:W-:Y:S01]  /*103740*/  STL [R1+0x28], R42 ;  /* 0x0000282a01007387 */ /* 0x0001e20000100800 */
[----:B------:R-:W-:Y:S01]  /*103750*/  LOP3.LUT R0, R0, 0xffffffbf, RZ, 0xc0, !PT ;  /* 0xffffffbf00007812 */ /* 0x000fe200078ec0ff */
[----:B0-----:R-:W-:-:S03]  /*103760*/  VIADD R42, R42, UR4 ;  /* 0x000000042a2a7c36 */ /* 0x001fc60008000000 */
[----:B------:R-:W-:Y:S02]  /*103770*/  @P4 LOP3.LUT R0, R0, 0x40, RZ, 0xfc, !PT ;  /* 0x0000004000004812 */ /* 0x000fe400078efcff */
[----:B------:R0:W-:Y:S01]  /*103780*/  STL [R1+0x24], R42 ;  /* 0x0000242a01007387 */ /* 0x0001e20000100800 */
[----:B------:R-:W-:Y:S02]  /*103790*/  ISETP.LT.AND P2, PT, R43, UR63, !P1 ;  /* 0x0000003f2b007c0c */ /* 0x000fe4000cf41270 */
[----:B------:R-:W-:Y:S01]  /*1037a0*/  LOP3.LUT R0, R0, 0xffffffdf, RZ, 0xc0, !PT ;  /* 0xffffffdf00007812 */ /* 0x000fe200078ec0ff */
[----:B0-----:R-:W-:-:S03]  /*1037b0*/  VIADD R42, R42, UR7 ;  /* 0x000000072a2a7c36 */ /* 0x001fc60008000000 */
[----:B------:R-:W-:Y:S02]  /*1037c0*/  @P3 LOP3.LUT R0, R0, 0x20, RZ, 0xfc, !PT ;  /* 0x0000002000003812 */ /* 0x000fe400078efcff */
[----:B------:R0:W-:Y:S01]  /*1037d0*/  STL [R1+0x20], R42 ;  /* 0x0000202a01007387 */ /* 0x0001e20000100800 */
[----:B------:R-:W-:Y:S02]  /*1037e0*/  ISETP.LT.AND P1, PT, R44, UR64, !P1 ;  /* 0x000000402c007c0c */ /* 0x000fe4000cf21270 */
[----:B------:R-:W-:Y:S01]  /*1037f0*/  LOP3.LUT R0, R0, 0xffffffef, RZ, 0xc0, !PT ;  /* 0xffffffef00007812 */ /* 0x000fe200078ec0ff */
[----:B0-----:R-:W-:-:S05]  /*103800*/  VIADD R42, R42, UR12 ;  /* 0x0000000c2a2a7c36 */ /* 0x001fca0008000000 */
[----:B------:R0:W-:Y:S01]  /*103810*/  STL [R1+0x1c], R42 ;  /* 0x00001c2a01007387 */ /* 0x0001e20000100800 */
[----:B------:R-:W-:Y:S01]  /*103820*/  @P2 LOP3.LUT R0, R0, 0x10, RZ, 0xfc, !PT ;  /* 0x0000001000002812 */ /* 0x000fe200078efcff */
[----:B0-----:R-:W-:-:S03]  /*103830*/  VIADD R42, R42, UR15 ;  /* 0x0000000f2a2a7c36 */ /* 0x001fc60008000000 */
[----:B------:R-:W-:Y:S02]  /*103840*/  LOP3.LUT R0, R0, 0xfffffff7, RZ, 0xc0, !PT ;  /* 0xfffffff700007812 */ /* 0x000fe400078ec0ff */
[----:B------:R0:W-:Y:S02]  /*103850*/  STL [R1+0x14], R42 ;  /* 0x0000142a01007387 */ /* 0x0001e40000100800 */
[----:B------:R-:W-:Y:S01]  /*103860*/  @P1 LOP3.LUT R0, R0, 0x8, RZ, 0xfc, !PT ;  /* 0x0000000800001812 */ /* 0x000fe200078efcff */
[----:B0-----:R-:W-:Y:S01]  /*103870*/  VIADD R42, R42, UR24 ;  /* 0x000000182a2a7c36 */ /* 0x001fe20008000000 */
[----:B------:R-:W-:-:S04]  /*103880*/  ISETP.GE.AND P1, PT, R43, UR42, PT ;  /* 0x0000002a2b007c0c */ /* 0x000fc8000bf26270 */
[----:B------:R0:W-:Y:S01]  /*103890*/  STL [R1+0x10], R42 ;  /* 0x0000102a01007387 */ /* 0x0001e20000100800 */
[----:B------:R-:W-:Y:S02]  /*1038a0*/  VIADD R4, R61, 0x56 ;  /* 0x000000563d047836 */ /* 0x000fe40000000000 */
[----:B0-----:R-:W-:-:S05]  /*1038b0*/  VIADD R42, R42, UR34 ;  /* 0x000000222a2a7c36 */ /* 0x001fca0008000000 */
[----:B------:R0:W-:Y:S01]  /*1038c0*/  STL [R1+0xc], R42 ;  /* 0x00000c2a01007387 */ /* 0x0001e20000100800 */
[----:B------:R-:W-:Y:S02]  /*1038d0*/  ISETP.GE.AND P2, PT, R44, UR14, PT ;  /* 0x0000000e2c007c0c */ /* 0x000fe4000bf46270 */
[----:B------:R-:W-:Y:S01]  /*1038e0*/  LOP3.LUT R0, R0, 0xfffffffd, RZ, 0xc0, !PT ;  /* 0xfffffffd00007812 */ /* 0x000fe200078ec0ff */
[----:B0-----:R-:W-:Y:S01]  /*1038f0*/  VIADD R42, R42, UR65 ;  /* 0x000000412a2a7c36 */ /* 0x001fe20008000000 */
[----:B------:R-:W-:-:S04]  /*103900*/  ISETP.GE.AND P0, PT, R4, UR43, PT ;  /* 0x0000002b04007c0c */ /* 0x000fc8000bf06270 */
[----:B------:R0:W-:Y:S01]  /*103910*/  STL [R1+0x50], R42 ;  /* 0x0000502a01007387 */ /* 0x0001e20000100800 */
[----:B------:R-:W-:Y:S01]  /*103920*/  VIADD R5, R61, 0x1d ;  /* 0x0000001d3d057836 */ /* 0x000fe20000000000 */
[----:B------:R-:W-:Y:S02]  /*103930*/  @P1 LOP3.LUT R0, R0, 0x2, RZ, 0xfc, !PT ;  /* 0x0000000200001812 */ /* 0x000fe400078efcff */
[----:B------:R-:W2:Y:S01]  /*103940*/  LDL.LU R61, [R1+0x59ac] ;  /* 0x0059ac00013d7983 */ /* 0x000ea20000300800 */
[----:B0-----:R-:W-:Y:S01]  /*103950*/  VIADD R42, R42, UR67 ;  /* 0x000000432a2a7c36 */ /* 0x001fe20008000000 */
[----:B------:R-:W-:Y:S02]  /*103960*/  ISETP.LT.AND P1, PT, R43, UR6, !P0 ;  /* 0x000000062b007c0c */ /* 0x000fe4000c721270 */
[----:B------:R-:W-:Y:S02]  /*103970*/  LOP3.LUT R0, R0, 0xfffffffe, RZ, 0xc0, !PT ;  /* 0xfffffffe00007812 */ /* 0x000fe400078ec0ff */
[----:B------:R0:W-:Y:S02]  /*103980*/  STL [R1+0x54], R42 ;  /* 0x0000542a01007387 */ /* 0x0001e40000100800 */
[----:B------:R-:W-:Y:S01]  /*103990*/  @P2 LOP3.LUT R0, R0, 0x1, RZ, 0xfc, !PT ;  /* 0x0000000100002812 */ /* 0x000fe200078efcff */
[----:B0-----:R-:W-:Y:S01]  /*1039a0*/  VIADD R42, R42, UR68 ;  /* 0x000000442a2a7c36 */ /* 0x001fe20008000000 */
[----:B------:R-:W-:-:S04]  /*1039b0*/  PRMT R4, R39, 0x4210, R40 ;  /* 0x0000421027047816 */ /* 0x000fc80000000028 */
[----:B------:R0:W-:Y:S01]  /*1039c0*/  STL [R1+0x5c], R42 ;  /* 0x00005c2a01007387 */ /* 0x0001e20000100800 */
[----:B------:R-:W-:Y:S02]  /*1039d0*/  ISETP.GE.AND P2, PT, R35, UR73, PT ;  /* 0x0000004923007c0c */ /* 0x000fe4000bf46270 */
[----:B------:R-:W-:Y:S01]  /*1039e0*/  LOP3.LUT R0, R0, 0xfffffbff, RZ, 0xc0, !PT ;  /* 0xfffffbff00007812 */ /* 0x000fe200078ec0ff */
[----:B------:R-:W3:Y:S01]  /*1039f0*/  LDL.LU R57, [R1+0x59a8] ;  /* 0x0059a80001397983 */ /* 0x000ee20000300800 */
[----:B------:R-:W-:-:S03]  /*103a00*/  ISETP.GE.AND P4, PT, R5, UR53, PT ;  /* 0x0000003505007c0c */ /* 0x000fc6000bf86270 */
[----:B------:R-:W4:Y:S01]  /*103a10*/  LDL.LU R40, [R1+0x59a4] ;  /* 0x0059a40001287983 */ /* 0x000f220000300800 */
[----:B0-----:R-:W-:-:S03]  /*103a20*/  VIADD R42, R42, UR69 ;  /* 0x000000452a2a7c36 */ /* 0x001fc60008000000 */
[----:B------:R-:W2:Y:S01]  /*103a30*/  LDL.LU R39, [R1+0x59a0] ;  /* 0x0059a00001277983 */ /* 0x000ea20000300800 */
[----:B------:R-:W-:-:S03]  /*103a40*/  PRMT R5, R38, 0x4210, R47 ;  /* 0x0000421026057816 */ /* 0x000fc6000000002f */
[----:B------:R0:W-:Y:S01]  /*103a50*/  STL [R1+0x6c], R42 ;  /* 0x00006c2a01007387 */ /* 0x0001e20000100800 */
[----:B------:R-:W-:Y:S02]  /*103a60*/  @P1 LOP3.LUT R0, R0, 0x400, RZ, 0xfc, !PT ;  /* 0x0000040000001812 */ /* 0x000fe400078efcff */
[----:B------:R-:W-:Y:S01]  /*103a70*/  PRMT R6, R6, 0x4210, R41 ;  /* 0x0000421006067816 */ /* 0x000fe20000000029 */
[----:B------:R-:W2:Y:S01]  /*103a80*/  LDL.LU R47, [R1+0x599c] ;  /* 0x00599c00012f7983 */ /* 0x000ea20000300800 */
[----:B------:R-:W-:-:S03]  /*103a90*/  PRMT R7, R7, 0x4210, R37 ;  /* 0x0000421007077816 */ /* 0x000fc60000000025 */
[----:B------:R-:W2:Y:S01]  /*103aa0*/  LDL.LU R38, [R1+0x5998] ;  /* 0x0059980001267983 */ /* 0x000ea20000300800 */
[----:B0-----:R-:W-:Y:S01]  /*103ab0*/  VIADD R42, R42, UR70 ;  /* 0x000000462a2a7c36 */ /* 0x001fe20008000000 */
[----:B------:R-:W-:Y:S02]  /*103ac0*/  ISETP.LT.AND P3, PT, R44, UR72, !P0 ;  /* 0x000000482c007c0c */ /* 0x000fe4000c761270 */
[----:B------:R-:W2:Y:S01]  /*103ad0*/  LDL.LU R41, [R1+0x5994] ;  /* 0x0059940001297983 */ /* 0x000ea20000300800 */
[----:B------:R-:W-:-:S03]  /*103ae0*/  LOP3.LUT R0, R0, 0xfffffffb, RZ, 0xc0, !PT ;  /* 0xfffffffb00007812 */ /* 0x000fc600078ec0ff */
[----:B------:R-:W2:Y:S04]  /*103af0*/  LDL.LU R37, [R1+0x5990] ;  /* 0x0059900001257983 */ /* 0x000ea80000300800 */
[----:B------:R0:W-:Y:S01]  /*103b00*/  STL [R1+0xc0], R42 ;  /* 0x0000c02a01007387 */ /* 0x0001e20000100800 */
[----:B------:R-:W-:Y:S02]  /*103b10*/  @P2 LOP3.LUT R0, R0, 0x4, RZ, 0xfc, !PT ;  /* 0x0000000400002812 */ /* 0x000fe400078efcff */
[----:B------:R-:W-:Y:S01]  /*103b20*/  ISETP.GE.AND P5, PT, R36, UR40, PT ;  /* 0x0000002824007c0c */ /* 0x000fe2000bfa6270 */
[----:B0-----:R-:W-:Y:S01]  /*103b30*/  VIADD R42, R42, UR71 ;  /* 0x000000472a2a7c36 */ /* 0x001fe20008000000 */
[----:B------:R-:W-:-:S04]  /*103b40*/  LOP3.LUT R0, R0, 0xfffffdff, RZ, 0xc0, !PT ;  /* 0xfffffdff00007812 */ /* 0x000fc800078ec0ff */
[----:B------:R0:W-:Y:S01]  /*103b50*/  STL [R1+0xc4], R42 ;  /* 0x0000c42a01007387 */ /* 0x0001e20000100800 */
[----:B------:R-:W-:Y:S02]  /*103b60*/  ISETP.LT.AND P1, PT, R34, UR74, !P4 ;  /* 0x0000004a22007c0c */ /* 0x000fe4000e721270 */
[----:B------:R-:W-:Y:S02]  /*103b70*/  ISETP.LT.AND P2, PT, R45, UR75, !P4 ;  /* 0x0000004b2d007c0c */ /* 0x000fe4000e741270 */
[----:B------:R-:W-:Y:S01]  /*103b80*/  @P3 LOP3.LUT R0, R0, 0x200, RZ, 0xfc, !PT ;  /* 0x0000020000003812 */ /* 0x000fe200078efcff */
[----:B0-----:R-:W2:Y:S04]  /*103b90*/  LDL.LU R42, [R1+0x598c] ;  /* 0x00598c00012a7983 */ /* 0x001ea80000300800 */
[----:B------:R-:W2:Y:S04]  /*103ba0*/  LDL.LU R36, [R1+0x5988] ;  /* 0x0059880001247983 */ /* 0x000ea80000300800 */
[----:B------:R-:W2:Y:S01]  /*103bb0*/  LDL.LU R43, [R1+0x5984] ;  /* 0x00598400012b7983 */ /* 0x000ea20000300800 */
[----:B------:R-:W-:-:S03]  /*103bc0*/  ISETP.LT.AND P3, PT, R46, UR76, !P4 ;  /* 0x0000004c2e007c0c */ /* 0x000fc6000e761270 */
[----:B------:R-:W2:Y:S04]  /*103bd0*/  LDL.LU R35, [R1+0x5980] ;  /* 0x0059800001237983 */ /* 0x000ea80000300800 */
[----:B------:R-:W2:Y:S04]  /*103be0*/  LDL.LU R44, [R1+0x597c] ;  /* 0x00597c00012c7983 */ /* 0x000ea80000300800 */
[----:B------:R-:W2:Y:S04]  /*103bf0*/  LDL.LU R34, [R1+0x5978] ;  /* 0x0059780001227983 */ /* 0x000ea80000300800 */
[----:B------:R-:W2:Y:S04]  /*103c00*/  LDL.LU R45, [R1+0x5974] ;  /* 0x00597400012d7983 */ /* 0x000ea80000300800 */
[----:B------:R-:W2:Y:S04]  /*103c10*/  LDL.LU R46, [R1+0x5970] ;  /* 0x00597000012e7983 */ /* 0x000ea80000300800 */
[----:B------:R0:W-:Y:S01]  /*103c20*/  STL.64 [R1+0x5ea8], R22 ;  /* 0x005ea81601007387 */ /* 0x0001e20000100a00 */
[----:B------:R-:W-:Y:S01]  /*103c30*/  LOP3.LUT R49, R49, 0xffffffdf, RZ, 0xc0, !PT ;  /* 0xffffffdf31317812 */ /* 0x000fe200078ec0ff */
[----:B------:R-:W1:Y:S01]  /*103c40*/  LDCU.64 UR4, c[0x0][0x398] ;  /* 0x00007300ff0477ac */ /* 0x000e620008000a00 */
[----:B------:R-:W1:Y:S01]  /*103c50*/  LDCU.64 UR30, c[0x0][0x398] ;  /* 0x00007300ff1e77ac */ /* 0x000e620008000a00 */
[----:B------:R-:W1:Y:S01]  /*103c60*/  LDCU.64 UR28, c[0x0][0x398] ;  /* 0x00007300ff1c77ac */ /* 0x000e620008000a00 */
[----:B0-----:R-:W3:Y:S01]  /*103c70*/  LDL.LU R23, [R1+0xc] ;  /* 0x00000c0001177983 */ /* 0x001ee20000300800 */
[----:B------:R-:W0:Y:S03]  /*103c80*/  LDCU.64 UR24, c[0x0][0x398] ;  /* 0x00007300ff1877ac */ /* 0x000e260008000a00 */
[----:B------:R-:W3:Y:S01]  /*103c90*/  LDL.LU R22, [R1+0x123c] ;  /* 0x00123c0001167983 */ /* 0x000ee20000300800 */
[----:B------:R-:W0:Y:S03]  /*103ca0*/  LDCU.64 UR18, c[0x0][0x398] ;  /* 0x00007300ff1277ac */ /* 0x000e260008000a00 */
[----:B------:R1:W-:Y:S01]  /*103cb0*/  STL.64 [R1+0x5ea0], R24 ;  /* 0x005ea01801007387 */ /* 0x0003e20000100a00 */
[----:B------:R-:W0:Y:S01]  /*103cc0*/  LDCU.64 UR6, c[0x0][0x398] ;  /* 0x00007300ff0677ac */ /* 0x000e220008000a00 */
[----:B------:R-:W0:Y:S01]  /*103cd0*/  LDCU.64 UR8, c[0x0][0x398] ;  /* 0x00007300ff0877ac */ /* 0x000e220008000a00 */
[----:B------:R-:W0:Y:S01]  /*103ce0*/  LDCU.64 UR22, c[0x0][0x398] ;  /* 0x00007300ff1677ac */ /* 0x000e220008000a00 */
[----:B-1----:R-:W3:Y:S01]  /*103cf0*/  LDL.LU R25, [R1+0x1238] ;  /* 0x0012380001197983 */ /* 0x002ee20000300800 */
[----:B------:R-:W1:Y:S03]  /*103d00*/  LDCU.64 UR20, c[0x0][0x398] ;  /* 0x00007300ff1477ac */ /* 0x000e660008000a00 */
[----:B------:R0:W-:Y:S01]  /*103d10*/  STL.64 [R1+0x5e98], R26 ;  /* 0x005e981a01007387 */ /* 0x0001e20000100a00 */
[----:B------:R-:W1:Y:S01]  /*103d20*/  LDCU.64 UR26, c[0x0][0x398] ;  /* 0x00007300ff1a77ac */ /* 0x000e620008000a00 */
[----:B------:R-:W1:Y:S01]  /*103d30*/  LDCU.64 UR10, c[0x0][0x398] ;  /* 0x00007300ff0a77ac */ /* 0x000e620008000a00 */
[----:B------:R-:W1:Y:S01]  /*103d40*/  LDCU.64 UR12, c[0x0][0x398] ;  /* 0x00007300ff0c77ac */ /* 0x000e620008000a00 */
[----:B0-----:R-:W3:Y:S01]  /*103d50*/  LDL.LU R26, [R1+0x1234] ;  /* 0x00123400011a7983 */ /* 0x001ee20000300800 */
        /* <DEDUP_REMOVED lines=8> */
[----:B------:R-:W1:Y:S01]  /*103de0*/  LDCU UR41, c[0x0][0x39c] ;  /* 0x00007380ff2977ac */ /* 0x000e620008000800 */
[----:B------:R-:W1:Y:S01]  /*103df0*/  LDCU UR42, c[0x0][0x39c] ;  /* 0x00007380ff2a77ac */ /* 0x000e620008000800 */
[----:B------:R-:W1:Y:S01]  /*103e00*/  LDCU UR52, c[0x0][0x39c] ;  /* 0x00007380ff3477ac */ /* 0x000e620008000800 */
[----:B0-----:R-:W3:Y:S01]  /*103e10*/  LDL.LU R30, [R1+0x124c] ;  /* 0x00124c00011e7983 */ /* 0x001ee20000300800 */
[----:B------:R-:W0:Y:S03]  /*103e20*/  LDCU UR49, c[0x0][0x39c] ;  /* 0x00007380ff3177ac */ /* 0x000e260008000800 */
[----:B------:R1:W-:Y:S01]  /*103e30*/  STL.64 [R1+0x5e80], R32 ;  /* 0x005e802001007387 */ /* 0x0003e20000100a00 */
[----:B------:R-:W0:Y:S01]  /*103e40*/  LDCU UR53, c[0x0][0x39c] ;  /* 0x00007380ff3577ac */ /* 0x000e220008000800 */
[----:B------:R-:W0:Y:S01]  /*103e50*/  LDCU UR51, c[0x0][0x39c] ;  /* 0x00007380ff3377ac */ /* 0x000e220008000800 */
[----:B------:R-:W0:Y:S01]  /*103e60*/  LDCU UR50, c[0x0][0x39c] ;  /* 0x00007380ff3277ac */ /* 0x000e220008000800 */
[----:B-1----:R-:W3:Y:S01]  /*103e70*/  LDL.LU R33, [R1+0x1248] ;  /* 0x0012480001217983 */ /* 0x002ee20000300800 */
[----:B------:R-:W1:Y:S03]  /*103e80*/  LDCU UR48, c[0x0][0x39c] ;  /* 0x00007380ff3077ac */ /* 0x000e660008000800 */
[----:B------:R-:W-:Y:S01]  /*103e90*/  STL [R1+0x5c40], R51 ;  /* 0x005c403301007387 */ /* 0x000fe20000100800 */
[----:B------:R-:W0:Y:S03]  /*103ea0*/  LDCU UR43, c[0x0][0x39c] ;  /* 0x00007380ff2b77ac */ /* 0x000e260008000800 */
        /* <DEDUP_REMOVED lines=8> */
[----:B------:R1:W-:Y:S01]  /*103f30*/  STL [R1+0x5a18], R55 ;  /* 0x005a183701007387 */ /* 0x0003e20000100800 */
[----:B------:R-:W0:Y:S01]  /*103f40*/  LDCU UR40, c[0x0][0x39c] ;  /* 0x00007380ff2877ac */ /* 0x000e220008000800 */
[----:B------:R-:W0:Y:S02]  /*103f50*/  LDCU UR54, c[0x0][0x39c] ;  /* 0x00007380ff3677ac */ /* 0x000e240008000800 */
[----:B-1----:R-:W3:Y:S04]  /*103f60*/  LDL.LU R55, [R1+0x1244] ;  /* 0x0012440001377983 */ /* 0x002ee80000300800 */
[----:B------:R1:W-:Y:S04]  /*103f70*/  STL [R1+0x59f8], R54 ;  /* 0x0059f83601007387 */ /* 0x0003e80000100800 */
[----:B-1----:R-:W3:Y:S04]  /*103f80*/  LDL.LU R54, [R1+0x1240] ;  /* 0x0012400001367983 */ /* 0x002ee80000300800 */
[----:B------:R1:W-:Y:S04]  /*103f90*/  STL [R1+0x59e0], R53 ;  /* 0x0059e03501007387 */ /* 0x0003e80000100800 */
[----:B-1----:R-:W3:Y:S04]  /*103fa0*/  LDL.LU R53, [R1+0x125c] ;  /* 0x00125c0001357983 */ /* 0x002ee80000300800 */
[----:B------:R1:W-:Y:S04]  /*103fb0*/  STL [R1+0x59c0], R52 ;  /* 0x0059c03401007387 */ /* 0x0003e80000100800 */
[----:B-1----:R-:W3:Y:S04]  /*103fc0*/  LDL.LU R52, [R1+0x1258] ;  /* 0x0012580001347983 */ /* 0x002ee80000300800 */
[----:B------:R1:W-:Y:S04]  /*103fd0*/  STL [R1+0x59b0], R50 ;  /* 0x0059b03201007387 */ /* 0x0003e80000100800 */
[----:B-1----:R-:W4:Y:S04]  /*103fe0*/  LDL.LU R50, [R1+0x1254] ;  /* 0x0012540001327983 */ /* 0x002f280000300800 */
[----:B------:R1:W-:Y:S04]  /*103ff0*/  STL [R1+0x59a0], R3 ;  /* 0x0059a00301007387 */ /* 0x0003e80000100800 */
[----:B-1----:R-:W4:Y:S01]  /*104000*/  LDL.LU R3, [R1+0x1250] ;  /* 0x0012500001037983 */ /* 0x002f220000300800 */
[----:B------:R-:W-:Y:S01]  /*104010*/  @P0 LOP3.LUT R49, R49, 0x20, RZ, 0xfc, !PT ;  /* 0x0000002031310812 */ /* 0x000fe200078efcff */
[----:B------:R-:W1:Y:S01]  /*104020*/  S2R R24, SR_TID.X ;  /* 0x0000000000187919 */ /* 0x000e620000002100 */
[----:B------:R-:W-:Y:S01]  /*104030*/  SHF.R.S32.HI R32, RZ, 0x1f, R15 ;  /* 0x0000001fff207819 */ /* 0x000fe2000001140f */
[----:B------:R-:W-:Y:S01]  /*104040*/  BAR.SYNC.DEFER_BLOCKING 0x0 ;  /* 0x0000000000007b1d */ /* 0x000fe20000010000 */
[----:B------:R-:W-:-:S05]  /*104050*/  LOP3.LUT P0, RZ, R0, 0x4, RZ, 0xc0, !PT ;  /* 0x0000000400ff7812 */ /* 0x000fca000780c0ff */
[----:B------:R-:W-:Y:S04]  /*104060*/  STL [R1+0x5970], R2 ;  /* 0x0059700201007387 */ /* 0x000fe80000100800 */
[----:B------:R2:W-:Y:S04]  /*104070*/  STL.64 [R1+0x5978], R48 ;  /* 0x0059783001007387 */ /* 0x0005e80000100a00 */
[----:B------:R3:W-:Y:S04]  /*104080*/  STL [R1+0x5e58], R0 ;  /* 0x005e580001007387 */ /* 0x0007e80000100800 */
[----:B------:R-:W4:Y:S04]  /*104090*/  LDL.LU R56, [R1+0x1220] ;  /* 0x0012200001387983 */ /* 0x000f280000300800 */
[----:B------:R-:W4:Y:S04]  /*1040a0*/  LDL.LU R58, [R1+0x1224] ;  /* 0x00122400013a7983 */ /* 0x000f280000300800 */
[----:B------:R-:W4:Y:S01]  /*1040b0*/  LDL.LU R59, [R1+0x1228] ;  /* 0x00122800013b7983 */ /* 0x000f220000300800 */
[----:B-1----:R-:W-:-:S03]  /*1040c0*/  LOP3.LUT R24, R24, 0x1f, RZ, 0xc0, !PT ;  /* 0x0000001f18187812 */ /* 0x002fc600078ec0ff */
[----:B------:R-:W4:Y:S01]  /*1040d0*/  LDL.LU R51, [R1+0x122c] ;  /* 0x00122c0001337983 */ /* 0x000f220000300800 */
[----:B------:R-:W-:-:S03]  /*1040e0*/  LEA R60, R24, UR66, 0x4 ;  /* 0x00000042183c7c11 */ /* 0x000fc6000f8e20ff */
[----:B------:R-:W4:Y:S04]  /*1040f0*/  LDL.LU R31, [R1+0x1210] ;  /* 0x00121000011f7983 */ /* 0x000f280000300800 */
[----:B------:R-:W4:Y:S04]  /*104100*/  LDL.LU R28, [R1+0x1214] ;  /* 0x00121400011c7983 */ /* 0x000f280000300800 */
[----:B------:R-:W4:Y:S04]  /*104110*/  LDL.LU R27, [R1+0x1218] ;  /* 0x00121800011b7983 */ /* 0x000f280000300800 */
[----:B------:R-:W4:Y:S01]  /*104120*/  LDL.LU R24, [R1+0x121c] ;  /* 0x00121c0001187983 */ /* 0x000f220000300800 */
[----:B--2---:R-:W-:-:S05]  /*104130*/  IADD3 R48, P6, PT, R15, R46, RZ ;  /* 0x0000002e0f307210 */ /* 0x004fca0007fde0ff */
[----:B------:R-:W-:Y:S01]  /*104140*/  IMAD.X R49, R32, 0x1, R34, P6 ;  /* 0x0000000120317824 */ /* 0x000fe200030e0622 */
[----:B------:R-:W-:Y:S01]  /*104150*/  IADD3 R2, P6, PT, R15, R45, RZ ;  /* 0x0000002d0f027210 */ /* 0x000fe20007fde0ff */
[----:B------:R4:W-:Y:S04]  /*104160*/  STSM.16.M88.4 [R60], R4 ;  /* 0x000000043c007844 */ /* 0x0009e80000000200 */
[----:B------:R-:W-:Y:S04]  /*104170*/  STL [R1+0x1c48], R60 ;  /* 0x001c483c01007387 */ /* 0x000fe80000100800 */
[----:B------:R-:W-:Y:S04]  /*104180*/  STL [R1+0x5cf0], R60 ;  /* 0x005cf03c01007387 */ /* 0x000fe80000100800 */
[----:B------:R-:W-:Y:S01]  /*104190*/  STL.64 [R1+0x2858], R48 ;  /* 0x0028583001007387 */ /* 0x000fe20000100a00 */
[----:B---3--:R-:W-:-:S02]  /*1041a0*/  F2FP.SATFINITE.E5M2.F32.PACK_AB_MERGE_C R0, R53, R52, RZ ;  /* 0x000000343500723e */ /* 0x008fc400048060ff */
[----:B----4-:R-:W-:Y:S01]  /*1041b0*/  F2FP.SATFINITE.E5M2.F32.PACK_AB_MERGE_C R4, R50, R3, RZ ;  /* 0x000000033204723e */ /* 0x010fe200048060ff */
[----:B------:R-:W-:-:S04]  /*1041c0*/  IMAD.X R3, R32, 0x1, R35, P6 ;  /* 0x0000000120037824 */ /* 0x000fc800030e0623 */
[----:B------:R1:W-:Y:S04]  /*1041d0*/  STL [R1+0x2ac], R4 ;  /* 0x0002ac0401007387 */ /* 0x0003e80000100800 */
[----:B------:R2:W-:Y:S04]  /*1041e0*/  STL [R1+0x53c], R0 ;  /* 0x00053c0001007387 */ /* 0x0005e80000100800 */
[----:B------:R3:W-:Y:S01]  /*1041f0*/  STL.64 [R1+0x2850], R2 ;  /* 0x0028500201007387 */ /* 0x0007e20000100a00 */
[----:B-1----:R-:W-:Y:S02]  /*104200*/  F2FP.SATFINITE.E5M2.F32.PACK_AB_MERGE_C R4, R55, R54, RZ ;  /* 0x000000363704723e */ /* 0x002fe400048060ff */
[----:B--2---:R-:W-:-:S02]  /*104210*/  F2FP.SATFINITE.E5M2.F32.PACK_AB_MERGE_C R0, R30, R33, RZ ;  /* 0x000000211e00723e */ /* 0x004fc400048060ff */
[----:B---3--:R-:W-:Y:S01]  /*104220*/  IADD3 R2, P6, PT, R15, R44, RZ ;  /* 0x0000002c0f027210 */ /* 0x008fe20007fde0ff */
[----:B------:R-:W-:Y:S04]  /*104230*/  STL [R1+0x280], R4 ;  /* 0x0002800401007387 */ /* 0x000fe80000100800 */
[----:B------:R-:W-:Y:S01]  /*104240*/  IMAD.X R3, R32, 0x1, R36, P6 ;  /* 0x0000000120037824 */ /* 0x000fe200030e0624 */
[----:B------:R1:W-:Y:S04]  /*104250*/  STL [R1+0x28c], R0 ;  /* 0x00028c0001007387 */ /* 0x0003e80000100800 */
[----:B------:R2:W-:Y:S01]  /*104260*/  STL.64 [R1+0x2848], R2 ;  /* 0x0028480201007387 */ /* 0x0005e20000100a00 */
[----:B-1----:R-:W-:-:S02]  /*104270*/  F2FP.SATFINITE.E5M2.F32.PACK_AB_MERGE_C R0, R22, R25, RZ ;  /* 0x000000191600723e */ /* 0x002fc400048060ff */
[----:B--2---:R-:W-:-:S05]  /*104280*/  F2FP.SATFINITE.E5M2.F32.PACK_AB_MERGE_C R2, R26, R29, RZ ;  /* 0x0000001d1a02723e */ /* 0x004fca00048060ff */
[----:B------:R1:W-:Y:S04]  /*104290*/  STL [R1+0x260], R2 ;  /* 0x0002600201007387 */ /* 0x0003e80000100800 */
[----:B------:R-:W2:Y:S04]  /*1042a0*/  LDL.LU R33, [R1+0x1200] ;  /* 0x0012000001217983 */ /* 0x000ea80000300800 */
[----:B------:R3:W-:Y:S01]  /*1042b0*/  STL [R1+0x264], R0 ;  /* 0x0002640001007387 */ /* 0x0007e20000100800 */
[----:B------:R-:W-:-:S03]  /*1042c0*/  IMAD.MOV.U32 R25, RZ, RZ, R23 ;  /* 0x000000ffff197224 */ /* 0x000fc600078e0017 */
[----:B------:R-:W2:Y:S04]  /*1042d0*/  LDL.LU R30, [R1+0x1204] ;  /* 0x00120400011e7983 */ /* 0x000ea80000300800 */
[----:B------:R-:W4:Y:S04]  /*1042e0*/  LDL.LU R29, [R1+0x1208] ;  /* 0x00120800011d7983 */ /* 0x000f280000300800 */
[----:B------:R-:W4:Y:S04]  /*1042f0*/  LDL.LU R26, [R1+0x120c] ;  /* 0x00120c00011a7983 */ /* 0x000f280000300800 */
[----:B------:R-:W4:Y:S04]  /*104300*/  LDL.LU R22, [R1+0x11f0] ;  /* 0x0011f00001167983 */ /* 0x000f280000300800 */
[----:B------:R-:W4:Y:S01]  /*104310*/  LDL.LU R23, [R1+0x11f4] ;  /* 0x0011f40001177983 */ /* 0x000f220000300800 */
[----:B-1----:R-:W-:-:S05]  /*104320*/  IADD3 R2, P6, PT, R15, R43, RZ ;  /* 0x0000002b0f027210 */ /* 0x002fca0007fde0ff */
[----:B------:R-:W-:Y:S01]  /*104330*/  IMAD.X R3, R32, 0x1, R37, P6 ;  /* 0x0000000120037824 */ /* 0x000fe200030e0625 */
[----:B------:R-:W-:-:S04]  /*104340*/  F2FP.SATFINITE.E5M2.F32.PACK_AB_MERGE_C R4, R58, R56, RZ ;  /* 0x000000383a04723e */ /* 0x000fc800048060ff */
[----:B------:R1:W-:Y:S01]  /*104350*/  STL.64 [R1+0x2840], R2 ;  /* 0x0028400201007387 */ /* 0x0003e20000100a00 */
[----:B---3--:R-:W-:-:S03]  /*104360*/  F2FP.SATFINITE.E5M2.F32.PACK_AB_MERGE_C R0, R51, R59, RZ ;  /* 0x0000003b3300723e */ /* 0x008fc600048060ff */
[----:B------:R3:W-:Y:S01]  /*104370*/  STL [R1+0x250], R4 ;  /* 0x0002500401007387 */ /* 0x0007e20000100800 */
[----:B-1----:R-:W-:-:S03]  /*104380*/  IADD3 R2, P6, PT, R15, R42, RZ ;  /* 0x0000002a0f027210 */ /* 0x002fc60007fde0ff */
[----:B------:R1:W-:Y:S02]  /*104390*/  STL [R1+0x254], R0 ;  /* 0x0002540001007387 */ /* 0x0003e40000100800 */
[----:B------:R-:W-:Y:S01]  /*1043a0*/  IMAD.X R3, R32, 0x1, R38, P6 ;  /* 0x0000000120037824 */ /* 0x000fe200030e0626 */
[----:B---3--:R-:W-:-:S04]  /*1043b0*/  F2FP.SATFINITE.E5M2.F32.PACK_AB_MERGE_C R4, R28, R31, RZ ;  /* 0x0000001f1c04723e */ /* 0x008fc800048060ff */
[----:B------:R3:W-:Y:S01]  /*1043c0*/  STL.64 [R1+0x2838], R2 ;  /* 0x0028380201007387 */ /* 0x0007e20000100a00 */
[----:B-1----:R-:W-:-:S03]  /*1043d0*/  F2FP.SATFINITE.E5M2.F32.PACK_AB_MERGE_C R0, R24, R27, RZ ;  /* 0x0000001b1800723e */ /* 0x002fc600048060ff */
[----:B------:R-:W-:Y:S01]  /*1043e0*/  STL [R1+0x240], R4 ;  /* 0x0002400401007387 */ /* 0x000fe20000100800 */
[----:B---3--:R-:W-:-:S03]  /*1043f0*/  IADD3 R2, P6, PT, R15, R41, RZ ;  /* 0x000000290f027210 */ /* 0x008fc60007fde0ff */
[----:B------:R1:W-:Y:S02]  /*104400*/  STL [R1+0x248], R0 ;  /* 0x0002480001007387 */ /* 0x0003e40000100800 */
[----:B------:R-:W-:Y:S02]  /*104410*/  IMAD.X R3, R32, 0x1, R39, P6 ;  /* 0x0000000120037824 */ /* 0x000fe400030e0627 */
[----:B------:R-:W3:Y:S04]  /*104420*/  LDL.LU R7, [R1+0x11f8] ;  /* 0x0011f80001077983 */ /* 0x000ee80000300800 */
[----:B-1----:R-:W3:Y:S04]  /*104430*/  LDL.LU R0, [R1+0x11fc] ;  /* 0x0011fc0001007983 */ /* 0x002ee80000300800 */
[----:B------:R-:W3:Y:S04]  /*104440*/  LDL.LU R48, [R1+0x11e0] ;  /* 0x0011e00001307983 */ /* 0x000ee80000300800 */
[----:B------:R1:W-:Y:S04]  /*104450*/  STL.64 [R1+0x2830], R2 ;  /* 0x0028300201007387 */ /* 0x0003e80000100a00 */
        /* <DEDUP_REMOVED lines=13> */
[----:B------:R-:W-:-:S05]  /*104530*/  IADD3 R4, P6, PT, R15, R47, RZ ;  /* 0x0000002f0f047210 */ /* 0x000fca0007fde0ff */
[----:B------:R-:W-:-:S05]  /*104540*/  IMAD.X R5, R32, 0x1, R40, P6 ;  /* 0x0000000120057824 */ /* 0x000fca00030e0628 */
[----:B------:R4:W-:Y:S01]  /*104550*/  STL.64 [R1+0x2828], R4 ;  /* 0x0028280401007387 */ /* 0x0009e20000100a00 */
[----:B--2---:R-:W-:-:S05]  /*104560*/  F2FP.SATFINITE.E5M2.F32.PACK_AB_MERGE_C R6, R30, R33, RZ ;  /* 0x000000211e06723e */ /* 0x004fca00048060ff */
[----:B------:R-:W-:Y:S01]  /*104570*/  STL [R1+0x2a80], R6 ;  /* 0x002a800601007387 */ /* 0x000fe20000100800 */
[----:B----4-:R-:W-:-:S03]  /*104580*/  F2FP.SATFINITE.E5M2.F32.PACK_AB_MERGE_C R5, R26, R29, RZ ;  /* 0x0000001d1a05723e */ /* 0x010fc600048060ff */
[----:B------:R-:W2:Y:S04]  /*104590*/  LDL.LU R55, [R1+0x1568] ;  /* 0x0015680001377983 */ /* 0x000ea80000300800 */
[----:B------:R-:W-:Y:S01]  /*1045a0*/  STL [R1+0x2a84], R5 ;  /* 0x002a840501007387 */ /* 0x000fe20000100800 */
[----:B------:R-:W-:-:S03]  /*1045b0*/  F2FP.SATFINITE.E5M2.F32.PACK_AB_MERGE_C R4, R23, R22, RZ ;  /* 0x000000161704723e */ /* 0x000fc600048060ff */
[----:B------:R-:W2:Y:S04]  /*1045c0*/  LDL.LU R59, [R1+0x156c] ;  /* 0x00156c00013b7983 */ /* 0x000ea80000300800 */
[----:B------:R1:W-:Y:S04]  /*1045d0*/  STL [R1+0x2a24], R4 ;  /* 0x002a240401007387 */ /* 0x0003e80000100800 */
[----:B------:R-:W4:Y:S04]  /*1045e0*/  LDL.LU R51, [R1+0x11b0] ;  /* 0x0011b00001337983 */ /* 0x000f280000300800 */
[----:B------:R-:W4:Y:S04]  /*1045f0*/  LDL.LU R32, [R1+0x11b4] ;  /* 0x0011b40001207983 */ /* 0x000f280000300800 */
[----:B------:R-:W4:Y:S04]  /*104600*/  LDL.LU R33, [R1+0x11b8] ;  /* 0x0011b80001217983 */ /* 0x000f280000300800 */
[----:B------:R-:W4:Y:S04]  /*104610*/  LDL.LU R30, [R1+0x11bc] ;  /* 0x0011bc00011e7983 */ /* 0x000f280000300800 */
[----:B------:R-:W4:Y:S04]  /*104620*/  LDL.LU R29, [R1+0x11a0] ;  /* 0x0011a000011d7983 */ /* 0x000f280000300800 */
[----:B------:R-:W4:Y:S01]  /*104630*/  LDL.LU R26, [R1+0x11a4] ;  /* 0x0011a400011a7983 */ /* 0x000f220000300800 */
[----:B-1----:R-:W-:-:S02]  /*104640*/  SHF.R.S32.HI R4, RZ, 0x1f, R12 ;  /* 0x0000001fff047819 */ /* 0x002fc4000001140c */
[----:B------:R-:W-:-:S05]  /*104650*/  IADD3 R22, P6, PT, R12, R57, RZ ;  /* 0x000000390c167210 */ /* 0x000fca0007fde0ff */
[----:B------:R-:W-:Y:S01]  /*104660*/  IMAD.X R23, R4, 0x1, R61, P6 ;  /* 0x0000000104177824 */ /* 0x000fe200030e063d */
[----:B------:R-:W-:-:S04]  /*104670*/  IADD3 R6, P6, PT, R12, R46, RZ ;  /* 0x0000002e0c067210 */ /* 0x000fc80007fde0ff */
[----:B------:R1:W-:Y:S04]  /*104680*/  STL.64 [R1+0x2820], R22 ;  /* 0x0028201601007387 */ /* 0x0003e80000100a00 */
[----:B-1----:R-:W4:Y:S01]  /*104690*/  LDL.LU.64 R22, [R1+0x5ea8] ;  /* 0x005ea80001167983 */ /* 0x002f220000300a00 */
[----:B---3--:R-:W-:Y:S01]  /*1046a0*/  F2FP.SATFINITE.E5M2.F32.PACK_AB_MERGE_C R5, R0, R7, RZ ;  /* 0x000000070005723e */ /* 0x008fe200048060ff */
[----:B------:R-:W-:-:S04]  /*1046b0*/  IMAD.X R7, R4, 0x1, R34, P6 ;  /* 0x0000000104077824 */ /* 0x000fc800030e0622 */
[----:B------:R1:W-:Y:S01]  /*1046c0*/  STL [R1+0x2a34], R5 ;  /* 0x002a340501007387 */ /* 0x0003e20000100800 */
[----:B------:R-:W-:-:S05]  /*1046d0*/  F2FP.SATFINITE.E5M2.F32.PACK_AB_MERGE_C R0, R49, R48, RZ ;  /* 0x000000303100723e */ /* 0x000fca00048060ff */
[----:B------:R3:W-:Y:S01]  /*1046e0*/  STL [R1+0x29e8], R0 ;  /* 0x0029e80001007387 */ /* 0x0007e20000100800 */
[----:B-1----:R-:W-:Y:S02]  /*1046f0*/  F2FP.SATFINITE.E5M2.F32.PACK_AB_MERGE_C R5, R3, R2, RZ ;  /* 0x000000020305723e */ /* 0x002fe400048060ff */
[----:B------:R-:W-:Y:S01]  /*104700*/  IADD3 R2, P6, PT, R12, R45, RZ ;  /* 0x0000002d0c027210 */ /* 0x000fe20007fde0ff */
[----:B------:R-:W-:Y:S04]  /*104710*/  STL.64 [R1+0x2818], R6 ;  /* 0x0028180601007387 */ /* 0x000fe80000100a00 */
[----:B------:R-:W-:Y:S01]  /*104720*/  IMAD.X R3, R4, 0x1, R35, P6 ;  /* 0x0000000104037824 */ /* 0x000fe200030e0623 */
[----:B---3--:R-:W-:Y:S01]  /*104730*/  F2FP.SATFINITE.E5M2.F32.PACK_AB_MERGE_C R0, R52, R50, RZ ;  /* 0x000000323400723e */ /* 0x008fe200048060ff */
[----:B------:R1:W-:Y:S04]  /*104740*/  STL [R1+0x2a98], R5 ;  /* 0x002a980501007387 */ /* 0x0003e80000100800 */
[----:B------:R3:W-:Y:S04]  /*104750*/  STL [R1+0x29b4], R0 ;  /* 0x0029b40001007387 */ /* 0x0007e80000100800 */
[----:B------:R0:W-:Y:S01]  /*104760*/  STL.64 [R1+0x2810], R2 ;  /* 0x0028100201007387 */ /* 0x0001e20000100a00 */
[----:B-1----:R-:W-:-:S02]  /*104770*/  F2FP.SATFINITE.E5M2.F32.PACK_AB_MERGE_C R5, R54, R53, RZ ;  /* 0x000000353605723e */ /* 0x002fc400048060ff */
[----:B---3--:R-:W-:Y:S02]  /*104780*/  F2FP.SATFINITE.E5M2.F32.PACK_AB_MERGE_C R0, R58, R56, RZ ;  /* 0x000000383a00723e */ /* 0x008fe400048060ff */
[----:B0-----:R-:W-:Y:S01]  /*104790*/  IADD3 R2, P6, PT, R12, R44, RZ ;  /* 0x0000002c0c027210 */ /* 0x001fe20007fde0ff */
[----:B------:R-:W-:Y:S04]  /*1047a0*/  STL [R1+0x2a9c], R5 ;  /* 0x002a9c0501007387 */ /* 0x000fe80000100800 */
[----:B------:R-:W-:Y:S01]  /*1047b0*/  IMAD.X R3, R4, 0x1, R36, P6 ;  /* 0x0000000104037824 */ /* 0x000fe200030e0624 */
[----:B------:R0:W-:Y:S04]  /*1047c0*/  STL [R1+0x2988], R0 ;  /* 0x0029880001007387 */ /* 0x0001e80000100800 */
[----:B------:R1:W-:Y:S01]  /*1047d0*/  STL.64 [R1+0x2808], R2 ;  /* 0x0028080201007387 */ /* 0x0003e20000100a00 */
[----:B0-----:R-:W-:-:S02]  /*1047e0*/  F2FP.SATFINITE.E5M2.F32.PACK_AB_MERGE_C R0, R24, R27, RZ ;  /* 0x0000001b1800723e */ /* 0x001fc400048060ff */
[----:B-1----:R-:W-:-:S05]  /*1047f0*/  F2FP.SATFINITE.E5M2.F32.PACK_AB_MERGE_C R2, R28, R31, RZ ;  /* 0x0000001f1c02723e */ /* 0x002fca00048060ff */
[----:B------:R0:W-:Y:S04]  /*104800*/  STL [R1+0x2994], R2 ;  /* 0x0029940201007387 */ /* 0x0001e80000100800 */
[----:B------:R-:W3:Y:S04]  /*104810*/  LDL.LU R56, [R1+0x11a8] ;  /* 0x0011a80001387983 */ /* 0x000ee80000300800 */
[----:B------:R-:W-:Y:S01]  /*104820*/  STL [R1+0x2968], R0 ;  /* 0x0029680001007387 */ /* 0x000fe20000100800 */
[----:B------:R-:W-:-:S03]  /*104830*/  IMAD.MOV.U32 R27, RZ, RZ, R25 ;  /* 0x000000ffff1b7224 */ /* 0x000fc600078e0019 */
[----:B------:R-:W3:Y:S01]  /*104840*/  LDL.LU R58, [R1+0x11ac] ;  /* 0x0011ac00013a7983 */ /* 0x000ee20000300800 */
[----:B0-----:R-:W-:-:S03]  /*104850*/  IADD3 R2, P6, PT, R12, R43, RZ ;  /* 0x0000002b0c027210 */ /* 0x001fc60007fde0ff */
[----:B------:R-:W3:Y:S04]  /*104860*/  LDL.LU R31, [R1+0x1190] ;  /* 0x00119000011f7983 */ /* 0x000ee80000300800 */
[----:B------:R-:W3:Y:S04]  /*104870*/  LDL.LU R28, [R1+0x1194] ;  /* 0x00119400011c7983 */ /* 0x000ee80000300800 */
[----:B------:R-:W3:Y:S04]  /*104880*/  LDL.LU R24, [R1+0x1198] ;  /* 0x0011980001187983 */ /* 0x000ee80000300800 */
[----:B------:R-:W3:Y:S01]  /*104890*/  LDL.LU R25, [R1+0x119c] ;  /* 0x00119c0001197983 */ /* 0x000ee20000300800 */
[----:B------:R-:W-:-:S05]  /*1048a0*/  IMAD.X R3, R4, 0x1, R37, P6 ;  /* 0x0000000104037824 */ /* 0x000fca00030e0625 */
[----:B------:R0:W-:Y:S02]  /*1048b0*/  STL.64 [R1+0x2800], R2 ;  /* 0x0028000201007387 */ /* 0x0001e40000100a00 */
[----:B0-----:R-:W-:-:S05]  /*1048c0*/  IADD3 R2, P6, PT, R12, R42, RZ ;  /* 0x0000002a0c027210 */ /* 0x001fca0007fde0ff */
[----:B------:R-:W-:Y:S01]  /*1048d0*/  IMAD.X R3, R4, 0x1, R38, P6 ;  /* 0x0000000104037824 */ /* 0x000fe200030e0626 */
[----:B--2---:R-:W-:-:S05]  /*1048e0*/  F2FP.SATFINITE.E5M2.F32.PACK_AB_MERGE_C R5, R59, R55, RZ ;  /* 0x000000373b05723e */ /* 0x004fca00048060ff */
[----:B------:R0:W-:Y:S01]  /*1048f0*/  STL [R1+0x2970], R5 ;  /* 0x0029700501007387 */ /* 0x0001e20000100800 */
[----:B----4-:R-:W-:-:S05]  /*104900*/  F2FP.SATFINITE.E5M2.F32.PACK_AB_MERGE_C R0, R32, R51, RZ ;  /* 0x000000332000723e */ /* 0x010fca00048060ff */
[----:B------:R1:W-:Y:S01]  /*104910*/  STL [R1+0x440], R0 ;  /* 0x0004400001007387 */ /* 0x0003e20000100800 */
[----:B0-----:R-:W-:-:S03]  /*104920*/  F2FP.SATFINITE.E5M2.F32.PACK_AB_MERGE_C R5, R30, R33, RZ ;  /* 0x000000211e05723e */ /* 0x001fc600048060ff */
[----:B------:R0:W-:Y:S01]  /*104930*/  STL.64 [R1+0x27f8], R2 ;  /* 0x0027f80201007387 */ /* 0x0001e20000100a00 */
[----:B-1----:R-:W-:Y:S02]  /*104940*/  F2FP.SATFINITE.E5M2.F32.PACK_AB_MERGE_C R0, R26, R29, RZ ;  /* 0x0000001d1a00723e */ /* 0x002fe400048060ff */
[----:B0-----:R-:W-:Y:S01]  /*104950*/  IADD3 R2, P6, PT, R12, R41, RZ ;  /* 0x000000290c027210 */ /* 0x001fe20007fde0ff */
[----:B------:R0:W-:Y:S04]  /*104960*/  STL [R1+0x44c], R5 ;  /* 0x00044c0501007387 */ /* 0x0001e80000100800 */
[----:B------:R-:W-:Y:S01]  /*104970*/  IMAD.X R3, R4, 0x1, R39, P6 ;  /* 0x0000000104037824 */ /* 0x000fe200030e0627 */
[----:B------:R1:W-:Y:S04]  /*104980*/  STL [R1+0x40c], R0 ;  /* 0x00040c0001007387 */ /* 0x0003e80000100800 */
[----:B0-----:R-:W2:Y:S04]  /*104990*/  LDL.LU R5, [R1+0x1180] ;  /* 0x0011800001057983 */ /* 0x001ea80000300800 */
[----:B------:R-:W2:Y:S04]  /*1049a0*/  LDL.LU R6, [R1+0x1184] ;  /* 0x0011840001067983 */ /* 0x000ea80000300800 */
[----:B------:R-:W4:Y:S04]  /*1049b0*/  LDL.LU R7, [R1+0x1188] ;  /* 0x0011880001077983 */ /* 0x000f280000300800 */
[----:B------:R0:W-:Y:S04]  /*1049c0*/  STL.64 [R1+0x27f0], R2 ;  /* 0x0027f00201007387 */ /* 0x0001e80000100a00 */
[----:B-1----:R-:W4:Y:S04]  /*1049d0*/  LDL.LU R0, [R1+0x118c] ;  /* 0x00118c0001007983 */ /* 0x002f280000300800 */
        /* <DEDUP_REMOVED lines=12> */
[----:B------:R-:W-:-:S05]  /*104aa0*/  IADD3 R52, P6, PT, R12, R47, RZ ;  /* 0x0000002f0c347210 */ /* 0x000fca0007fde0ff */
[----:B------:R-:W-:-:S05]  /*104ab0*/  IMAD.X R53, R4, 0x1, R40, P6 ;  /* 0x0000000104357824 */ /* 0x000fca00030e0628 */
[----:B------:R0:W-:Y:S01]  /*104ac0*/  STL.64 [R1+0x27e8], R52 ;  /* 0x0027e83401007387 */ /* 0x0001e20000100a00 */
[----:B---3--:R-:W-:-:S05]  /*104ad0*/  F2FP.SATFINITE.E5M2.F32.PACK_AB_MERGE_C R15, R58, R56, RZ ;  /* 0x000000383a0f723e */ /* 0x008fca00048060ff */
[----:B------:R-:W-:Y:S01]  /*104ae0*/  STL [R1+0x414], R15 ;  /* 0x0004140f01007387 */ /* 0x000fe20000100800 */
[----:B------:R-:W-:-:S03]  /*104af0*/  F2FP.SATFINITE.E5M2.F32.PACK_AB_MERGE_C R12, R28, R31, RZ ;  /* 0x0000001f1c0c723e */ /* 0x000fc600048060ff */
[----:B0-----:R-:W3:Y:S04]  /*104b00*/  LDL.LU R52, [R1+0x1140] ;  /* 0x0011400001347983 */ /* 0x001ee80000300800 */
[----:B------:R-:W-:Y:S01]  /*104b10*/  STL [R1+0x2e0], R12 ;  /* 0x0002e00c01007387 */ /* 0x000fe20000100800 */
[----:B------:R-:W-:-:S03]  /*104b20*/  F2FP.SATFINITE.E5M2.F32.PACK_AB_MERGE_C R4, R25, R24, RZ ;  /* 0x000000181904723e */ /* 0x000fc600048060ff */
        /* <DEDUP_REMOVED lines=8> */
[----:B0-----:R-:W-:-:S02]  /*104bb0*/  SHF.R.S32.HI R4, RZ, 0x1f, R11 ;  /* 0x0000001fff047819 */ /* 0x001fc4000001140b */
[----:B------:R-:W-:-:S05]  /*104bc0*/  IADD3 R24, P6, PT, R11, R57, RZ ;  /* 0x000000390b187210 */ /* 0x000fca0007fde0ff */
[----:B------:R-:W-:-:S05]  /*104bd0*/  IMAD.X R25, R4, 0x1, R61, P6 ;  /* 0x0000000104197824 */ /* 0x000fca00030e063d */
[----:B------:R0:W-:Y:S04]  /*104be0*/  STL.64 [R1+0x27e0], R24 ;  /* 0x0027e01801007387 */ /* 0x0001e80000100a00 */
[----:B0-----:R-:W3:Y:S01]  /*104bf0*/  LDL.LU.64 R24, [R1+0x5ea0] ;  /* 0x005ea00001187983 */ /* 0x001ee20000300a00 */
[----:B--2---:R-:W-:Y:S02]  /*104c00*/  F2FP.SATFINITE.E5M2.F32.PACK_AB_MERGE_C R5, R6, R5, RZ ;  /* 0x000000050605723e */ /* 0x004fe400048060ff */
[----:B------:R-:W-:-:S03]  /*104c10*/  IADD3 R6, P6, PT, R11, R46, RZ ;  /* 0x0000002e0b067210 */ /* 0x000fc60007fde0ff */
[----:B------:R0:W-:Y:S01]  /*104c20*/  STL [R1+0x2b4], R5 ;  /* 0x0002b40501007387 */ /* 0x0001e20000100800 */
[----:B----4-:R-:W-:Y:S01]  /*104c30*/  F2FP.SATFINITE.E5M2.F32.PACK_AB_MERGE_C R0, R0, R7, RZ ;  /* 0x000000070000723e */ /* 0x010fe200048060ff */
[----:B------:R-:W-:-:S04]  /*104c40*/  IMAD.X R7, R4, 0x1, R34, P6 ;  /* 0x0000000104077824 */ /* 0x000fc800030e0622 */
[----:B------:R1:W-:Y:S01]  /*104c50*/  STL [R1+0x2b8], R0 ;  /* 0x0002b80001007387 */ /* 0x0003e20000100800 */
[----:B0-----:R-:W-:Y:S02]  /*104c60*/  F2FP.SATFINITE.E5M2.F32.PACK_AB_MERGE_C R5, R49, R48, RZ ;  /* 0x000000303105723e */ /* 0x001fe400048060ff */
[----:B-1----:R-:W-:Y:S02]  /*104c70*/  F2FP.SATFINITE.E5M2.F32.PACK_AB_MERGE_C R0, R3, R2, RZ ;  /* 0x000000020300723e */ /* 0x002fe400048060ff */
[----:B------:R-:W-:Y:S01]  /*104c80*/  IADD3 R2, P6, PT, R11, R45, RZ ;  /* 0x0000002d0b027210 */ /* 0x000fe20007fde0ff */
[----:B------:R-:W-:Y:S04]  /*104c90*/  STL.64 [R1+0x27d8], R6 ;  /* 0x0027d80601007387 */ /* 0x000fe80000100a00 */
[----:B------:R-:W-:Y:S01]  /*104ca0*/  IMAD.X R3, R4, 0x1, R35, P6 ;  /* 0x0000000104037824 */ /* 0x000fe200030e0623 */
[----:B------:R0:W-:Y:S04]  /*104cb0*/  STL [R1+0x27c], R5 ;  /* 0x00027c0501007387 */ /* 0x0001e80000100800 */
[----:B------:R1:W-:Y:S04]  /*104cc0*/  STL [R1+0x288], R0 ;  /* 0x0002880001007387 */ /* 0x0003e80000100800 */
[----:B------:R2:W-:Y:S01]  /*104cd0*/  STL.64 [R1+0x27d0], R2 ;  /* 0x0027d00201007387 */ /* 0x0005e20000100a00 */
[----:B0-----:R-:W-:-:S02]  /*104ce0*/  F2FP.SATFINITE.E5M2.F32.PACK_AB_MERGE_C R5, R59, R50, RZ ;  /* 0x000000323b05723e */ /* 0x001fc400048060ff */
[----:B-1----:R-:W-:-:S03]  /*104cf0*/  F2FP.SATFINITE.E5M2.F32.PACK_AB_MERGE_C R0, R32, R51, RZ ;  /* 0x000000332000723e */ /* 0x002fc600048060ff */
[----:B------:R-:W-:Y:S01]  /*104d00*/  STL [R1+0x258], R5 ;  /* 0x0002580501007387 */ /* 0x000fe20000100800 */
[----:B--2---:R-:W-:-:S03]  /*104d10*/  IADD3 R2, P6, PT, R11, R44, RZ ;  /* 0x0000002c0b027210 */ /* 0x004fc60007fde0ff */
[----:B------:R0:W-:Y:S02]  /*104d20*/  STL [R1+0x25c], R0 ;  /* 0x00025c0001007387 */ /* 0x0001e40000100800 */
[----:B------:R-:W-:Y:S01]  /*104d30*/  IMAD.X R3, R4, 0x1, R36, P6 ;  /* 0x0000000104037824 */ /* 0x000fe200030e0624 */
[----:B0-----:R-:W-:-:S04]  /*104d40*/  F2FP.SATFINITE.E5M2.F32.PACK_AB_MERGE_C R0, R30, R33, RZ ;  /* 0x000000211e00723e */ /* 0x001fc800048060ff */
[----:B------:R0:W-:Y:S04]  /*104d50*/  STL.64 [R1+0x27c8], R2 ;  /* 0x0027c80201007387 */ /* 0x0001e80000100a00 */
[----:B------:R-:W-:Y:S04]  /*104d60*/  STL [R1+0x244], R0 ;  /* 0x0002440001007387 */ /* 0x000fe80000100800 */
[----:B------:R-:W2:Y:S01]  /*104d70*/  LDL.LU R51, [R1+0x1120] ;  /* 0x0011200001337983 */ /* 0x000ea20000300800 */
[----:B------:R-:W-:-:S03]  /*104d80*/  F2FP.SATFINITE.E5M2.F32.PACK_AB_MERGE_C R59, R26, R29, RZ ;  /* 0x0000001d1a3b723e */ /* 0x000fc600048060ff */
[----:B------:R-:W2:Y:S04]  /*104d90*/  LDL.LU R32, [R1+0x1124] ;  /* 0x0011240001207983 */ /* 0x000ea80000300800 */
[----:B------:R-:W4:Y:S04]  /*104da0*/  LDL.LU R33, [R1+0x1128] ;  /* 0x0011280001217983 */ /* 0x000f280000300800 */
[----:B------:R-:W4:Y:S04]  /*104db0*/  LDL.LU R30, [R1+0x112c] ;  /* 0x00112c00011e7983 */ /* 0x000f280000300800 */
[----:B------:R-:W4:Y:S04]  /*104dc0*/  LDL.LU R29, [R1+0x1110] ;  /* 0x00111000011d7983 */ /* 0x000f280000300800 */
[----:B------:R-:W4:Y:S01]  /*104dd0*/  LDL.LU R26, [R1+0x1114] ;  /* 0x00111400011a7983 */ /* 0x000f220000300800 */
[----:B0-----:R-:W-:-:S05]  /*104de0*/  IADD3 R2, P6, PT, R11, R43, RZ ;  /* 0x0000002b0b027210 */ /* 0x001fca0007fde0ff */
[----:B------:R-:W-:Y:S01]  /*104df0*/  IMAD.X R3, R4, 0x1, R37, P6 ;  /* 0x0000000104037824 */ /* 0x000fe200030e0625 */
[----:B------:R-:W-:Y:S04]  /*104e00*/  STL [R1+0x5de4], R59 ;  /* 0x005de43b01007387 */ /* 0x000fe80000100800 */
[----:B------:R0:W-:Y:S01]  /*104e10*/  STL.64 [R1+0x27c0], R2 ;  /* 0x0027c00201007387 */ /* 0x0001e20000100a00 */
[----:B---3--:R-:W-:Y:S02]  /*104e20*/  F2FP.SATFINITE.E5M2.F32.PACK_AB_MERGE_C R5, R53, R52, RZ ;  /* 0x000000343505723e */ /* 0x008fe400048060ff */
[----:B0-----:R-:W-:-:S03]  /*104e30*/  IADD3 R2, P6, PT, R11, R42, RZ ;  /* 0x0000002a0b027210 */ /* 0x001fc60007fde0ff */
[----:B------:R0:W-:Y:S02]  /*104e40*/  STL [R1+0x230], R5 ;  /* 0x0002300501007387 */ /* 0x0001e40000100800 */
[----:B------:R-:W-:Y:S01]  /*104e50*/  IMAD.X R3, R4, 0x1, R38, P6 ;  /* 0x0000000104037824 */ /* 0x000fe200030e0626 */
[----:B------:R-:W-:-:S05]  /*104e60*/  F2FP.SATFINITE.E5M2.F32.PACK_AB_MERGE_C R0, R55, R54, RZ ;  /* 0x000000363700723e */ /* 0x000fca00048060ff */
[----:B------:R1:W-:Y:S01]  /*104e70*/  STL [R1+0x234], R0 ;  /* 0x0002340001007387 */ /* 0x0003e20000100800 */
[----:B0-----:R-:W-:-:S03]  /*104e80*/  F2FP.SATFINITE.E5M2.F32.PACK_AB_MERGE_C R5, R58, R56, RZ ;  /* 0x000000383a05723e */ /* 0x001fc600048060ff */
[----:B------:R0:W-:Y:S01]  /*104e90*/  STL.64 [R1+0x27b8], R2 ;  /* 0x0027b80201007387 */ /* 0x0001e20000100a00 */
[----:B-1----:R-:W-:Y:S02]  /*104ea0*/  F2FP.SATFINITE.E5M2.F32.PACK_AB_MERGE_C R0, R28, R31, RZ ;  /* 0x0000001f1c00723e */ /* 0x002fe400048060ff */
[C---:B0-----:R-:W-:Y:S01]  /*104eb0*/  IADD3 R2, P6, PT, R11.reuse, R41, RZ ;  /* 0x000000290b027210 */ /* 0x041fe20007fde0ff */
[----:B------:R0:W-:Y:S04]  /*104ec0*/  STL [R1+0x218], R5 ;  /* 0x0002180501007387 */ /* 0x0001e80000100800 */
[----:B------:R-:W-:Y:S01]  /*104ed0*/  IMAD.X R3, R4, 0x1, R39, P6 ;  /* 0x0000000104037824 */ /* 0x000fe200030e0627 */
[----:B------:R1:W-:Y:S04]  /*104ee0*/  STL [R1+0x21c], R0 ;  /* 0x00021c0001007387 */ /* 0x0003e80000100800 */
[----:B------:R-:W3:Y:S04]  /*104ef0*/  LDL.LU R60, [R1+0x1118] ;  /* 0x00111800013c7983 */ /* 0x000ee80000300800 */
[----:B0-----:R-:W3:Y:S04]  /*104f00*/  LDL.LU R5, [R1+0x111c] ;  /* 0x00111c0001057983 */ /* 0x001ee80000300800 */
[----:B------:R-:W3:Y:S04]  /*104f10*/  LDL.LU R6, [R1+0x1100] ;  /* 0x0011000001067983 */ /* 0x000ee80000300800 */
[----:B------:R0:W-:Y:S04]  /*104f20*/  STL.64 [R1+0x27b0], R2 ;  /* 0x0027b00201007387 */ /* 0x0001e80000100a00 */
[----:B------:R-:W3:Y:S04]  /*104f30*/  LDL.LU R7, [R1+0x1104] ;  /* 0x0011040001077983 */ /* 0x000ee80000300800 */
[----:B-1----:R-:W3:Y:S04]  /*104f40*/  LDL.LU R0, [R1+0x1108] ;  /* 0x0011080001007983 */ /* 0x002ee80000300800 */
[----:B------:R-:W3:Y:S04]  /*104f50*/  LDL.LU R48, [R1+0x110c] ;  /* 0x00110c0001307983 */ /* 0x000ee80000300800 */
[----:B------:R-:W3:Y:S04]  /*104f60*/  LDL.LU R49, [R1+0x10f0] ;  /* 0x0010f00001317983 */ /* 0x000ee80000300800 */
[----:B0-----:R-:W3:Y:S04]  /*104f70*/  LDL.LU R2, [R1+0x10f4] ;  /* 0x0010f40001027983 */ /* 0x001ee80000300800 */
[----:B------:R-:W3:Y:S04]  /*104f80*/  LDL.LU R3, [R1+0x10f8] ;  /* 0x0010f80001037983 */ /* 0x000ee80000300800 */
[----:B------:R-:W3:Y:S04]  /*104f90*/  LDL.LU R50, [R1+0x10fc] ;  /* 0x0010fc0001327983 */ /* 0x000ee80000300800 */
[----:B------:R-:W3:Y:S04]  /*104fa0*/  LDL.LU R52, [R1+0x10e0] ;  /* 0x0010e00001347983 */ /* 0x000ee80000300800 */
[----:B------:R-:W3:Y:S04]  /*104fb0*/  LDL.LU R53, [R1+0x10e4] ;  /* 0x0010e40001357983 */ /* 0x000ee80000300800 */
[----:B------:R-:W3:Y:S04]  /*104fc0*/  LDL.LU R56, [R1+0x10e8] ;  /* 0x0010e80001387983 */ /* 0x000ee80000300800 */
[----:B------:R-:W3:Y:S01]  /*104fd0*/  LDL.LU R58, [R1+0x10ec] ;  /* 0x0010ec00013a7983 */ /* 0x000ee20000300800 */
[----:B------:R-:W-:-:S03]  /*104fe0*/  IADD3 R54, P6, PT, R11, R47, RZ ;  /* 0x0000002f0b367210 */ /* 0x000fc60007fde0ff */
[----:B------:R-:W3:Y:S04]  /*104ff0*/  LDL.LU R31, [R1+0x1550] ;  /* 0x00155000011f7983 */ /* 0x000ee80000300800 */
[----:B------:R-:W3:Y:S01]  /*105000*/  LDL.LU R28, [R1+0x1554] ;  /* 0x00155400011c7983 */ /* 0x000ee20000300800 */
[----:B------:R-:W-:-:S05]  /*105010*/  IMAD.X R55, R4, 0x1, R40, P6 ;  /* 0x0000000104377824 */ /* 0x000fca00030e0628 */
[----:B------:R0:W-:Y:S01]  /*105020*/  STL.64 [R1+0x27a8], R54 ;  /* 0x0027a83601007387 */ /* 0x0001e20000100a00 */
[----:B--2---:R-:W-:-:S05]  /*105030*/  F2FP.SATFINITE.E5M2.F32.PACK_AB_MERGE_C R12, R32, R51, RZ ;  /* 0x00000033200c723e */ /* 0x004fca00048060ff */
[----:B------:R-:W-:Y:S01]  /*105040*/  STL [R1+0x2a44], R12 ;  /* 0x002a440c01007387 */ /* 0x000fe20000100800 */
[----:B----4-:R-:W-:Y:S02]  /*105050*/  F2FP.SATFINITE.E5M2.F32.PACK_AB_MERGE_C R11, R30, R33, RZ ;  /* 0x000000211e0b723e */ /* 0x010fe400048060ff */
[----:B------:R-:W-:Y:S02]  /*105060*/  F2FP.SATFINITE.E5M2.F32.PACK_AB_MERGE_C R4, R26, R29, RZ ;  /* 0x0000001d1a04723e */ /* 0x000fe400048060ff */
[----:B------:R-:W2:Y:S04]  /*105070*/  LDL.LU R29, [R1+0x1558] ;  /* 0x00155800011d7983 */ /* 0x000ea80000300800 */
[----:B------:R-:W-:Y:S04]  /*105080*/  STL [R1+0x2a48], R11 ;  /* 0x002a480b01007387 */ /* 0x000fe80000100800 */
[----:B------:R-:W2:Y:S01]  /*105090*/  LDL.LU R26, [R1+0x155c] ;  /* 0x00155c00011a7983 */ /* 0x000ea20000300800 */
[----:B------:R-:W-:-:S03]  /*1050a0*/  IADD3 R32, P6, PT, R10, R57, RZ ;  /* 0x000000390a207210 */ /* 0x000fc60007fde0ff */
[----:B------:R1:W-:Y:S04]  /*1050b0*/  STL [R1+0x29e4], R4 ;  /* 0x0029e40401007387 */ /* 0x0003e80000100800 */
[----:B0-----:R-:W4:Y:S04]  /*1050c0*/  LDL.LU R54, [R1+0x10d0] ;  /* 0x0010d00001367983 */ /* 0x001f280000300800 */
[----:B------:R-:W4:Y:S01]  /*1050d0*/  LDL.LU R55, [R1+0x10d4] ;  /* 0x0010d40001377983 */ /* 0x000f220000300800 */
[----:B-1----:R-:W-:-:S03]  /*1050e0*/  SHF.R.S32.HI R4, RZ, 0x1f, R10 ;  /* 0x0000001fff047819 */ /* 0x002fc6000001140a */
[----:B------:R-:W4:Y:S02]  /*1050f0*/  LDL.LU R51, [R1+0x10d8] ;  /* 0x0010d80001337983 */ /* 0x000f240000300800 */
[----:B------:R-:W-:-:S05]  /*105100*/  IMAD.X R33, R4, 0x1, R61, P6 ;  /* 0x0000000104217824 */ /* 0x000fca00030e063d */
[----:B------:R0:W-:Y:S04]  /*105110*/  STL.64 [R1+0x27a0], R32 ;  /* 0x0027a02001007387 */ /* 0x0001e80000100a00 */
[----:B0-----:R-:W4:Y:S04]  /*105120*/  LDL.LU R32, [R1+0x10dc] ;  /* 0x0010dc0001207983 */ /* 0x001f280000300800 */
[----:B------:R-:W4:Y:S04]  /*105130*/  LDL.LU R33, [R1+0x10c0] ;  /* 0x0010c00001217983 */ /* 0x000f280000300800 */
[----:B------:R-:W4:Y:S01]  /*105140*/  LDL.LU R30, [R1+0x10c4] ;  /* 0x0010c400011e7983 */ /* 0x000f220000300800 */
[----:B---3--:R-:W-:-:S02]  /*105150*/  F2FP.SATFINITE.E5M2.F32.PACK_AB_MERGE_C R11, R5, R60, RZ ;  /* 0x0000003c050b723e */ /* 0x008fc400048060ff */
[----:B------:R-:W-:Y:S02]  /*105160*/  F2FP.SATFINITE.E5M2.F32.PACK_AB_MERGE_C R5, R7, R6, RZ ;  /* 0x000000060705723e */ /* 0x000fe400048060ff */
[----:B------:R-:W-:Y:S01]  /*105170*/  IADD3 R6, P6, PT, R10, R46, RZ ;  /* 0x0000002e0a067210 */ /* 0x000fe20007fde0ff */
[----:B------:R-:W-:Y:S04]  /*105180*/  STL [R1+0x29f8], R11 ;  /* 0x0029f80b01007387 */ /* 0x000fe80000100800 */
[----:B------:R-:W-:Y:S01]  /*105190*/  IMAD.X R7, R4, 0x1, R34, P6 ;  /* 0x0000000104077824 */ /* 0x000fe200030e0622 */
[----:B------:R0:W-:Y:S04]  /*1051a0*/  STL [R1+0x29b8], R5 ;  /* 0x0029b80501007387 */ /* 0x0001e80000100800 */
[----:B------:R1:W-:Y:S01]  /*1051b0*/  STL.64 [R1+0x2798], R6 ;  /* 0x0027980601007387 */ /* 0x0003e20000100a00 */
[----:B0-----:R-:W-:-:S02]  /*1051c0*/  F2FP.SATFINITE.E5M2.F32.PACK_AB_MERGE_C R5, R48, R0, RZ ;  /* 0x000000003005723e */ /* 0x001fc400048060ff */
[----:B------:R-:W-:Y:S02]  /*1051d0*/  F2FP.SATFINITE.E5M2.F32.PACK_AB_MERGE_C R0, R2, R49, RZ ;  /* 0x000000310200723e */ /* 0x000fe400048060ff */
[----:B-1----:R-:W-:Y:S01]  /*1051e0*/  IADD3 R6, P6, PT, R10, R45, RZ ;  /* 0x0000002d0a067210 */ /* 0x002fe20007fde0ff */
[----:B------:R0:W-:Y:S04]  /*1051f0*/  STL [R1+0x29c0], R5 ;  /* 0x0029c00501007387 */ /* 0x0001e80000100800 */
[----:B------:R-:W-:Y:S01]  /*105200*/  IMAD.X R7, R4, 0x1, R35, P6 ;  /* 0x0000000104077824 */ /* 0x000fe200030e0623 */
[----:B------:R-:W-:Y:S01]  /*105210*/  IADD3 R2, P6, PT, R10, R44, RZ ;  /* 0x0000002c0a027210 */ /* 0x000fe20007fde0ff */
[----:B------:R1:W-:Y:S01]  /*105220*/  STL [R1+0x2990], R0 ;  /* 0x0029900001007387 */ /* 0x0003e20000100800 */
[----:B0-----:R-:W-:-:S03]  /*105230*/  F2FP.SATFINITE.E5M2.F32.PACK_AB_MERGE_C R5, R50, R3, RZ ;  /* 0x000000033205723e */ /* 0x001fc600048060ff */
[----:B------:R-:W-:Y:S01]  /*105240*/  IMAD.X R3, R4, 0x1, R36, P6 ;  /* 0x0000000104037824 */ /* 0x000fe200030e0624 */
[----:B------:R-:W-:Y:S01]  /*105250*/  STL.64 [R1+0x2790], R6 ;  /* 0x0027900601007387 */ /* 0x000fe20000100a00 */
[----:B-1----:R-:W-:-:S03]  /*105260*/  F2FP.SATFINITE.E5M2.F32.PACK_AB_MERGE_C R0, R53, R52, RZ ;  /* 0x000000343500723e */ /* 0x002fc600048060ff */
[----:B------:R-:W-:Y:S04]  /*105270*/  STL [R1+0x299c], R5 ;  /* 0x00299c0501007387 */ /* 0x000fe80000100800 */
[----:B------:R0:W-:Y:S04]  /*105280*/  STL [R1+0x296c], R0 ;  /* 0x00296c0001007387 */ /* 0x0001e80000100800 */
[----:B------:R1:W-:Y:S01]  /*105290*/  STL.64 [R1+0x2788], R2 ;  /* 0x0027880201007387 */ /* 0x0003e20000100a00 */
[----:B0-----:R-:W-:Y:S02]  /*1052a0*/  F2FP.SATFINITE.E5M2.F32.PACK_AB_MERGE_C R0, R28, R31, RZ ;  /* 0x0000001f1c00723e */ /* 0x001fe400048060ff */
[----:B-1----:R-:W-:-:S05]  /*1052b0*/  F2FP.SATFINITE.E5M2.F32.PACK_AB_MERGE_C R2, R58, R56, RZ ;  /* 0x000000383a02723e */ /* 0x002fca00048060ff */
[----:B------:R-:W-:Y:S04]  /*1052c0*/  STL [R1+0x2978], R2 ;  /* 0x0029780201007387 */ /* 0x000fe80000100800 */
[----:B------:R-:W3:Y:S04]  /*1052d0*/  LDL.LU R3, [R1+0x10c8] ;  /* 0x0010c80001037983 */ /* 0x000ee80000300800 */
[----:B------:R2:W-:Y:S04]  /*1052e0*/  STL [R1+0x2938], R0 ;  /* 0x0029380001007387 */ /* 0x0005e80000100800 */
[----:B------:R-:W3:Y:S04]  /*1052f0*/  LDL.LU R50, [R1+0x10cc] ;  /* 0x0010cc0001327983 */ /* 0x000ee80000300800 */
[----:B------:R-:W3:Y:S04]  /*105300*/  LDL.LU R56, [R1+0x10b0] ;  /* 0x0010b00001387983 */ /* 0x000ee80000300800 */
[----:B------:R-:W3:Y:S04]  /*105310*/  LDL.LU R58, [R1+0x10b4] ;  /* 0x0010b400013a7983 */ /* 0x000ee80000300800 */
[----:B------:R-:W3:Y:S04]  /*105320*/  LDL.LU R31, [R1+0x10b8] ;  /* 0x0010b800011f7983 */ /* 0x000ee80000300800 */
[----:B------:R-:W3:Y:S01]  /*105330*/  LDL.LU R28, [R1+0x10bc] ;  /* 0x0010bc00011c7983 */ /* 0x000ee20000300800 */
[----:B--2---:R-:W-:-:S03]  /*105340*/  F2FP.SATFINITE.E5M2.F32.PACK_AB_MERGE_C R0, R26, R29, RZ ;  /* 0x0000001d1a00723e */ /* 0x004fc600048060ff */
[----:B------:R-:W2:Y:S04]  /*105350*/  LDL.LU R29, [R1+0x10a0] ;  /* 0x0010a000011d7983 */ /* 0x000ea80000300800 */
[----:B------:R-:W2:Y:S01]  /*105360*/  LDL.LU R26, [R1+0x10a4] ;  /* 0x0010a400011a7983 */ /* 0x000ea20000300800 */
[----:B------:R-:W-:-:S05]  /*105370*/  IADD3 R6, P6, PT, R10, R43, RZ ;  /* 0x0000002b0a067210 */ /* 0x000fca0007fde0ff */
[----:B------:R-:W-:-:S05]  /*105380*/  IMAD.X R7, R4, 0x1, R37, P6 ;  /* 0x0000000104077824 */ /* 0x000fca00030e0625 */
[----:B------:R0:W-:Y:S04]  /*105390*/  STL.64 [R1+0x2780], R6 ;  /* 0x0027800601007387 */ /* 0x0001e80000100a00 */
[----:B------:R4:W-:Y:S01]  /*1053a0*/  STL [R1+0x2944], R0 ;  /* 0x0029440001007387 */ /* 0x0009e20000100800 */
[----:B0-----:R-:W-:Y:S02]  /*1053b0*/  IADD3 R6, P6, PT, R10, R42, RZ ;  /* 0x0000002a0a067210 */ /* 0x001fe40007fde0ff */
[----:B----4-:R-:W-:-:S03]  /*1053c0*/  F2FP.SATFINITE.E5M2.F32.PACK_AB_MERGE_C R0, R55, R54, RZ ;  /* 0x000000363700723e */ /* 0x010fc600048060ff */
[----:B------:R-:W-:Y:S02]  /*1053d0*/  IMAD.X R7, R4, 0x1, R38, P6 ;  /* 0x0000000104077824 */ /* 0x000fe400030e0626 */
[----:B------:R0:W-:Y:S04]  /*1053e0*/  STL [R1+0x42c], R0 ;  /* 0x00042c0001007387 */ /* 0x0001e80000100800 */
[----:B------:R1:W-:Y:S01]  /*1053f0*/  STL.64 [R1+0x2778], R6 ;  /* 0x0027780601007387 */ /* 0x0003e20000100a00 */
[----:B------:R-:W-:Y:S02]  /*105400*/  F2FP.SATFINITE.E5M2.F32.PACK_AB_MERGE_C R2, R32, R51, RZ ;  /* 0x000000332002723e */ /* 0x000fe400048060ff */
[----:B0-----:R-:W-:Y:S02]  /*105410*/  F2FP.SATFINITE.E5M2.F32.PACK_AB_MERGE_C R0, R30, R33, RZ ;  /* 0x000000211e00723e */ /* 0x001fe400048060ff */
[----:B-1----:R-:W-:Y:S01]  /*105420*/  IADD3 R6, P6, PT, R10, R41, RZ ;  /* 0x000000290a067210 */ /* 0x002fe20007fde0ff */
[----:B------:R-:W-:Y:S04]  /*105430*/  STL [R1+0x444], R2 ;  /* 0x0004440201007387 */ /* 0x000fe80000100800 */
[----:B------:R-:W-:Y:S01]  /*105440*/  IMAD.X R7, R4, 0x1, R39, P6 ;  /* 0x0000000104077824 */ /* 0x000fe200030e0627 */
[----:B------:R-:W-:Y:S04]  /*105450*/  STL [R1+0x3e0], R0 ;  /* 0x0003e00001007387 */ /* 0x000fe80000100800 */
[----:B------:R0:W-:Y:S04]  /*105460*/  STL.64 [R1+0x2770], R6 ;  /* 0x0027700601007387 */ /* 0x0001e80000100a00 */
        /* <DEDUP_REMOVED lines=10> */
[----:B------:R-:W-:-:S03]  /*105510*/  IADD3 R10, P6, PT, R10, R47, RZ ;  /* 0x0000002f0a0a7210 */ /* 0x000fc60007fde0ff */
[----:B------:R-:W4:Y:S02]  /*105520*/  LDL.LU R51, [R1+0x1070] ;  /* 0x0010700001337983 */ /* 0x000f240000300800 */
[----:B------:R-:W-:Y:S02]  /*105530*/  IMAD.X R11, R4, 0x1, R40, P6 ;  /* 0x00000001040b7824 */ /* 0x000fe400030e0628 */
[----:B------:R-:W4:Y:S04]  /*105540*/  LDL.LU R32, [R1+0x1074] ;  /* 0x0010740001207983 */ /* 0x000f280000300800 */
[----:B------:R0:W-:Y:S04]  /*105550*/  STL.64 [R1+0x2768], R10 ;  /* 0x0027680a01007387 */ /* 0x0001e80000100a00 */
[----:B------:R-:W4:Y:S04]  /*105560*/  LDL.LU R33, [R1+0x1078] ;  /* 0x0010780001217983 */ /* 0x000f280000300800 */
[----:B------:R-:W4:Y:S01]  /*105570*/  LDL.LU R30, [R1+0x107c] ;  /* 0x00107c00011e7983 */ /* 0x000f220000300800 */
[----:B0-----:R-:W-:-:S02]  /*105580*/  IADD3 R10, P6, PT, R9, R57, RZ ;  /* 0x00000039090a7210 */ /* 0x001fc40007fde0ff */
[----:B---3--:R-:W-:-:S05]  /*105590*/  F2FP.SATFINITE.E5M2.F32.PACK_AB_MERGE_C R4, R50, R3, RZ ;  /* 0x000000033204723e */ /* 0x008fca00048060ff */
[----:B------:R0:W-:Y:S01]  /*1055a0*/  STL [R1+0x3e4], R4 ;  /* 0x0003e40401007387 */ /* 0x0001e20000100800 */
[----:B------:R-:W-:Y:S02]  /*1055b0*/  F2FP.SATFINITE.E5M2.F32.PACK_AB_MERGE_C R5, R58, R56, RZ ;  /* 0x000000383a05723e */ /* 0x000fe400048060ff */
[----:B0-----:R-:W-:Y:S02]  /*1055c0*/  SHF.R.S32.HI R4, RZ, 0x1f, R9 ;  /* 0x0000001fff047819 */ /* 0x001fe40000011409 */
[----:B------:R-:W-:Y:S01]  /*1055d0*/  F2FP.SATFINITE.E5M2.F32.PACK_AB_MERGE_C R3, R28, R31, RZ ;  /* 0x0000001f1c03723e */ /* 0x000fe200048060ff */
[----:B------:R-:W-:Y:S02]  /*1055e0*/  STL [R1+0x2d0], R5 ;  /* 0x0002d00501007387 */ /* 0x000fe40000100800 */
[----:B------:R-:W-:Y:S02]  /*1055f0*/  IMAD.X R11, R4, 0x1, R61, P6 ;  /* 0x00000001040b7824 */ /* 0x000fe400030e063d */
[----:B------:R0:W-:Y:S04]  /*105600*/  STL [R1+0x318], R3 ;  /* 0x0003180301007387 */ /* 0x0001e80000100800 */
[----:B0-----:R-:W3:Y:S04]  /*105610*/  LDL.LU R3, [R1+0x1060] ;  /* 0x0010600001037983 */ /* 0x001ee80000300800 */
[----:B------:R-:W3:Y:S04]  /*105620*/  LDL.LU R50, [R1+0x1064] ;  /* 0x0010640001327983 */ /* 0x000ee80000300800 */
[----:B------:R-:W-:Y:S01]  /*105630*/  STL.64 [R1+0x2760], R10 ;  /* 0x0027600a01007387 */ /* 0x000fe20000100a00 */
[----:B--2---:R-:W-:-:S05]  /*105640*/  F2FP.SATFINITE.E5M2.F32.PACK_AB_MERGE_C R5, R26, R29, RZ ;  /* 0x0000001d1a05723e */ /* 0x004fca00048060ff */
[----:B------:R4:W-:Y:S04]  /*105650*/  STL [R1+0x2a0], R5 ;  /* 0x0002a00501007387 */ /* 0x0009e80000100800 */
[----:B------:R-:W2:Y:S04]  /*105660*/  LDL.LU R56, [R1+0x1068] ;  /* 0x0010680001387983 */ /* 0x000ea80000300800 */
[----:B------:R-:W2:Y:S04]  /*105670*/  LDL.LU R58, [R1+0x106c] ;  /* 0x00106c00013a7983 */ /* 0x000ea80000300800 */
[----:B------:R-:W2:Y:S04]  /*105680*/  LDL.LU R31, [R1+0x1050] ;  /* 0x00105000011f7983 */ /* 0x000ea80000300800 */
[----:B------:R-:W2:Y:S04]  /*105690*/  LDL.LU R28, [R1+0x1054] ;  /* 0x00105400011c7983 */ /* 0x000ea80000300800 */
[----:B------:R-:W2:Y:S04]  /*1056a0*/  LDL.LU R29, [R1+0x1058] ;  /* 0x00105800011d7983 */ /* 0x000ea80000300800 */
[----:B------:R-:W2:Y:S01]  /*1056b0*/  LDL.LU R26, [R1+0x105c] ;  /* 0x00105c00011a7983 */ /* 0x000ea20000300800 */
[----:B----4-:R-:W-:-:S02]  /*1056c0*/  F2FP.SATFINITE.E5M2.F32.PACK_AB_MERGE_C R5, R7, R6, RZ ;  /* 0x000000060705723e */ /* 0x010fc400048060ff */
[----:B------:R-:W-:-:S05]  /*1056d0*/  IADD3 R6, P6, PT, R9, R46, RZ ;  /* 0x0000002e09067210 */ /* 0x000fca0007fde0ff */
[----:B------:R-:W-:Y:S01]  /*1056e0*/  IMAD.X R7, R4, 0x1, R34, P6 ;  /* 0x0000000104077824 */ /* 0x000fe200030e0622 */
[----:B------:R0:W-:Y:S04]  /*1056f0*/  STL [R1+0x4b4], R5 ;  /* 0x0004b40501007387 */ /* 0x0001e80000100800 */
[----:B------:R1:W-:Y:S01]  /*105700*/  STL.64 [R1+0x2758], R6 ;  /* 0x0027580601007387 */ /* 0x0003e20000100a00 */
[----:B0-----:R-:W-:Y:S02]  /*105710*/  F2FP.SATFINITE.E5M2.F32.PACK_AB_MERGE_C R5, R48, R0, RZ ;  /* 0x000000003005723e */ /* 0x001fe400048060ff */
[----:B------:R-:W-:Y:S02]  /*105720*/  F2FP.SATFINITE.E5M2.F32.PACK_AB_MERGE_C R0, R2, R49, RZ ;  /* 0x000000310200723e */ /* 0x000fe400048060ff */
[----:B-1----:R-:W-:Y:S01]  /*105730*/  IADD3 R6, P6, PT, R9, R45, RZ ;  /* 0x0000002d09067210 */ /* 0x002fe20007fde0ff */
[----:B------:R-:W-:Y:S04]  /*105740*/  STL [R1+0x274], R5 ;  /* 0x0002740501007387 */ /* 0x000fe80000100800 */
[----:B------:R-:W-:Y:S01]  /*105750*/  IMAD.X R7, R4, 0x1, R35, P6 ;  /* 0x0000000104077824 */ /* 0x000fe200030e0623 */
[----:B------:R-:W-:Y:S01]  /*105760*/  F2FP.SATFINITE.E5M2.F32.PACK_AB_MERGE_C R55, R55, R54, RZ ;  /* 0x000000363737723e */ /* 0x000fe200048060ff */
[----:B------:R0:W-:Y:S04]  /*105770*/  STL [R1+0x538], R0 ;  /* 0x0005380001007387 */ /* 0x0001e80000100800 */
[----:B------:R-:W-:Y:S04]  /*105780*/  STL [R1+0x5dcc], R55 ;  /* 0x005dcc3701007387 */ /* 0x000fe80000100800 */
[----:B------:R1:W-:Y:S01]  /*105790*/  STL.64 [R1+0x2750], R6 ;  /* 0x0027500601007387 */ /* 0x0003e20000100a00 */
[----:B------:R-:W-:-:S02]  /*1057a0*/  F2FP.SATFINITE.E5M2.F32.PACK_AB_MERGE_C R54, R32, R51, RZ ;  /* 0x000000332036723e */ /* 0x000fc400048060ff */
[----:B0-----:R-:W-:Y:S02]  /*1057b0*/  F2FP.SATFINITE.E5M2.F32.PACK_AB_MERGE_C R0, R53, R52, RZ ;  /* 0x000000343500723e */ /* 0x001fe400048060ff */
[----:B-1----:R-:W-:-:S03]  /*1057c0*/  IADD3 R6, P6, PT, R9, R44, RZ ;  /* 0x0000002c09067210 */ /* 0x002fc60007fde0ff */
[----:B------:R-:W-:Y:S02]  /*1057d0*/  STL [R1+0x238], R0 ;  /* 0x0002380001007387 */ /* 0x000fe40000100800 */
[----:B------:R-:W-:Y:S02]  /*1057e0*/  IMAD.X R7, R4, 0x1, R36, P6 ;  /* 0x0000000104077824 */ /* 0x000fe400030e0624 */
[----:B------:R-:W-:Y:S04]  /*1057f0*/  STL [R1+0x5de0], R54 ;  /* 0x005de03601007387 */ /* 0x000fe80000100800 */
[----:B------:R0:W-:Y:S01]  /*105800*/  STL.64 [R1+0x2748], R6 ;  /* 0x0027480601007387 */ /* 0x0001e20000100a00 */
[----:B------:R-:W-:-:S03]  /*105810*/  F2FP.SATFINITE.E5M2.F32.PACK_AB_MERGE_C R48, R30, R33, RZ ;  /* 0x000000211e30723e */ /* 0x000fc600048060ff */
[----:B------:R-:W4:Y:S04]  /*105820*/  LDL.LU R52, [R1+0x1040] ;  /* 0x0010400001347983 */ /* 0x000f280000300800 */
[----:B------:R-:W4:Y:S04]  /*105830*/  LDL.LU R53, [R1+0x1044] ;  /* 0x0010440001357983 */ /* 0x000f280000300800 */
[----:B------:R-:W4:Y:S01]  /*105840*/  LDL.LU R51, [R1+0x1048] ;  /* 0x0010480001337983 */ /* 0x000f220000300800 */
[----:B0-----:R-:W-:-:S03]  /*105850*/  IADD3 R6, P6, PT, R9, R43, RZ ;  /* 0x0000002b09067210 */ /* 0x001fc60007fde0ff */
[----:B------:R-:W4:Y:S04]  /*105860*/  LDL.LU R32, [R1+0x104c] ;  /* 0x00104c0001207983 */ /* 0x000f280000300800 */
[----:B------:R-:W4:Y:S04]  /*105870*/  LDL.LU R33, [R1+0x1030] ;  /* 0x0010300001217983 */ /* 0x000f280000300800 */
[----:B------:R-:W4:Y:S01]  /*105880*/  LDL.LU R30, [R1+0x1034] ;  /* 0x00103400011e7983 */ /* 0x000f220000300800 */
[----:B------:R-:W-:Y:S01]  /*105890*/  IMAD.X R7, R4, 0x1, R37, P6 ;  /* 0x0000000104077824 */ /* 0x000fe200030e0625 */
[----:B------:R-:W-:-:S02]  /*1058a0*/  IADD3 R2, P6, PT, R9, R42, RZ ;  /* 0x0000002a09027210 */ /* 0x000fc40007fde0ff */
[----:B------:R-:W-:Y:S04]  /*1058b0*/  STL [R1+0x5ddc], R48 ;  /* 0x005ddc3001007387 */ /* 0x000fe80000100800 */
[----:B------:R-:W-:Y:S01]  /*1058c0*/  STL.64 [R1+0x2740], R6 ;  /* 0x0027400601007387 */ /* 0x000fe20000100a00 */
[----:B---3--:R-:W-:Y:S01]  /*1058d0*/  F2FP.SATFINITE.E5M2.F32.PACK_AB_MERGE_C R5, R50, R3, RZ ;  /* 0x000000033205723e */ /* 0x008fe200048060ff */
[----:B------:R-:W-:-:S04]  /*1058e0*/  IMAD.X R3, R4, 0x1, R38, P6 ;  /* 0x0000000104037824 */ /* 0x000fc800030e0626 */
[----:B------:R0:W-:Y:S01]  /*1058f0*/  STL [R1+0x208], R5 ;  /* 0x0002080501007387 */ /* 0x0001e20000100800 */
[----:B--2---:R-:W-:-:S05]  /*105900*/  F2FP.SATFINITE.E5M2.F32.PACK_AB_MERGE_C R0, R58, R56, RZ ;  /* 0x000000383a00723e */ /* 0x004fca00048060ff */
        /* <DEDUP_REMOVED lines=8> */
[----:B------:R-:W2:Y:S04]  /*105990*/  LDL.LU R59, [R1+0x1038] ;  /* 0x00103800013b7983 */ /* 0x000ea80000300800 */
[----:B------:R-:W2:Y:S04]  /*1059a0*/  LDL.LU R12, [R1+0x103c] ;  /* 0x00103c00010c7983 */ /* 0x000ea80000300800 */
[----:B------:R-:W3:Y:S04]  /*1059b0*/  LDL.LU R15, [R1+0x1020] ;  /* 0x00102000010f7983 */ /* 0x000ee80000300800 */
[----:B------:R1:W-:Y:S04]  /*1059c0*/  STL.64 [R1+0x2730], R2 ;  /* 0x0027300201007387 */ /* 0x0003e80000100a00 */
[----:B------:R-:W3:Y:S04]  /*1059d0*/  LDL.LU R60, [R1+0x1024] ;  /* 0x00102400013c7983 */ /* 0x000ee80000300800 */
[----:B0-----:R-:W3:Y:S04]  /*1059e0*/  LDL.LU R5, [R1+0x1028] ;  /* 0x0010280001057983 */ /* 0x001ee80000300800 */
[----:B------:R-:W3:Y:S04]  /*1059f0*/  LDL.LU R6, [R1+0x102c] ;  /* 0x00102c0001067983 */ /* 0x000ee80000300800 */
        /* <DEDUP_REMOVED lines=12> */
[----:B------:R-:W-:Y:S01]  /*105ac0*/  STL.64 [R1+0x2728], R10 ;  /* 0x0027280a01007387 */ /* 0x000fe20000100a00 */
[----:B----4-:R-:W-:-:S05]  /*105ad0*/  F2FP.SATFINITE.E5M2.F32.PACK_AB_MERGE_C R3, R53, R52, RZ ;  /* 0x000000343503723e */ /* 0x010fca00048060ff */
[----:B------:R0:W-:Y:S01]  /*105ae0*/  STL [R1+0x2a20], R3 ;  /* 0x002a200301007387 */ /* 0x0001e20000100800 */
[----:B------:R-:W-:-:S03]  /*105af0*/  F2FP.SATFINITE.E5M2.F32.PACK_AB_MERGE_C R9, R32, R51, RZ ;  /* 0x000000332009723e */ /* 0x000fc600048060ff */
[----:B0-----:R-:W4:Y:S01]  /*105b00*/  LDL.LU R3, [R1+0x1548] ;  /* 0x0015480001037983 */ /* 0x001f220000300800 */
[----:B------:R-:W-:-:S03]  /*105b10*/  F2FP.SATFINITE.E5M2.F32.PACK_AB_MERGE_C R4, R30, R33, RZ ;  /* 0x000000211e04723e */ /* 0x000fc600048060ff */
[----:B------:R-:W-:Y:S04]  /*105b20*/  STL [R1+0x2a28], R9 ;  /* 0x002a280901007387 */ /* 0x000fe80000100800 */
[----:B------:R-:W4:Y:S04]  /*105b30*/  LDL.LU R50, [R1+0x154c] ;  /* 0x00154c0001327983 */ /* 0x000f280000300800 */
[----:B------:R0:W-:Y:S04]  /*105b40*/  STL [R1+0x29d4], R4 ;  /* 0x0029d40401007387 */ /* 0x0001e80000100800 */
[----:B------:R-:W4:Y:S04]  /*105b50*/  LDL.LU R52, [R1+0xff0] ;  /* 0x000ff00001347983 */ /* 0x000f280000300800 */
[----:B------:R-:W4:Y:S01]  /*105b60*/  LDL.LU R53, [R1+0xff4] ;  /* 0x000ff40001357983 */ /* 0x000f220000300800 */
[----:B------:R-:W-:-:S03]  /*105b70*/  IADD3 R10, P6, PT, R8, R57, RZ ;  /* 0x00000039080a7210 */ /* 0x000fc60007fde0ff */
[----:B------:R-:W4:Y:S01]  /*105b80*/  LDL.LU R51, [R1+0xff8] ;  /* 0x000ff80001337983 */ /* 0x000f220000300800 */
[----:B0-----:R-:W-:-:S03]  /*105b90*/  SHF.R.S32.HI R4, RZ, 0x1f, R8 ;  /* 0x0000001fff047819 */ /* 0x001fc60000011408 */
[----:B------:R-:W4:Y:S04]  /*105ba0*/  LDL.LU R32, [R1+0xffc] ;  /* 0x000ffc0001207983 */ /* 0x000f280000300800 */
[----:B------:R-:W4:Y:S04]  /*105bb0*/  LDL.LU R33, [R1+0xfe0] ;  /* 0x000fe00001217983 */ /* 0x000f280000300800 */
[----:B------:R-:W4:Y:S01]  /*105bc0*/  LDL.LU R30, [R1+0xfe4] ;  /* 0x000fe400011e7983 */ /* 0x000f220000300800 */
[----:B------:R-:W-:-:S05]  /*105bd0*/  IMAD.X R11, R4, 0x1, R61, P6 ;  /* 0x00000001040b7824 */ /* 0x000fca00030e063d */
[----:B------:R0:W-:Y:S02]  /*105be0*/  STL.64 [R1+0x2720], R10 ;  /* 0x0027200a01007387 */ /* 0x0001e40000100a00 */
[----:B0-----:R-:W-:-:S05]  /*105bf0*/  IADD3 R10, P6, PT, R8, R46, RZ ;  /* 0x0000002e080a7210 */ /* 0x001fca0007fde0ff */
[----:B------:R-:W-:Y:S01]  /*105c00*/  IMAD.X R11, R4, 0x1, R34, P6 ;  /* 0x00000001040b7824 */ /* 0x000fe200030e0622 */
[----:B--2---:R-:W-:-:S05]  /*105c10*/  F2FP.SATFINITE.E5M2.F32.PACK_AB_MERGE_C R12, R12, R59, RZ ;  /* 0x0000003b0c0c723e */ /* 0x004fca00048060ff */
[----:B------:R-:W-:Y:S01]  /*105c20*/  STL [R1+0x29d8], R12 ;  /* 0x0029d80c01007387 */ /* 0x000fe20000100800 */
[----:B---3--:R-:W-:Y:S02]  /*105c30*/  F2FP.SATFINITE.E5M2.F32.PACK_AB_MERGE_C R9, R60, R15, RZ ;  /* 0x0000000f3c09723e */ /* 0x008fe400048060ff */
[----:B------:R-:W-:Y:S02]  /*105c40*/  F2FP.SATFINITE.E5M2.F32.PACK_AB_MERGE_C R5, R6, R5, RZ ;  /* 0x000000050605723e */ /* 0x000fe400048060ff */
[----:B------:R-:W-:Y:S01]  /*105c50*/  IADD3 R6, P6, PT, R8, R45, RZ ;  /* 0x0000002d08067210 */ /* 0x000fe20007fde0ff */
[----:B------:R-:W-:Y:S01]  /*105c60*/  STL [R1+0x29b0], R9 ;  /* 0x0029b00901007387 */ /* 0x000fe20000100800 */
[----:B------:R-:W-:-:S03]  /*105c70*/  F2FP.SATFINITE.E5M2.F32.PACK_AB_MERGE_C R0, R0, R7, RZ ;  /* 0x000000070000723e */ /* 0x000fc600048060ff */
[----:B------:R-:W-:Y:S01]  /*105c80*/  IMAD.X R7, R4, 0x1, R35, P6 ;  /* 0x0000000104077824 */ /* 0x000fe200030e0623 */
[----:B------:R-:W-:Y:S04]  /*105c90*/  STL.64 [R1+0x2718], R10 ;  /* 0x0027180a01007387 */ /* 0x000fe80000100a00 */
[----:B------:R-:W-:Y:S04]  /*105ca0*/  STL [R1+0x2a54], R5 ;  /* 0x002a540501007387 */ /* 0x000fe80000100800 */
[----:B------:R0:W-:Y:S01]  /*105cb0*/  STL [R1+0x2984], R0 ;  /* 0x0029840001007387 */ /* 0x0001e20000100800 */
[----:B------:R-:W-:-:S03]  /*105cc0*/  F2FP.SATFINITE.E5M2.F32.PACK_AB_MERGE_C R2, R2, R49, RZ ;  /* 0x000000310202723e */ /* 0x000fc600048060ff */
[----:B------:R1:W-:Y:S01]  /*105cd0*/  STL.64 [R1+0x2710], R6 ;  /* 0x0027100601007387 */ /* 0x0003e20000100a00 */
[----:B0-----:R-:W-:Y:S02]  /*105ce0*/  F2FP.SATFINITE.E5M2.F32.PACK_AB_MERGE_C R0, R58, R56, RZ ;  /* 0x000000383a00723e */ /* 0x001fe400048060ff */
[----:B-1----:R-:W-:Y:S01]  /*105cf0*/  IADD3 R6, P6, PT, R8, R44, RZ ;  /* 0x0000002c08067210 */ /* 0x002fe20007fde0ff */
[----:B------:R0:W-:Y:S04]  /*105d00*/  STL [R1+0x2a60], R2 ;  /* 0x002a600201007387 */ /* 0x0001e80000100800 */
[----:B------:R-:W-:Y:S01]  /*105d10*/  IMAD.X R7, R4, 0x1, R36, P6 ;  /* 0x0000000104077824 */ /* 0x000fe200030e0624 */
[----:B------:R1:W-:Y:S01]  /*105d20*/  STL [R1+0x2954], R0 ;  /* 0x0029540001007387 */ /* 0x0003e20000100800 */
[----:B0-----:R-:W-:-:S03]  /*105d30*/  F2FP.SATFINITE.E5M2.F32.PACK_AB_MERGE_C R2, R28, R31, RZ ;  /* 0x0000001f1c02723e */ /* 0x001fc600048060ff */
[----:B------:R0:W-:Y:S01]  /*105d40*/  STL.64 [R1+0x2708], R6 ;  /* 0x0027080601007387 */ /* 0x0001e20000100a00 */
[----:B-1----:R-:W-:-:S03]  /*105d50*/  F2FP.SATFINITE.E5M2.F32.PACK_AB_MERGE_C R0, R26, R29, RZ ;  /* 0x0000001d1a00723e */ /* 0x002fc600048060ff */
[----:B------:R-:W2:Y:S04]  /*105d60*/  LDL.LU R56, [R1+0xfe8] ;  /* 0x000fe80001387983 */ /* 0x000ea80000300800 */
[----:B------:R1:W-:Y:S04]  /*105d70*/  STL [R1+0x295c], R2 ;  /* 0x00295c0201007387 */ /* 0x0003e80000100800 */
[----:B------:R-:W2:Y:S04]  /*105d80*/  LDL.LU R58, [R1+0xfec] ;  /* 0x000fec00013a7983 */ /* 0x000ea80000300800 */
[----:B------:R3:W-:Y:S04]  /*105d90*/  STL [R1+0x2928], R0 ;  /* 0x0029280001007387 */ /* 0x0007e80000100800 */
[----:B------:R-:W2:Y:S04]  /*105da0*/  LDL.LU R31, [R1+0xfd0] ;  /* 0x000fd000011f7983 */ /* 0x000ea80000300800 */
[----:B------:R-:W2:Y:S04]  /*105db0*/  LDL.LU R28, [R1+0xfd4] ;  /* 0x000fd400011c7983 */ /* 0x000ea80000300800 */
[----:B------:R-:W2:Y:S04]  /*105dc0*/  LDL.LU R29, [R1+0xfd8] ;  /* 0x000fd800011d7983 */ /* 0x000ea80000300800 */
[----:B------:R-:W2:Y:S01]  /*105dd0*/  LDL.LU R26, [R1+0xfdc] ;  /* 0x000fdc00011a7983 */ /* 0x000ea20000300800 */
[----:B0-----:R-:W-:-:S05]  /*105de0*/  IADD3 R6, P6, PT, R8, R43, RZ ;  /* 0x0000002b08067210 */ /* 0x001fca0007fde0ff */
[----:B------:R-:W-:Y:S01]  /*105df0*/  IMAD.X R7, R4, 0x1, R37, P6 ;  /* 0x0000000104077824 */ /* 0x000fe200030e0625 */
[----:B-1----:R-:W-:-:S04]  /*105e00*/  IADD3 R2, P6, PT, R8, R42, RZ ;  /* 0x0000002a08027210 */ /* 0x002fc80007fde0ff */
[----:B------:R-:W-:Y:S01]  /*105e10*/  STL.64 [R1+0x2700], R6 ;  /* 0x0027000601007387 */ /* 0x000fe20000100a00 */
[----:B----4-:R-:W-:Y:S01]  /*105e20*/  F2FP.SATFINITE.E5M2.F32.PACK_AB_MERGE_C R5, R50, R3, RZ ;  /* 0x000000033205723e */ /* 0x010fe200048060ff */
[----:B------:R-:W-:-:S04]  /*105e30*/  IMAD.X R3, R4, 0x1, R38, P6 ;  /* 0x0000000104037824 */ /* 0x000fc800030e0626 */
[----:B------:R0:W-:Y:S01]  /*105e40*/  STL [R1+0x2930], R5 ;  /* 0x0029300501007387 */ /* 0x0001e20000100800 */
[----:B---3--:R-:W-:-:S05]  /*105e50*/  F2FP.SATFINITE.E5M2.F32.PACK_AB_MERGE_C R0, R53, R52, RZ ;  /* 0x000000343500723e */ /* 0x008fca00048060ff */
        /* <DEDUP_REMOVED lines=8> */
[----:B------:R-:W3:Y:S04]  /*105ee0*/  LDL.LU R59, [R1+0xfc0] ;  /* 0x000fc000013b7983 */ /* 0x000ee80000300800 */
[----:B------:R-:W3:Y:S04]  /*105ef0*/  LDL.LU R12, [R1+0xfc4] ;  /* 0x000fc400010c7983 */ /* 0x000ee80000300800 */
[----:B------:R-:W4:Y:S04]  /*105f00*/  LDL.LU R15, [R1+0xfc8] ;  /* 0x000fc800010f7983 */ /* 0x000f280000300800 */
[----:B------:R1:W-:Y:S04]  /*105f10*/  STL.64 [R1+0x26f0], R2 ;  /* 0x0026f00201007387 */ /* 0x0003e80000100a00 */
[----:B------:R-:W4:Y:S04]  /*105f20*/  LDL.LU R60, [R1+0xfcc] ;  /* 0x000fcc00013c7983 */ /* 0x000f280000300800 */
[----:B0-----:R-:W4:Y:S04]  /*105f30*/  LDL.LU R5, [R1+0xea0] ;  /* 0x000ea00001057983 */ /* 0x001f280000300800 */
[----:B------:R-:W4:Y:S04]  /*105f40*/  LDL.LU R6, [R1+0xea4] ;  /* 0x000ea40001067983 */ /* 0x000f280000300800 */
[----:B------:R-:W4:Y:S04]  /*105f50*/  LDL.LU R7, [R1+0xea8] ;  /* 0x000ea80001077983 */ /* 0x000f280000300800 */
[----:B-1----:R-:W4:Y:S04]  /*105f60*/  LDL.LU R0, [R1+0xeac] ;  /* 0x000eac0001007983 */ /* 0x002f280000300800 */
[----:B------:R-:W4:Y:S04]  /*105f70*/  LDL.LU R49, [R1+0xe60] ;  /* 0x000e600001317983 */ /* 0x000f280000300800 */
[----:B------:R-:W4:Y:S04]  /*105f80*/  LDL.LU R2, [R1+0xe64] ;  /* 0x000e640001027983 */ /* 0x000f280000300800 */
[----:B------:R-:W4:Y:S04]  /*105f90*/  LDL.LU R3, [R1+0xe68] ;  /* 0x000e680001037983 */ /* 0x000f280000300800 */
[----:B------:R-:W4:Y:S01]  /*105fa0*/  LDL.LU R50, [R1+0xe6c] ;  /* 0x000e6c0001327983 */ /* 0x000f220000300800 */
[----:B------:R-:W-:-:S03]  /*105fb0*/  IADD3 R8, P6, PT, R8, R47, RZ ;  /* 0x0000002f08087210 */ /* 0x000fc60007fde0ff */
[----:B------:R-:W4:Y:S04]  /*105fc0*/  LDL.LU R51, [R1+0xe50] ;  /* 0x000e500001337983 */ /* 0x000f280000300800 */
[----:B------:R-:W4:Y:S01]  /*105fd0*/  LDL.LU R32, [R1+0xe54] ;  /* 0x000e540001207983 */ /* 0x000f220000300800 */
[----:B------:R-:W-:-:S03]  /*105fe0*/  IMAD.X R9, R4, 0x1, R40, P6 ;  /* 0x0000000104097824 */ /* 0x000fc600030e0628 */
[----:B------:R-:W4:Y:S04]  /*105ff0*/  LDL.LU R33, [R1+0xe58] ;  /* 0x000e580001217983 */ /* 0x000f280000300800 */
[----:B------:R-:W4:Y:S04]  /*106000*/  LDL.LU R30, [R1+0xe5c] ;  /* 0x000e5c00011e7983 */ /* 0x000f280000300800 */
[----:B------:R2:W-:Y:S02]  /*106010*/  STL.64 [R1+0x26e8], R8 ;  /* 0x0026e80801007387 */ /* 0x0005e40000100a00 */
[----:B--2---:R-:W-:-:S05]  /*106020*/  F2FP.SATFINITE.E5M2.F32.PACK_AB_MERGE_C R9, R58, R56, RZ ;  /* 0x000000383a09723e */ /* 0x004fca00048060ff */
[----:B------:R-:W-:Y:S04]  /*106030*/  STL [R1+0x34c], R9 ;  /* 0x00034c0901007387 */ /* 0x000fe80000100800 */
[----:B------:R-:W2:Y:S01]  /*106040*/  LDL.LU R52, [R1+0xe40] ;  /* 0x000e400001347983 */ /* 0x000ea20000300800 */
[----:B------:R-:W-:-:S05]  /*106050*/  F2FP.SATFINITE.E5M2.F32.PACK_AB_MERGE_C R8, R28, R31, RZ ;  /* 0x0000001f1c08723e */ /* 0x000fca00048060ff */
[----:B------:R-:W-:Y:S01]  /*106060*/  STL [R1+0x2a8], R8 ;  /* 0x0002a80801007387 */ /* 0x000fe20000100800 */
[----:B------:R-:W-:-:S03]  /*106070*/  F2FP.SATFINITE.E5M2.F32.PACK_AB_MERGE_C R4, R26, R29, RZ ;  /* 0x0000001d1a04723e */ /* 0x000fc600048060ff */
[----:B------:R-:W2:Y:S04]  /*106080*/  LDL.LU R53, [R1+0xe44] ;  /* 0x000e440001357983 */ /* 0x000ea80000300800 */
[----:B------:R0:W-:Y:S04]  /*106090*/  STL [R1+0x2b0], R4 ;  /* 0x0002b00401007387 */ /* 0x0001e80000100800 */
[----:B------:R-:W2:Y:S04]  /*1060a0*/  LDL.LU R56, [R1+0xe48] ;  /* 0x000e480001387983 */ /* 0x000ea80000300800 */
[----:B------:R-:W2:Y:S04]  /*1060b0*/  LDL.LU R58, [R1+0xe4c] ;  /* 0x000e4c00013a7983 */ /* 0x000ea80000300800 */
[----:B------:R-:W2:Y:S04]  /*1060c0*/  LDL.LU R31, [R1+0xe30] ;  /* 0x000e3000011f7983 */ /* 0x000ea80000300800 */
[----:B------:R-:W2:Y:S04]  /*1060d0*/  LDL.LU R28, [R1+0xe34] ;  /* 0x000e3400011c7983 */ /* 0x000ea80000300800 */
[----:B------:R-:W2:Y:S04]  /*1060e0*/  LDL.LU R29, [R1+0xe38] ;  /* 0x000e3800011d7983 */ /* 0x000ea80000300800 */
[----:B------:R-:W2:Y:S01]  /*1060f0*/  LDL.LU R26, [R1+0xe3c] ;  /* 0x000e3c00011a7983 */ /* 0x000ea20000300800 */
[----:B0-----:R-:W-:-:S02]  /*106100*/  SHF.R.S32.HI R4, RZ, 0x1f, R13 ;  /* 0x0000001fff047819 */ /* 0x001fc4000001140d */
[----:B------:R-:W-:-:S05]  /*106110*/  IADD3 R8, P6, PT, R13, R57, RZ ;  /* 0x000000390d087210 */ /* 0x000fca0007fde0ff */
[----:B------:R-:W-:-:S05]  /*106120*/  IMAD.X R9, R4, 0x1, R61, P6 ;  /* 0x0000000104097824 */ /* 0x000fca00030e063d */
[----:B------:R0:W-:Y:S02]  /*106130*/  STL.64 [R1+0x26e0], R8 ;  /* 0x0026e00801007387 */ /* 0x0001e40000100a00 */
[----:B0-----:R-:W-:-:S05]  /*106140*/  IADD3 R8, P6, PT, R13, R46, RZ ;  /* 0x0000002e0d087210 */ /* 0x001fca0007fde0ff */
[----:B------:R-:W-:Y:S01]  /*106150*/  IMAD.X R9, R4, 0x1, R34, P6 ;  /* 0x0000000104097824 */ /* 0x000fe200030e0622 */
[----:B---3--:R-:W-:-:S05]  /*106160*/  F2FP.SATFINITE.E5M2.F32.PACK_AB_MERGE_C R11, R12, R59, RZ ;  /* 0x0000003b0c0b723e */ /* 0x008fca00048060ff */
[----:B------:R-:W-:Y:S01]  /*106170*/  STL [R1+0x270], R11 ;  /* 0x0002700b01007387 */ /* 0x000fe20000100800 */
[----:B----4-:R-:W-:Y:S02]  /*106180*/  F2FP.SATFINITE.E5M2.F32.PACK_AB_MERGE_C R10, R60, R15, RZ ;  /* 0x0000000f3c0a723e */ /* 0x010fe400048060ff */
[----:B------:R-:W-:Y:S02]  /*106190*/  F2FP.SATFINITE.E5M2.F32.PACK_AB_MERGE_C R5, R6, R5, RZ ;  /* 0x000000050605723e */ /* 0x000fe400048060ff */
[----:B------:R-:W-:Y:S01]  /*1061a0*/  IADD3 R6, P6, PT, R13, R45, RZ ;  /* 0x0000002d0d067210 */ /* 0x000fe20007fde0ff */
[----:B------:R-:W-:Y:S01]  /*1061b0*/  STL [R1+0x278], R10 ;  /* 0x0002780a01007387 */ /* 0x000fe20000100800 */
[----:B------:R-:W-:-:S03]  /*1061c0*/  F2FP.SATFINITE.E5M2.F32.PACK_AB_MERGE_C R0, R0, R7, RZ ;  /* 0x000000070000723e */ /* 0x000fc600048060ff */
[----:B------:R-:W-:Y:S01]  /*1061d0*/  IMAD.X R7, R4, 0x1, R35, P6 ;  /* 0x0000000104077824 */ /* 0x000fe200030e0623 */
[----:B------:R-:W-:Y:S04]  /*1061e0*/  STL.64 [R1+0x26d8], R8 ;  /* 0x0026d80801007387 */ /* 0x000fe80000100a00 */
[----:B------:R-:W-:Y:S01]  /*1061f0*/  STL [R1+0x220], R5 ;  /* 0x0002200501007387 */ /* 0x000fe20000100800 */
[----:B------:R-:W-:-:S03]  /*106200*/  F2FP.SATFINITE.E5M2.F32.PACK_AB_MERGE_C R2, R2, R49, RZ ;  /* 0x000000310202723e */ /* 0x000fc600048060ff */
[----:B------:R0:W-:Y:S04]  /*106210*/  STL [R1+0x224], R0 ;  /* 0x0002240001007387 */ /* 0x0001e80000100800 */
[----:B------:R-:W-:Y:S04]  /*106220*/  STL.64 [R1+0x26d0], R6 ;  /* 0x0026d00601007387 */ /* 0x000fe80000100a00 */
[----:B------:R1:W-:Y:S01]  /*106230*/  STL [R1+0x204], R2 ;  /* 0x0002040201007387 */ /* 0x0003e20000100800 */
[----:B0-----:R-:W-:Y:S02]  /*106240*/  F2FP.SATFINITE.E5M2.F32.PACK_AB_MERGE_C R0, R50, R3, RZ ;  /* 0x000000033200723e */ /* 0x001fe400048060ff */
[----:B------:R-:W-:-:S02]  /*106250*/  F2FP.SATFINITE.E5M2.F32.PACK_AB_MERGE_C R59, R32, R51, RZ ;  /* 0x00000033203b723e */ /* 0x000fc400048060ff */
[----:B-1----:R-:W-:Y:S01]  /*106260*/  IADD3 R2, P6, PT, R13, R44, RZ ;  /* 0x0000002c0d027210 */ /* 0x002fe20007fde0ff */
[----:B------:R-:W-:Y:S04]  /*106270*/  STL [R1+0x210], R0 ;  /* 0x0002100001007387 */ /* 0x000fe80000100800 */
[----:B------:R-:W-:Y:S01]  /*106280*/  IMAD.X R3, R4, 0x1, R36, P6 ;  /* 0x0000000104037824 */ /* 0x000fe200030e0624 */
[----:B------:R-:W-:Y:S01]  /*106290*/  STL [R1+0x5de8], R59 ;  /* 0x005de83b01007387 */ /* 0x000fe20000100800 */
[----:B------:R-:W-:-:S03]  /*1062a0*/  F2FP.SATFINITE.E5M2.F32.PACK_AB_MERGE_C R54, R30, R33, RZ ;  /* 0x000000211e36723e */ /* 0x000fc600048060ff */
[----:B------:R0:W-:Y:S04]  /*1062b0*/  STL.64 [R1+0x26c8], R2 ;  /* 0x0026c80201007387 */ /* 0x0001e80000100a00 */
[----:B------:R-:W-:Y:S04]  /*1062c0*/  STL [R1+0x5dec], R54 ;  /* 0x005dec3601007387 */ /* 0x000fe80000100800 */
[----:B------:R-:W3:Y:S01]  /*1062d0*/  LDL.LU R51, [R1+0xe20] ;  /* 0x000e200001337983 */ /* 0x000ee20000300800 */
[----:B0-----:R-:W-:-:S03]  /*1062e0*/  IADD3 R2, P6, PT, R13, R43, RZ ;  /* 0x0000002b0d027210 */ /* 0x001fc60007fde0ff */
[----:B------:R-:W3:Y:S02]  /*1062f0*/  LDL.LU R32, [R1+0xe24] ;  /* 0x000e240001207983 */ /* 0x000ee40000300800 */
[----:B------:R-:W-:Y:S02]  /*106300*/  IMAD.X R3, R4, 0x1, R37, P6 ;  /* 0x0000000104037824 */ /* 0x000fe400030e0625 */
[----:B------:R-:W4:Y:S04]  /*106310*/  LDL.LU R33, [R1+0xe28] ;  /* 0x000e280001217983 */ /* 0x000f280000300800 */
[----:B------:R0:W-:Y:S04]  /*106320*/  STL.64 [R1+0x26c0], R2 ;  /* 0x0026c00201007387 */ /* 0x0001e80000100a00 */
[----:B------:R-:W4:Y:S01]  /*106330*/  LDL.LU R30, [R1+0xe2c] ;  /* 0x000e2c00011e7983 */ /* 0x000f220000300800 */
[----:B0-----:R-:W-:-:S05]  /*106340*/  IADD3 R2, P6, PT, R13, R42, RZ ;  /* 0x0000002a0d027210 */ /* 0x001fca0007fde0ff */
[----:B------:R-:W-:Y:S01]  /*106350*/  IMAD.X R3, R4, 0x1, R38, P6 ;  /* 0x0000000104037824 */ /* 0x000fe200030e0626 */
[----:B--2---:R-:W-:-:S05]  /*106360*/  F2FP.SATFINITE.E5M2.F32.PACK_AB_MERGE_C R5, R53, R52, RZ ;  /* 0x000000343505723e */ /* 0x004fca00048060ff */
[----:B------:R-:W-:Y:S01]  /*106370*/  STL [R1+0x1e4], R5 ;  /* 0x0001e40501007387 */ /* 0x000fe20000100800 */
[----:B------:R-:W-:-:S05]  /*106380*/  F2FP.SATFINITE.E5M2.F32.PACK_AB_MERGE_C R0, R58, R56, RZ ;  /* 0x000000383a00723e */ /* 0x000fca00048060ff */
[----:B------:R-:W-:Y:S04]  /*106390*/  STL [R1+0x1e8], R0 ;  /* 0x0001e80001007387 */ /* 0x000fe80000100800 */
[----:B------:R0:W-:Y:S04]  /*1063a0*/  STL.64 [R1+0x26b8], R2 ;  /* 0x0026b80201007387 */ /* 0x0001e80000100a00 */
[----:B------:R-:W2:Y:S01]  /*1063b0*/  LDL.LU R55, [R1+0xe10] ;  /* 0x000e100001377983 */ /* 0x000ea20000300800 */
[----:B0-----:R-:W-:Y:S02]  /*1063c0*/  F2FP.SATFINITE.E5M2.F32.PACK_AB_MERGE_C R2, R28, R31, RZ ;  /* 0x0000001f1c02723e */ /* 0x001fe400048060ff */
[----:B------:R-:W-:-:S03]  /*1063d0*/  F2FP.SATFINITE.E5M2.F32.PACK_AB_MERGE_C R0, R26, R29, RZ ;  /* 0x0000001d1a00723e */ /* 0x000fc600048060ff */
[----:B------:R0:W-:Y:S04]  /*1063e0*/  STL [R1+0xec], R2 ;  /* 0x0000ec0201007387 */ /* 0x0001e80000100800 */
[----:B------:R-:W2:Y:S01]  /*1063f0*/  LDL.LU R10, [R1+0xe14] ;  /* 0x000e1400010a7983 */ /* 0x000ea20000300800 */
[----:B0-----:R-:W-:-:S03]  /*106400*/  IADD3 R2, P6, PT, R13, R41, RZ ;  /* 0x000000290d027210 */ /* 0x001fc60007fde0ff */
[----:B------:R0:W-:Y:S02]  /*106410*/  STL [R1+0xf0], R0 ;  /* 0x0000f00001007387 */ /* 0x0001e40000100800 */
[----:B------:R-:W-:Y:S02]  /*106420*/  IMAD.X R3, R4, 0x1, R39, P6 ;  /* 0x0000000104037824 */ /* 0x000fe400030e0627 */
[----:B------:R-:W2:Y:S04]  /*106430*/  LDL.LU R11, [R1+0xe18] ;  /* 0x000e1800010b7983 */ /* 0x000ea80000300800 */
[----:B------:R-:W2:Y:S04]  /*106440*/  LDL.LU R12, [R1+0xe1c] ;  /* 0x000e1c00010c7983 */ /* 0x000ea80000300800 */
[----:B------:R-:W2:Y:S04]  /*106450*/  LDL.LU R15, [R1+0xe00] ;  /* 0x000e0000010f7983 */ /* 0x000ea80000300800 */
[----:B------:R1:W-:Y:S04]  /*106460*/  STL.64 [R1+0x26b0], R2 ;  /* 0x0026b00201007387 */ /* 0x0003e80000100a00 */
        /* <DEDUP_REMOVED lines=12> */
[----:B------:R-:W2:Y:S01]  /*106530*/  LDL.LU R26, [R1+0x1534] ;  /* 0x00153400011a7983 */ /* 0x000ea20000300800 */
[----:B------:R-:W-:-:S05]  /*106540*/  IADD3 R8, P6, PT, R13, R47, RZ ;  /* 0x0000002f0d087210 */ /* 0x000fca0007fde0ff */
[----:B------:R-:W-:-:S05]  /*106550*/  IMAD.X R9, R4, 0x1, R40, P6 ;  /* 0x0000000104097824 */ /* 0x000fca00030e0628 */
[----:B------:R3:W-:Y:S04]  /*106560*/  STL.64 [R1+0x26a8], R8 ;  /* 0x0026a80801007387 */ /* 0x0007e80000100a00 */
[----:B------:R-:W2:Y:S01]  /*106570*/  LDL.LU R52, [R1+0x1538] ;  /* 0x0015380001347983 */ /* 0x000ea20000300800 */
[----:B---3--:R-:W-:-:S05]  /*106580*/  F2FP.SATFINITE.E5M2.F32.PACK_AB_MERGE_C R8, R32, R51, RZ ;  /* 0x000000332008723e */ /* 0x008fca00048060ff */
[----:B------:R0:W-:Y:S04]  /*106590*/  STL [R1+0x29dc], R8 ;  /* 0x0029dc0801007387 */ /* 0x0001e80000100800 */
[----:B------:R-:W3:Y:S01]  /*1065a0*/  LDL.LU R53, [R1+0x153c] ;  /* 0x00153c0001357983 */ /* 0x000ee20000300800 */
[----:B----4-:R-:W-:-:S05]  /*1065b0*/  F2FP.SATFINITE.E5M2.F32.PACK_AB_MERGE_C R4, R30, R33, RZ ;  /* 0x000000211e04723e */ /* 0x010fca00048060ff */
[----:B------:R1:W-:Y:S04]  /*1065c0*/  STL [R1+0x29e0], R4 ;  /* 0x0029e00401007387 */ /* 0x0003e80000100800 */
[----:B------:R-:W4:Y:S04]  /*1065d0*/  LDL.LU R56, [R1+0xdd0] ;  /* 0x000dd00001387983 */ /* 0x000f280000300800 */
[----:B------:R-:W4:Y:S01]  /*1065e0*/  LDL.LU R58, [R1+0xdd4] ;  /* 0x000dd400013a7983 */ /* 0x000f220000300800 */
[----:B0-----:R-:W-:-:S03]  /*1065f0*/  IADD3 R8, P6, PT, R14, R57, RZ ;  /* 0x000000390e087210 */ /* 0x001fc60007fde0ff */
[----:B------:R-:W4:Y:S01]  /*106600*/  LDL.LU R51, [R1+0xdd8] ;  /* 0x000dd80001337983 */ /* 0x000f220000300800 */
[----:B-1----:R-:W-:-:S03]  /*106610*/  SHF.R.S32.HI R4, RZ, 0x1f, R14 ;  /* 0x0000001fff047819 */ /* 0x002fc6000001140e */
[----:B------:R-:W4:Y:S02]  /*106620*/  LDL.LU R32, [R1+0xddc] ;  /* 0x000ddc0001207983 */ /* 0x000f240000300800 */
[----:B------:R-:W-:Y:S02]  /*106630*/  IMAD.X R9, R4, 0x1, R61, P6 ;  /* 0x0000000104097824 */ /* 0x000fe400030e063d */
[----:B------:R-:W4:Y:S04]  /*106640*/  LDL.LU R33, [R1+0xdb0] ;  /* 0x000db00001217983 */ /* 0x000f280000300800 */
[----:B------:R-:W4:Y:S01]  /*106650*/  LDL.LU R30, [R1+0xdb4] ;  /* 0x000db400011e7983 */ /* 0x000f220000300800 */
[----:B--2---:R-:W-:-:S05]  /*106660*/  F2FP.SATFINITE.E5M2.F32.PACK_AB_MERGE_C R10, R10, R55, RZ ;  /* 0x000000370a0a723e */ /* 0x004fca00048060ff */
[----:B------:R-:W-:Y:S04]  /*106670*/  STL [R1+0x29ac], R10 ;  /* 0x0029ac0a01007387 */ /* 0x000fe80000100800 */
[----:B------:R0:W-:Y:S01]  /*106680*/  STL.64 [R1+0x26a0], R8 ;  /* 0x0026a00801007387 */ /* 0x0001e20000100a00 */
[----:B------:R-:W-:Y:S02]  /*106690*/  F2FP.SATFINITE.E5M2.F32.PACK_AB_MERGE_C R11, R12, R11, RZ ;  /* 0x0000000b0c0b723e */ /* 0x000fe400048060ff */
[----:B0-----:R-:W-:-:S03]  /*1066a0*/  IADD3 R8, P6, PT, R14, R46, RZ ;  /* 0x0000002e0e087210 */ /* 0x001fc60007fde0ff */
[----:B------:R-:W-:Y:S02]  /*1066b0*/  STL [R1+0x29bc], R11 ;  /* 0x0029bc0b01007387 */ /* 0x000fe40000100800 */
[----:B------:R-:W-:Y:S01]  /*1066c0*/  IMAD.X R9, R4, 0x1, R34, P6 ;  /* 0x0000000104097824 */ /* 0x000fe200030e0622 */
[----:B------:R-:W-:Y:S02]  /*1066d0*/  F2FP.SATFINITE.E5M2.F32.PACK_AB_MERGE_C R10, R60, R15, RZ ;  /* 0x0000000f3c0a723e */ /* 0x000fe400048060ff */
[----:B------:R-:W-:Y:S02]  /*1066e0*/  F2FP.SATFINITE.E5M2.F32.PACK_AB_MERGE_C R5, R6, R5, RZ ;  /* 0x000000050605723e */ /* 0x000fe400048060ff */
[----:B------:R-:W-:Y:S01]  /*1066f0*/  IADD3 R6, P6, PT, R14, R45, RZ ;  /* 0x0000002d0e067210 */ /* 0x000fe20007fde0ff */
[----:B------:R-:W-:Y:S01]  /*106700*/  STL [R1+0x2980], R10 ;  /* 0x0029800a01007387 */ /* 0x000fe20000100800 */
[----:B------:R-:W-:-:S03]  /*106710*/  F2FP.SATFINITE.E5M2.F32.PACK_AB_MERGE_C R0, R0, R7, RZ ;  /* 0x000000070000723e */ /* 0x000fc600048060ff */
[----:B------:R-:W-:Y:S01]  /*106720*/  STL.64 [R1+0x2698], R8 ;  /* 0x0026980801007387 */ /* 0x000fe20000100a00 */
[----:B------:R-:W-:-:S03]  /*106730*/  IMAD.X R7, R4, 0x1, R35, P6 ;  /* 0x0000000104077824 */ /* 0x000fc600030e0623 */
[----:B------:R0:W-:Y:S04]  /*106740*/  STL [R1+0x298c], R5 ;  /* 0x00298c0501007387 */ /* 0x0001e80000100800 */
[----:B------:R1:W-:Y:S01]  /*106750*/  STL [R1+0x2958], R0 ;  /* 0x0029580001007387 */ /* 0x0003e20000100800 */
[----:B0-----:R-:W-:-:S03]  /*106760*/  F2FP.SATFINITE.E5M2.F32.PACK_AB_MERGE_C R5, R2, R49, RZ ;  /* 0x000000310205723e */ /* 0x001fc600048060ff */
[----:B------:R-:W-:Y:S01]  /*106770*/  STL.64 [R1+0x2690], R6 ;  /* 0x0026900601007387 */ /* 0x000fe20000100a00 */
[----:B-1----:R-:W-:-:S03]  /*106780*/  F2FP.SATFINITE.E5M2.F32.PACK_AB_MERGE_C R0, R50, R3, RZ ;  /* 0x000000033200723e */ /* 0x002fc600048060ff */
[----:B------:R-:W-:Y:S01]  /*106790*/  STL [R1+0x2974], R5 ;  /* 0x0029740501007387 */ /* 0x000fe20000100800 */
[----:B------:R-:W-:-:S03]  /*1067a0*/  IADD3 R2, P6, PT, R14, R44, RZ ;  /* 0x0000002c0e027210 */ /* 0x000fc60007fde0ff */
[----:B------:R0:W-:Y:S02]  /*1067b0*/  STL [R1+0x292c], R0 ;  /* 0x00292c0001007387 */ /* 0x0001e40000100800 */
[----:B------:R-:W-:Y:S01]  /*1067c0*/  IMAD.X R3, R4, 0x1, R36, P6 ;  /* 0x0000000104037824 */ /* 0x000fe200030e0624 */
[----:B0-----:R-:W-:Y:S02]  /*1067d0*/  F2FP.SATFINITE.E5M2.F32.PACK_AB_MERGE_C R0, R28, R31, RZ ;  /* 0x0000001f1c00723e */ /* 0x001fe400048060ff */
[----:B------:R-:W2:Y:S04]  /*1067e0*/  LDL.LU R31, [R1+0xdb8] ;  /* 0x000db800011f7983 */ /* 0x000ea80000300800 */
[----:B------:R-:W2:Y:S04]  /*1067f0*/  LDL.LU R28, [R1+0xdbc] ;  /* 0x000dbc00011c7983 */ /* 0x000ea80000300800 */
[----:B------:R-:W-:Y:S04]  /*106800*/  STL.64 [R1+0x2688], R2 ;  /* 0x0026880201007387 */ /* 0x000fe80000100a00 */
[----:B------:R0:W-:Y:S02]  /*106810*/  STL [R1+0x293c], R0 ;  /* 0x00293c0001007387 */ /* 0x0001e40000100800 */
[----:B0-----:R-:W-:-:S05]  /*106820*/  F2FP.SATFINITE.E5M2.F32.PACK_AB_MERGE_C R0, R26, R29, RZ ;  /* 0x0000001d1a00723e */ /* 0x001fca00048060ff */
[----:B------:R4:W-:Y:S04]  /*106830*/  STL [R1+0x28f0], R0 ;  /* 0x0028f00001007387 */ /* 0x0009e80000100800 */
[----:B------:R-:W2:Y:S04]  /*106840*/  LDL.LU R29, [R1+0xda0] ;  /* 0x000da000011d7983 */ /* 0x000ea80000300800 */
[----:B------:R-:W2:Y:S01]  /*106850*/  LDL.LU R26, [R1+0xda4] ;  /* 0x000da400011a7983 */ /* 0x000ea20000300800 */
[----:B------:R-:W-:-:S05]  /*106860*/  IADD3 R2, P6, PT, R14, R43, RZ ;  /* 0x0000002b0e027210 */ /* 0x000fca0007fde0ff */
[----:B------:R-:W-:Y:S01]  /*106870*/  IMAD.X R3, R4, 0x1, R37, P6 ;  /* 0x0000000104037824 */ /* 0x000fe200030e0625 */
[----:B---3--:R-:W-:-:S04]  /*106880*/  F2FP.SATFINITE.E5M2.F32.PACK_AB_MERGE_C R5, R53, R52, RZ ;  /* 0x000000343505723e */ /* 0x008fc800048060ff */
[----:B------:R0:W-:Y:S01]  /*106890*/  STL.64 [R1+0x1b38], R2 ;  /* 0x001b380201007387 */ /* 0x0001e20000100a00 */
[----:B----4-:R-:W-:-:S03]  /*1068a0*/  F2FP.SATFINITE.E5M2.F32.PACK_AB_MERGE_C R0, R58, R56, RZ ;  /* 0x000000383a00723e */ /* 0x010fc600048060ff */
[----:B------:R-:W-:Y:S01]  /*1068b0*/  STL [R1+0x2900], R5 ;  /* 0x0029000501007387 */ /* 0x000fe20000100800 */
[----:B0-----:R-:W-:-:S03]  /*1068c0*/  IADD3 R2, P6, PT, R14, R42, RZ ;  /* 0x0000002a0e027210 */ /* 0x001fc60007fde0ff */
[----:B------:R0:W-:Y:S02]  /*1068d0*/  STL [R1+0x394], R0 ;  /* 0x0003940001007387 */ /* 0x0001e40000100800 */
[----:B------:R-:W-:-:S05]  /*1068e0*/  IMAD.X R3, R4, 0x1, R38, P6 ;  /* 0x0000000104037824 */ /* 0x000fca00030e0626 */
[----:B------:R1:W-:Y:S01]  /*1068f0*/  STL.64 [R1+0x1568], R2 ;  /* 0x0015680201007387 */ /* 0x0003e20000100a00 */
[----:B0-----:R-:W-:-:S03]  /*106900*/  F2FP.SATFINITE.E5M2.F32.PACK_AB_MERGE_C R0, R30, R33, RZ ;  /* 0x000000211e00723e */ /* 0x001fc600048060ff */
[----:B------:R-:W3:Y:S01]  /*106910*/  LDL.LU R55, [R1+0xda8] ;  /* 0x000da80001377983 */ /* 0x000ee20000300800 */
[----:B-1----:R-:W-:-:S05]  /*106920*/  F2FP.SATFINITE.E5M2.F32.PACK_AB_MERGE_C R2, R32, R51, RZ ;  /* 0x000000332002723e */ /* 0x002fca00048060ff */
[----:B------:R0:W-:Y:S04]  /*106930*/  STL [R1+0x404], R2 ;  /* 0x0004040201007387 */ /* 0x0001e80000100800 */
[----:B------:R-:W3:Y:S01]  /*106940*/  LDL.LU R10, [R1+0xdac] ;  /* 0x000dac00010a7983 */ /* 0x000ee20000300800 */
[----:B0-----:R-:W-:-:S03]  /*106950*/  IADD3 R2, P6, PT, R14, R41, RZ ;  /* 0x000000290e027210 */ /* 0x001fc60007fde0ff */
[----:B------:R0:W-:Y:S02]  /*106960*/  STL [R1+0x324], R0 ;  /* 0x0003240001007387 */ /* 0x0001e40000100800 */
[----:B------:R-:W-:Y:S02]  /*106970*/  IMAD.X R3, R4, 0x1, R39, P6 ;  /* 0x0000000104037824 */ /* 0x000fe400030e0627 */
[----:B------:R-:W4:Y:S04]  /*106980*/  LDL.LU R11, [R1+0xd90] ;  /* 0x000d9000010b7983 */ /* 0x000f280000300800 */
[----:B------:R-:W4:Y:S04]  /*106990*/  LDL.LU R12, [R1+0xd94] ;  /* 0x000d9400010c7983 */ /* 0x000f280000300800 */
[----:B------:R-:W4:Y:S04]  /*1069a0*/  LDL.LU R15, [R1+0xd98] ;  /* 0x000d9800010f7983 */ /* 0x000f280000300800 */
[----:B------:R1:W-:Y:S04]  /*1069b0*/  STL.64 [R1+0x1560], R2 ;  /* 0x0015600201007387 */ /* 0x0003e80000100a00 */
[----:B------:R-:W4:Y:S04]  /*1069c0*/  LDL.LU R60, [R1+0xd9c] ;  /* 0x000d9c00013c7983 */ /* 0x000f280000300800 */
[----:B------:R-:W4:Y:S04]  /*1069d0*/  LDL.LU R5, [R1+0xd80] ;  /* 0x000d800001057983 */ /* 0x000f280000300800 */
[----:B------:R-:W4:Y:S04]  /*1069e0*/  LDL.LU R6, [R1+0xd84] ;  /* 0x000d840001067983 */ /* 0x000f280000300800 */
[----:B------:R-:W4:Y:S04]  /*1069f0*/  LDL.LU R7, [R1+0xd88] ;  /* 0x000d880001077983 */ /* 0x000f280000300800 */
[----:B0-----:R-:W4:Y:S04]  /*106a00*/  LDL.LU R0, [R1+0xd8c] ;  /* 0x000d8c0001007983 */ /* 0x001f280000300800 */
[----:B------:R-:W4:Y:S01]  /*106a10*/  LDL.LU R49, [R1+0xd70] ;  /* 0x000d700001317983 */ /* 0x000f220000300800 */
[----:B------:R-:W-:-:S03]  /*106a20*/  IADD3 R8, P6, PT, R14, R47, RZ ;  /* 0x0000002f0e087210 */ /* 0x000fc60007fde0ff */
[----:B-1----:R-:W4:Y:S04]  /*106a30*/  LDL.LU R2, [R1+0xd74] ;  /* 0x000d740001027983 */ /* 0x002f280000300800 */
[----:B------:R-:W4:Y:S04]  /*106a40*/  LDL.LU R3, [R1+0xd78] ;  /* 0x000d780001037983 */ /* 0x000f280000300800 */
[----:B------:R-:W4:Y:S04]  /*106a50*/  LDL.LU R56, [R1+0xd7c] ;  /* 0x000d7c0001387983 */ /* 0x000f280000300800 */
[----:B------:R-:W4:Y:S01]  /*106a60*/  LDL.LU R50, [R1+0xd60] ;  /* 0x000d600001327983 */ /* 0x000f220000300800 */
[----:B------:R-:W-:-:S03]  /*106a70*/  IMAD.X R9, R4, 0x1, R40, P6 ;  /* 0x0000000104097824 */ /* 0x000fc600030e0628 */
[----:B------:R-:W4:Y:S04]  /*106a80*/  LDL.LU R52, [R1+0xd64] ;  /* 0x000d640001347983 */ /* 0x000f280000300800 */
[----:B------:R-:W-:Y:S01]  /*106a90*/  STL.64 [R1+0x1558], R8 ;  /* 0x0015580801007387 */ /* 0x000fe20000100a00 */
[----:B--2---:R-:W-:-:S05]  /*106aa0*/  F2FP.SATFINITE.E5M2.F32.PACK_AB_MERGE_C R4, R28, R31, RZ ;  /* 0x0000001f1c04723e */ /* 0x004fca00048060ff */
[----:B------:R0:W-:Y:S04]  /*106ab0*/  STL [R1+0x334], R4 ;  /* 0x0003340401007387 */ /* 0x0001e80000100800 */
[----:B------:R-:W2:Y:S04]  /*106ac0*/  LDL.LU R53, [R1+0xd68] ;  /* 0x000d680001357983 */ /* 0x000ea80000300800 */
[----:B------:R-:W2:Y:S04]  /*106ad0*/  LDL.LU R58, [R1+0xd6c] ;  /* 0x000d6c00013a7983 */ /* 0x000ea80000300800 */
[----:B------:R-:W2:Y:S04]  /*106ae0*/  LDL.LU R51, [R1+0xd50] ;  /* 0x000d500001337983 */ /* 0x000ea80000300800 */
[----:B------:R-:W2:Y:S01]  /*106af0*/  LDL.LU R32, [R1+0xd54] ;  /* 0x000d540001207983 */ /* 0x000ea20000300800 */
[----:B0-----:R-:W-:-:S05]  /*106b00*/  F2FP.SATFINITE.E5M2.F32.PACK_AB_MERGE_C R4, R26, R29, RZ ;  /* 0x0000001d1a04723e */ /* 0x001fca00048060ff */
        /* <DEDUP_REMOVED lines=9> */
[----:B------:R-:W-:Y:S01]  /*106ba0*/  IMAD.X R9, R4, 0x1, R61, P6 ;  /* 0x0000000104097824 */ /* 0x000fe200030e063d */
[----:B---3--:R-:W-:-:S05]  /*106bb0*/  F2FP.SATFINITE.E5M2.F32.PACK_AB_MERGE_C R10, R10, R55, RZ ;  /* 0x000000370a0a723e */ /* 0x008fca00048060ff */
[----:B------:R-:W-:Y:S04]  /*106bc0*/  STL [R1+0x2a4], R10 ;  /* 0x0002a40a01007387 */ /* 0x000fe80000100800 */
[----:B------:R0:W-:Y:S02]  /*106bd0*/  STL.64 [R1+0x1550], R8 ;  /* 0x0015500801007387 */ /* 0x0001e40000100a00 */
[----:B0-----:R-:W-:Y:S02]  /*106be0*/  IADD3 R8, P6, PT, R16, R46, RZ ;  /* 0x0000002e10087210 */ /* 0x001fe40007fde0ff */
[----:B----4-:R-:W-:-:S03]  /*106bf0*/  F2FP.SATFINITE.E5M2.F32.PACK_AB_MERGE_C R11, R12, R11, RZ ;  /* 0x0000000b0c0b723e */ /* 0x010fc600048060ff */
[----:B------:R-:W-:Y:S01]  /*106c00*/  IMAD.X R9, R4, 0x1, R34, P6 ;  /* 0x0000000104097824 */ /* 0x000fe200030e0622 */
[----:B------:R-:W-:Y:S02]  /*106c10*/  F2FP.SATFINITE.E5M2.F32.PACK_AB_MERGE_C R10, R60, R15, RZ ;  /* 0x0000000f3c0a723e */ /* 0x000fe400048060ff */
[----:B------:R-:W-:Y:S02]  /*106c20*/  F2FP.SATFINITE.E5M2.F32.PACK_AB_MERGE_C R5, R6, R5, RZ ;  /* 0x000000050605723e */ /* 0x000fe400048060ff */
[----:B------:R-:W-:Y:S01]  /*106c30*/  IADD3 R6, P6, PT, R16, R45, RZ ;  /* 0x0000002d10067210 */ /* 0x000fe20007fde0ff */
[----:B------:R-:W-:Y:S01]  /*106c40*/  STL [R1+0x214], R11 ;  /* 0x0002140b01007387 */ /* 0x000fe20000100800 */
[----:B------:R-:W-:-:S03]  /*106c50*/  F2FP.SATFINITE.E5M2.F32.PACK_AB_MERGE_C R0, R0, R7, RZ ;  /* 0x000000070000723e */ /* 0x000fc600048060ff */
[----:B------:R-:W-:Y:S01]  /*106c60*/  IMAD.X R7, R4, 0x1, R35, P6 ;  /* 0x0000000104077824 */ /* 0x000fe200030e0623 */
[----:B------:R-:W-:Y:S01]  /*106c70*/  STL [R1+0x43c], R10 ;  /* 0x00043c0a01007387 */ /* 0x000fe20000100800 */
[----:B------:R-:W-:Y:S02]  /*106c80*/  F2FP.SATFINITE.E5M2.F32.PACK_AB_MERGE_C R55, R2, R49, RZ ;  /* 0x000000310237723e */ /* 0x000fe400048060ff */
[----:B------:R-:W-:Y:S01]  /*106c90*/  IADD3 R2, P6, PT, R16, R44, RZ ;  /* 0x0000002c10027210 */ /* 0x000fe20007fde0ff */
[----:B------:R-:W-:Y:S04]  /*106ca0*/  STL.64 [R1+0x1548], R8 ;  /* 0x0015480801007387 */ /* 0x000fe80000100a00 */
[----:B------:R-:W-:Y:S01]  /*106cb0*/  STL [R1+0x200], R5 ;  /* 0x0002000501007387 */ /* 0x000fe20000100800 */
[----:B------:R-:W-:Y:S01]  /*106cc0*/  F2FP.SATFINITE.E5M2.F32.PACK_AB_MERGE_C R56, R56, R3, RZ ;  /* 0x000000033838723e */ /* 0x000fe200048060ff */
[----:B------:R-:W-:-:S02]  /*106cd0*/  IMAD.X R3, R4, 0x1, R36, P6 ;  /* 0x0000000104037824 */ /* 0x000fc400030e0624 */
[----:B------:R-:W-:Y:S01]  /*106ce0*/  STL [R1+0x4b0], R0 ;  /* 0x0004b00001007387 */ /* 0x000fe20000100800 */
[----:B------:R-:W-:-:S03]  /*106cf0*/  F2FP.SATFINITE.E5M2.F32.PACK_AB_MERGE_C R48, R52, R50, RZ ;  /* 0x000000323430723e */ /* 0x000fc600048060ff */
[----:B------:R-:W-:Y:S04]  /*106d00*/  STL [R1+0x5dd0], R55 ;  /* 0x005dd03701007387 */ /* 0x000fe80000100800 */
[----:B------:R-:W-:Y:S04]  /*106d10*/  STL.64 [R1+0x1540], R6 ;  /* 0x0015400601007387 */ /* 0x000fe80000100a00 */
[----:B------:R-:W-:Y:S04]  /*106d20*/  STL [R1+0x5dd4], R56 ;  /* 0x005dd43801007387 */ /* 0x000fe80000100800 */
[----:B------:R-:W-:Y:S04]  /*106d30*/  STL [R1+0x5df0], R48 ;  /* 0x005df03001007387 */ /* 0x000fe80000100800 */
[----:B------:R0:W-:Y:S02]  /*106d40*/  STL.64 [R1+0x1538], R2 ;  /* 0x0015380201007387 */ /* 0x0001e40000100a00 */
[----:B0-----:R-:W-:-:S05]  /*106d50*/  IADD3 R2, P6, PT, R16, R43, RZ ;  /* 0x0000002b10027210 */ /* 0x001fca0007fde0ff */
[----:B------:R-:W-:Y:S01]  /*106d60*/  IMAD.X R3, R4, 0x1, R37, P6 ;  /* 0x0000000104037824 */ /* 0x000fe200030e0625 */
[----:B--2---:R-:W-:-:S05]  /*106d70*/  F2FP.SATFINITE.E5M2.F32.PACK_AB_MERGE_C R49, R58, R53, RZ ;  /* 0x000000353a31723e */ /* 0x004fca00048060ff */
[----:B------:R-:W-:Y:S04]  /*106d80*/  STL [R1+0x5df4], R49 ;  /* 0x005df43101007387 */ /* 0x000fe80000100800 */
[----:B------:R0:W-:Y:S01]  /*106d90*/  STL.64 [R1+0x1530], R2 ;  /* 0x0015300201007387 */ /* 0x0001e20000100a00 */
[----:B------:R-:W-:Y:S02]  /*106da0*/  F2FP.SATFINITE.E5M2.F32.PACK_AB_MERGE_C R0, R32, R51, RZ ;  /* 0x000000332000723e */ /* 0x000fe400048060ff */
[----:B0-----:R-:W-:-:S03]  /*106db0*/  IADD3 R2, P6, PT, R16, R42, RZ ;  /* 0x0000002a10027210 */ /* 0x001fc60007fde0ff */
[----:B------:R-:W-:Y:S02]  /*106dc0*/  STL [R1+0xe8], R0 ;  /* 0x0000e80001007387 */ /* 0x000fe40000100800 */
[----:B------:R-:W-:-:S05]  /*106dd0*/  IMAD.X R3, R4, 0x1, R38, P6 ;  /* 0x0000000104037824 */ /* 0x000fca00030e0626 */
[----:B------:R0:W-:Y:S04]  /*106de0*/  STL.64 [R1+0x1258], R2 ;  /* 0x0012580201007387 */ /* 0x0001e80000100a00 */
[----:B------:R-:W2:Y:S01]  /*106df0*/  LDL.LU R48, [R1+0xd30] ;  /* 0x000d300001307983 */ /* 0x000ea20000300800 */
[----:B0-----:R-:W-:Y:S02]  /*106e00*/  F2FP.SATFINITE.E5M2.F32.PACK_AB_MERGE_C R2, R28, R31, RZ ;  /* 0x0000001f1c02723e */ /* 0x001fe400048060ff */
[----:B------:R-:W-:-:S03]  /*106e10*/  F2FP.SATFINITE.E5M2.F32.PACK_AB_MERGE_C R0, R26, R29, RZ ;  /* 0x0000001d1a00723e */ /* 0x000fc600048060ff */
[----:B------:R0:W-:Y:S04]  /*106e20*/  STL [R1+0xe0], R2 ;  /* 0x0000e00201007387 */ /* 0x0001e80000100800 */
[----:B------:R-:W2:Y:S04]  /*106e30*/  LDL.LU R56, [R1+0xd34] ;  /* 0x000d340001387983 */ /* 0x000ea80000300800 */
[----:B------:R1:W-:Y:S04]  /*106e40*/  STL [R1+0xe4], R0 ;  /* 0x0000e40001007387 */ /* 0x0003e80000100800 */
[----:B------:R-:W3:Y:S01]  /*106e50*/  LDL.LU R55, [R1+0xd38] ;  /* 0x000d380001377983 */ /* 0x000ee20000300800 */
[----:B0-----:R-:W-:-:S03]  /*106e60*/  IADD3 R2, P6, PT, R16, R41, RZ ;  /* 0x0000002910027210 */ /* 0x001fc60007fde0ff */
[----:B------:R-:W3:Y:S04]  /*106e70*/  LDL.LU R14, [R1+0xd3c] ;  /* 0x000d3c00010e7983 */ /* 0x000ee80000300800 */
[----:B------:R-:W4:Y:S04]  /*106e80*/  LDL.LU R13, [R1+0xd20] ;  /* 0x000d2000010d7983 */ /* 0x000f280000300800 */
[----:B------:R-:W4:Y:S01]  /*106e90*/  LDL.LU R54, [R1+0xd24] ;  /* 0x000d240001367983 */ /* 0x000f220000300800 */
[----:B------:R-:W-:-:S03]  /*106ea0*/  IMAD.X R3, R4, 0x1, R39, P6 ;  /* 0x0000000104037824 */ /* 0x000fc600030e0627 */
        /* <DEDUP_REMOVED lines=13> */
[----:B0-----:R-:W4:Y:S04]  /*106f80*/  LDL.LU R2, [R1+0xcf8] ;  /* 0x000cf80001027983 */ /* 0x001f280000300800 */
[----:B------:R-:W4:Y:S04]  /*106f90*/  LDL.LU R3, [R1+0xcfc] ;  /* 0x000cfc0001037983 */ /* 0x000f280000300800 */
[----:B------:R-:W4:Y:S04]  /*106fa0*/  LDL.LU R50, [R1+0x1520] ;  /* 0x0015200001327983 */ /* 0x000f280000300800 */
[----:B------:R-:W4:Y:S04]  /*106fb0*/  LDL.LU R52, [R1+0x1524] ;  /* 0x0015240001347983 */ /* 0x000f280000300800 */
[----:B------:R-:W4:Y:S04]  /*106fc0*/  LDL.LU R53, [R1+0x1528] ;  /* 0x0015280001357983 */ /* 0x000f280000300800 */
[----:B------:R-:W4:Y:S04]  /*106fd0*/  LDL.LU R58, [R1+0x152c] ;  /* 0x00152c00013a7983 */ /* 0x000f280000300800 */
[----:B------:R-:W4:Y:S04]  /*106fe0*/  LDL.LU R51, [R1+0xce0] ;  /* 0x000ce00001337983 */ /* 0x000f280000300800 */
[----:B------:R-:W4:Y:S01]  /*106ff0*/  LDL.LU R32, [R1+0xce4] ;  /* 0x000ce40001207983 */ /* 0x000f220000300800 */
[----:B------:R-:W-:-:S03]  /*107000*/  F2FP.SATFINITE.E5M2.F32.PACK_AB_MERGE_C R49, R30, R33, RZ ;  /* 0x000000211e31723e */ /* 0x000fc600048060ff */
[----:B------:R-:W4:Y:S04]  /*107010*/  LDL.LU R33, [R1+0xce8] ;  /* 0x000ce80001217983 */ /* 0x000f280000300800 */
[----:B------:R-:W4:Y:S04]  /*107020*/  LDL.LU R30, [R1+0xcec] ;  /* 0x000cec00011e7983 */ /* 0x000f280000300800 */
[----:B------:R-:W4:Y:S04]  /*107030*/  LDL.LU R31, [R1+0xcd0] ;  /* 0x000cd000011f7983 */ /* 0x000f280000300800 */
[----:B------:R-:W4:Y:S01]  /*107040*/  LDL.LU R28, [R1+0xcd4] ;  /* 0x000cd400011c7983 */ /* 0x000f220000300800 */
[----:B------:R-:W-:Y:S01]  /*107050*/  IADD3 R26, P6, PT, R16, R47, RZ ;  /* 0x0000002f101a7210 */ /* 0x000fe20007fde0ff */
[----:B------:R-:W-:-:S04]  /*107060*/  IMAD.MOV.U32 R29, RZ, RZ, R27 ;  /* 0x000000ffff1d7224 */ /* 0x000fc800078e001b */
[----:B------:R-:W-:-:S05]  /*107070*/  IMAD.X R27, R4, 0x1, R40, P6 ;  /* 0x00000001041b7824 */ /* 0x000fca00030e0628 */
[----:B------:R0:W-:Y:S04]  /*107080*/  STL.64 [R1+0x1248], R26 ;  /* 0x0012481a01007387 */ /* 0x0001e80000100a00 */
[----:B0-----:R-:W4:Y:S01]  /*107090*/  LDL.LU.64 R26, [R1+0x5e98] ;  /* 0x005e9800011a7983 */ /* 0x001f220000300a00 */
[----:B--2---:R-:W-:-:S05]  /*1070a0*/  F2FP.SATFINITE.E5M2.F32.PACK_AB_MERGE_C R4, R56, R48, RZ ;  /* 0x000000303804723e */ /* 0x004fca00048060ff */
[----:B------:R0:W-:Y:S01]  /*1070b0*/  STL [R1+0x29cc], R4 ;  /* 0x0029cc0401007387 */ /* 0x0001e20000100800 */
[----:B---3--:R-:W-:Y:S02]  /*1070c0*/  F2FP.SATFINITE.E5M2.F32.PACK_AB_MERGE_C R14, R14, R55, RZ ;  /* 0x000000370e0e723e */ /* 0x008fe400048060ff */
[----:B0-----:R-:W-:Y:S02]  /*1070d0*/  SHF.R.S32.HI R4, RZ, 0x1f, R17 ;  /* 0x0000001fff047819 */ /* 0x001fe40000011411 */
[----:B----4-:R-:W-:Y:S02]  /*1070e0*/  F2FP.SATFINITE.E5M2.F32.PACK_AB_MERGE_C R13, R54, R13, RZ ;  /* 0x0000000d360d723e */ /* 0x010fe400048060ff */
[----:B------:R-:W-:Y:S01]  /*1070f0*/  IADD3 R54, P6, PT, R17, R57, RZ ;  /* 0x0000003911367210 */ /* 0x000fe20007fde0ff */
[----:B------:R-:W-:Y:S04]  /*107100*/  STL [R1+0x29d0], R14 ;  /* 0x0029d00e01007387 */ /* 0x000fe80000100800 */
[----:B------:R0:W-:Y:S01]  /*107110*/  STL [R1+0x29a4], R13 ;  /* 0x0029a40d01007387 */ /* 0x0001e20000100800 */
[----:B------:R-:W-:Y:S01]  /*107120*/  IMAD.X R55, R4, 0x1, R61, P6 ;  /* 0x0000000104377824 */ /* 0x000fe200030e063d */
[----:B0-----:R-:W-:-:S02]  /*107130*/  F2FP.SATFINITE.E5M2.F32.PACK_AB_MERGE_C R13, R8, R59, RZ ;  /* 0x0000003b080d723e */ /* 0x001fc400048060ff */
[----:B------:R-:W-:Y:S02]  /*107140*/  IADD3 R8, P6, PT, R17, R46, RZ ;  /* 0x0000002e11087210 */ /* 0x000fe40007fde0ff */
[----:B------:R-:W-:Y:S01]  /*107150*/  F2FP.SATFINITE.E5M2.F32.PACK_AB_MERGE_C R10, R10, R9, RZ ;  /* 0x000000090a0a723e */ /* 0x000fe200048060ff */
[----:B------:R-:W-:Y:S02]  /*107160*/  STL.64 [R1+0x1238], R54 ;  /* 0x0012383601007387 */ /* 0x000fe40000100a00 */
[----:B------:R-:W-:Y:S02]  /*107170*/  IMAD.X R9, R4, 0x1, R34, P6 ;  /* 0x0000000104097824 */ /* 0x000fe400030e0622 */
[----:B------:R-:W-:Y:S04]  /*107180*/  STL [R1+0x29a8], R13 ;  /* 0x0029a80d01007387 */ /* 0x000fe80000100800 */
[----:B------:R0:W-:Y:S04]  /*107190*/  STL [R1+0x297c], R10 ;  /* 0x00297c0a01007387 */ /* 0x0001e80000100800 */
[----:B------:R1:W-:Y:S01]  /*1071a0*/  STL.64 [R1+0x1228], R8 ;  /* 0x0012280801007387 */ /* 0x0003e20000100a00 */
[----:B------:R-:W-:-:S02]  /*1071b0*/  F2FP.SATFINITE.E5M2.F32.PACK_AB_MERGE_C R11, R12, R11, RZ ;  /* 0x0000000b0c0b723e */ /* 0x000fc400048060ff */
[----:B0-----:R-:W-:Y:S02]  /*1071c0*/  F2FP.SATFINITE.E5M2.F32.PACK_AB_MERGE_C R10, R60, R15, RZ ;  /* 0x0000000f3c0a723e */ /* 0x001fe400048060ff */
[----:B-1----:R-:W-:Y:S02]  /*1071d0*/  IADD3 R8, P6, PT, R17, R45, RZ ;  /* 0x0000002d11087210 */ /* 0x002fe40007fde0ff */
[----:B------:R-:W-:-:S03]  /*1071e0*/  F2FP.SATFINITE.E5M2.F32.PACK_AB_MERGE_C R5, R6, R5, RZ ;  /* 0x000000050605723e */ /* 0x000fc600048060ff */
[----:B------:R-:W-:Y:S01]  /*1071f0*/  IMAD.X R9, R4, 0x1, R35, P6 ;  /* 0x0000000104097824 */ /* 0x000fe200030e0623 */
[----:B------:R-:W-:Y:S01]  /*107200*/  IADD3 R6, P6, PT, R17, R44, RZ ;  /* 0x0000002c11067210 */ /* 0x000fe20007fde0ff */
[----:B------:R-:W-:Y:S01]  /*107210*/  STL [R1+0x29f4], R11 ;  /* 0x0029f40b01007387 */ /* 0x000fe20000100800 */
[----:B------:R-:W-:-:S03]  /*107220*/  F2FP.SATFINITE.E5M2.F32.PACK_AB_MERGE_C R0, R0, R7, RZ ;  /* 0x000000070000723e */ /* 0x000fc600048060ff */
[----:B------:R-:W-:Y:S01]  /*107230*/  STL [R1+0x2948], R10 ;  /* 0x0029480a01007387 */ /* 0x000fe20000100800 */
[----:B------:R-:W-:-:S03]  /*107240*/  IMAD.X R7, R4, 0x1, R36, P6 ;  /* 0x0000000104077824 */ /* 0x000fc600030e0624 */
[----:B------:R-:W-:Y:S04]  /*107250*/  STL.64 [R1+0x1220], R8 ;  /* 0x0012200801007387 */ /* 0x000fe80000100a00 */
[----:B------:R0:W-:Y:S04]  /*107260*/  STL [R1+0x29fc], R5 ;  /* 0x0029fc0501007387 */ /* 0x0001e80000100800 */
[----:B------:R1:W-:Y:S01]  /*107270*/  STL [R1+0x2914], R0 ;  /* 0x0029140001007387 */ /* 0x0003e20000100800 */
[----:B0-----:R-:W-:Y:S02]  /*107280*/  F2FP.SATFINITE.E5M2.F32.PACK_AB_MERGE_C R5, R3, R2, RZ ;  /* 0x000000020305723e */ /* 0x001fe400048060ff */
[----:B------:R-:W-:-:S02]  /*107290*/  IADD3 R2, P6, PT, R17, R43, RZ ;  /* 0x0000002b11027210 */ /* 0x000fc40007fde0ff */
[----:B-1----:R-:W-:Y:S01]  /*1072a0*/  F2FP.SATFINITE.E5M2.F32.PACK_AB_MERGE_C R0, R52, R50, RZ ;  /* 0x000000323400723e */ /* 0x002fe200048060ff */
[----:B------:R-:W-:Y:S02]  /*1072b0*/  STL.64 [R1+0x1218], R6 ;  /* 0x0012180601007387 */ /* 0x000fe40000100a00 */
[----:B------:R-:W-:Y:S02]  /*1072c0*/  IMAD.X R3, R4, 0x1, R37, P6 ;  /* 0x0000000104037824 */ /* 0x000fe400030e0625 */
[----:B------:R0:W-:Y:S04]  /*1072d0*/  STL [R1+0x2920], R5 ;  /* 0x0029200501007387 */ /* 0x0001e80000100800 */
[----:B------:R1:W-:Y:S04]  /*1072e0*/  STL [R1+0x28e0], R0 ;  /* 0x0028e00001007387 */ /* 0x0003e80000100800 */
[----:B------:R2:W-:Y:S01]  /*1072f0*/  STL.64 [R1+0x1210], R2 ;  /* 0x0012100201007387 */ /* 0x0005e20000100a00 */
[----:B0-----:R-:W-:-:S02]  /*107300*/  F2FP.SATFINITE.E5M2.F32.PACK_AB_MERGE_C R5, R58, R53, RZ ;  /* 0x000000353a05723e */ /* 0x001fc400048060ff */
[----:B-1----:R-:W-:Y:S02]  /*107310*/  F2FP.SATFINITE.E5M2.F32.PACK_AB_MERGE_C R0, R32, R51, RZ ;  /* 0x000000332000723e */ /* 0x002fe400048060ff */
[----:B--2---:R-:W-:Y:S01]  /*107320*/  IADD3 R2, P6, PT, R17, R42, RZ ;  /* 0x0000002a11027210 */ /* 0x004fe20007fde0ff */
[----:B------:R-:W-:Y:S04]  /*107330*/  STL [R1+0x28e8], R5 ;  /* 0x0028e80501007387 */ /* 0x000fe80000100800 */
[----:B------:R-:W-:Y:S01]  /*107340*/  IMAD.X R3, R4, 0x1, R38, P6 ;  /* 0x0000000104037824 */ /* 0x000fe200030e0626 */
[----:B------:R0:W-:Y:S04]  /*107350*/  STL [R1+0x289c], R0 ;  /* 0x00289c0001007387 */ /* 0x0001e80000100800 */
[----:B------:R1:W-:Y:S04]  /*107360*/  STL.64 [R1+0x1208], R2 ;  /* 0x0012080201007387 */ /* 0x0003e80000100a00 */
[----:B------:R-:W2:Y:S01]  /*107370*/  LDL.LU R48, [R1+0xcd8] ;  /* 0x000cd80001307983 */ /* 0x000ea20000300800 */
[----:B0-----:R-:W-:-:S02]  /*107380*/  F2FP.SATFINITE.E5M2.F32.PACK_AB_MERGE_C R0, R28, R31, RZ ;  /* 0x0000001f1c00723e */ /* 0x001fc400048060ff */
[----:B-1----:R-:W-:-:S05]  /*107390*/  F2FP.SATFINITE.E5M2.F32.PACK_AB_MERGE_C R2, R30, R33, RZ ;  /* 0x000000211e02723e */ /* 0x002fca00048060ff */
        /* <DEDUP_REMOVED lines=36> */
[----:B------:R0:W-:Y:S02]  /*1075e0*/  STL.64 [R1+0x1230], R16 ;  /* 0x0012301001007387 */ /* 0x0001e40000100a00 */
[----:B0-----:R-:W-:Y:S02]  /*1075f0*/  IADD3 R16, P6, PT, R18, R57, RZ ;  /* 0x0000003912107210 */ /* 0x001fe40007fde0ff */
[----:B--2---:R-:W-:-:S05]  /*107600*/  F2FP.SATFINITE.E5M2.F32.PACK_AB_MERGE_C R4, R56, R48, RZ ;  /* 0x000000303804723e */ /* 0x004fca00048060ff */
[----:B------:R0:W-:Y:S01]  /*107610*/  STL [R1+0x2884], R4 ;  /* 0x0028840401007387 */ /* 0x0001e20000100800 */
[----:B---3--:R-:W-:Y:S02]  /*107620*/  F2FP.SATFINITE.E5M2.F32.PACK_AB_MERGE_C R14, R14, R55, RZ ;  /* 0x000000370e0e723e */ /* 0x008fe400048060ff */
[----:B0-----:R-:W-:Y:S02]  /*107630*/  SHF.R.S32.HI R4, RZ, 0x1f, R18 ;  /* 0x0000001fff047819 */ /* 0x001fe40000011412 */
[----:B----4-:R-:W-:Y:S01]  /*107640*/  F2FP.SATFINITE.E5M2.F32.PACK_AB_MERGE_C R13, R54, R13, RZ ;  /* 0x0000000d360d723e */ /* 0x010fe200048060ff */
[----:B------:R-:W-:Y:S02]  /*107650*/  STL [R1+0x287c], R14 ;  /* 0x00287c0e01007387 */ /* 0x000fe40000100800 */
[----:B------:R-:W-:Y:S02]  /*107660*/  IMAD.X R17, R4, 0x1, R61, P6 ;  /* 0x0000000104117824 */ /* 0x000fe400030e063d */
[----:B------:R0:W-:Y:S02]  /*107670*/  STL [R1+0x2878], R13 ;  /* 0x0028780d01007387 */ /* 0x0001e40000100800 */
[----:B0-----:R-:W-:-:S02]  /*107680*/  F2FP.SATFINITE.E5M2.F32.PACK_AB_MERGE_C R13, R8, R59, RZ ;  /* 0x0000003b080d723e */ /* 0x001fc400048060ff */
[----:B------:R-:W-:Y:S02]  /*107690*/  IADD3 R8, P6, PT, R18, R46, RZ ;  /* 0x0000002e12087210 */ /* 0x000fe40007fde0ff */
[----:B------:R-:W-:-:S03]  /*1076a0*/  F2FP.SATFINITE.E5M2.F32.PACK_AB_MERGE_C R10, R10, R9, RZ ;  /* 0x000000090a0a723e */ /* 0x000fc600048060ff */
[----:B------:R-:W-:Y:S01]  /*1076b0*/  IMAD.X R9, R4, 0x1, R34, P6 ;  /* 0x0000000104097824 */ /* 0x000fe200030e0622 */
[----:B------:R-:W-:Y:S04]  /*1076c0*/  STL.64 [R1+0x1200], R16 ;  /* 0x0012001001007387 */ /* 0x000fe80000100a00 */
        /* <DEDUP_REMOVED lines=37> */
[----:B------:R-:W3:Y:S04]  /*107920*/  LDL.LU R48, [R1+0xc48] ;  /* 0x000c480001307983 */ /* 0x000ee80000300800 */
[----:B------:R-:W3:Y:S01]  /*107930*/  LDL.LU R56, [R1+0xc4c] ;  /* 0x000c4c0001387983 */ /* 0x000ee20000300800 */
[----:B0-----:R-:W-:-:S03]  /*107940*/  IADD3 R2, P6, PT, R18, R41, RZ ;  /* 0x0000002912027210 */ /* 0x001fc60007fde0ff */
[----:B------:R-:W4:Y:S02]  /*107950*/  LDL.LU R55, [R1+0xc30] ;  /* 0x000c300001377983 */ /* 0x000f240000300800 */
[----:B------:R-:W-:Y:S02]  /*107960*/  IMAD.X R3, R4, 0x1, R39, P6 ;  /* 0x0000000104037824 */ /* 0x000fe400030e0627 */
[----:B------:R-:W4:Y:S04]  /*107970*/  LDL.LU R14, [R1+0xc34] ;  /* 0x000c3400010e7983 */ /* 0x000f280000300800 */
        /* <DEDUP_REMOVED lines=33> */
[----:B0-----:R-:W-:-:S03]  /*107b90*/  SHF.R.S32.HI R4, RZ, 0x1f, R19 ;  /* 0x0000001fff047819 */ /* 0x001fc60000011413 */
[----:B------:R0:W-:Y:S01]  /*107ba0*/  STL [R1+0x2a0c], R16 ;  /* 0x002a0c1001007387 */ /* 0x0001e20000100800 */
[----:B----4-:R-:W-:Y:S02]  /*107bb0*/  F2FP.SATFINITE.E5M2.F32.PACK_AB_MERGE_C R14, R14, R55, RZ ;  /* 0x000000370e0e723e */ /* 0x010fe400048060ff */
[----:B0-----:R-:W-:-:S03]  /*107bc0*/  IADD3 R16, P6, PT, R19, R57, RZ ;  /* 0x0000003913107210 */ /* 0x001fc60007fde0ff */
[----:B------:R-:W-:Y:S02]  /*107bd0*/  STL [R1+0x2a30], R14 ;  /* 0x002a300e01007387 */ /* 0x000fe40000100800 */
[----:B------:R-:W-:Y:S01]  /*107be0*/  IMAD.X R17, R4, 0x1, R61, P6 ;  /* 0x0000000104117824 */ /* 0x000fe200030e063d */
[----:B------:R-:W-:-:S04]  /*107bf0*/  F2FP.SATFINITE.E5M2.F32.PACK_AB_MERGE_C R13, R54, R13, RZ ;  /* 0x0000000d360d723e */ /* 0x000fc800048060ff */
[----:B------:R0:W-:Y:S01]  /*107c00*/  STL.64 [R1+0x11b8], R16 ;  /* 0x0011b81001007387 */ /* 0x0001e20000100a00 */
[----:B------:R-:W-:-:S03]  /*107c10*/  F2FP.SATFINITE.E5M2.F32.PACK_AB_MERGE_C R8, R8, R59, RZ ;  /* 0x0000003b0808723e */ /* 0x000fc600048060ff */
[----:B------:R1:W-:Y:S01]  /*107c20*/  STL [R1+0x2a2c], R13 ;  /* 0x002a2c0d01007387 */ /* 0x0003e20000100800 */
[----:B0-----:R-:W-:-:S03]  /*107c30*/  IADD3 R16, P6, PT, R19, R46, RZ ;  /* 0x0000002e13107210 */ /* 0x001fc60007fde0ff */
[----:B------:R0:W-:Y:S01]  /*107c40*/  STL [R1+0x2a50], R8 ;  /* 0x002a500801007387 */ /* 0x0001e20000100800 */
[----:B-1----:R-:W-:Y:S01]  /*107c50*/  F2FP.SATFINITE.E5M2.F32.PACK_AB_MERGE_C R13, R10, R9, RZ ;  /* 0x000000090a0d723e */ /* 0x002fe200048060ff */
[----:B------:R-:W-:Y:S01]  /*107c60*/  IMAD.X R17, R4, 0x1, R34, P6 ;  /* 0x0000000104117824 */ /* 0x000fe200030e0622 */
[----:B------:R-:W-:Y:S02]  /*107c70*/  F2FP.SATFINITE.E5M2.F32.PACK_AB_MERGE_C R10, R12, R11, RZ ;  /* 0x0000000b0c0a723e */ /* 0x000fe400048060ff */
[----:B0-----:R-:W-:Y:S02]  /*107c80*/  IADD3 R8, P6, PT, R19, R45, RZ ;  /* 0x0000002d13087210 */ /* 0x001fe40007fde0ff */
[----:B------:R-:W-:Y:S03]  /*107c90*/  STL.64 [R1+0x11c0], R16 ;  /* 0x0011c01001007387 */ /* 0x000fe60000100a00 */
[----:B------:R-:W-:Y:S01]  /*107ca0*/  IMAD.X R9, R4, 0x1, R35, P6 ;  /* 0x0000000104097824 */ /* 0x000fe200030e0623 */
[----:B------:R-:W-:Y:S04]  /*107cb0*/  STL [R1+0x2a4c], R13 ;  /* 0x002a4c0d01007387 */ /* 0x000fe80000100800 */
[----:B------:R0:W-:Y:S01]  /*107cc0*/  STL [R1+0x2a6c], R10 ;  /* 0x002a6c0a01007387 */ /* 0x0001e20000100800 */
[----:B------:R-:W-:-:S03]  /*107cd0*/  F2FP.SATFINITE.E5M2.F32.PACK_AB_MERGE_C R5, R6, R5, RZ ;  /* 0x000000050605723e */ /* 0x000fc600048060ff */
[----:B------:R1:W-:Y:S01]  /*107ce0*/  STL.64 [R1+0x11b0], R8 ;  /* 0x0011b00801007387 */ /* 0x0003e20000100a00 */
[----:B0-----:R-:W-:Y:S02]  /*107cf0*/  F2FP.SATFINITE.E5M2.F32.PACK_AB_MERGE_C R10, R60, R15, RZ ;  /* 0x0000000f3c0a723e */ /* 0x001fe400048060ff */
[----:B-1----:R-:W-:-:S03]  /*107d00*/  IADD3 R8, P6, PT, R19, R44, RZ ;  /* 0x0000002c13087210 */ /* 0x002fc60007fde0ff */
[----:B------:R-:W-:Y:S04]  /*107d10*/  STL [R1+0x2a68], R10 ;  /* 0x002a680a01007387 */ /* 0x000fe80000100800 */
[----:B------:R0:W-:Y:S01]  /*107d20*/  STL [R1+0x2a7c], R5 ;  /* 0x002a7c0501007387 */ /* 0x0001e20000100800 */
[----:B------:R-:W-:Y:S01]  /*107d30*/  IMAD.X R9, R4, 0x1, R36, P6 ;  /* 0x0000000104097824 */ /* 0x000fe200030e0624 */
[----:B0-----:R-:W-:Y:S02]  /*107d40*/  F2FP.SATFINITE.E5M2.F32.PACK_AB_MERGE_C R5, R0, R7, RZ ;  /* 0x000000070005723e */ /* 0x001fe400048060ff */
[----:B------:R-:W-:Y:S02]  /*107d50*/  F2FP.SATFINITE.E5M2.F32.PACK_AB_MERGE_C R0, R3, R2, RZ ;  /* 0x000000020300723e */ /* 0x000fe400048060ff */
[----:B------:R-:W-:Y:S01]  /*107d60*/  IADD3 R2, P6, PT, R19, R43, RZ ;  /* 0x0000002b13027210 */ /* 0x000fe20007fde0ff */
[----:B------:R-:W-:Y:S04]  /*107d70*/  STL.64 [R1+0x11a0], R8 ;  /* 0x0011a00801007387 */ /* 0x000fe80000100a00 */
[----:B------:R-:W-:Y:S01]  /*107d80*/  IMAD.X R3, R4, 0x1, R37, P6 ;  /* 0x0000000104037824 */ /* 0x000fe200030e0625 */
        /* <DEDUP_REMOVED lines=49> */
[----:B------:R-:W-:Y:S01]  /*1080a0*/  STL.64 [R1+0x1188], R18 ;  /* 0x0011881201007387 */ /* 0x000fe20000100a00 */
        /* <DEDUP_REMOVED lines=99> */
[----:B------:R-:W-:Y:S04]  /*1086e0*/  STL [R1+0x2a00], R14 ;  /* 0x002a000e01007387 */ /* 0x000fe80000100800 */
[----:B------:R1:W-:Y:S01]  /*1086f0*/  STL [R1+0x2a1c], R13 ;  /* 0x002a1c0d01007387 */ /* 0x0003e20000100800 */
[----:B0-----:R-:W-:-:S05]  /*108700*/  IADD3 R16, P6, PT, R21, R46, RZ ;  /* 0x0000002e15107210 */ /* 0x001fca0007fde0ff */
[----:B------:R-:W-:Y:S01]  /*108710*/  IMAD.X R17, R4, 0x1, R34, P6 ;  /* 0x0000000104117824 */ /* 0x000fe200030e0622 */
[----:B-1----:R-:W-:Y:S02]  /*108720*/  F2FP.SATFINITE.E5M2.F32.PACK_AB_MERGE_C R13, R8, R59, RZ ;  /* 0x0000003b080d723e */ /* 0x002fe400048060ff */
        /* <DEDUP_REMOVED lines=25> */
[----:B------:R-:W-:Y:S04]  /*1088c0*/  STL [R1+0x2a70], R5 ;  /* 0x002a700501007387 */ /* 0x000fe80000100800 */
        /* <DEDUP_REMOVED lines=54> */
[----:B------:R-:W-:Y:S01]  /*108c30*/  STL [R1+0x1bc], R14 ;  /* 0x0001bc0e01007387 */ /* 0x000fe20000100800 */
[----:B0-----:R-:W-:Y:S02]  /*108c40*/  IADD3 R16, P6, PT, R22, R46, RZ ;  /* 0x0000002e16107210 */ /* 0x001fe40007fde0ff */
[----:B------:R-:W-:-:S03]  /*108c50*/  F2FP.SATFINITE.E5M2.F32.PACK_AB_MERGE_C R8, R8, R59, RZ ;  /* 0x0000003b0808723e */ /* 0x000fc600048060ff */
[----:B------:R-:W-:Y:S01]  /*108c60*/  IMAD.X R17, R4, 0x1, R34, P6 ;  /* 0x0000000104117824 */ /* 0x000fe200030e0622 */
[----:B------:R-:W-:Y:S04]  /*108c70*/  STL [R1+0x1b8], R13 ;  /* 0x0001b80d01007387 */ /* 0x000fe80000100800 */
[----:B------:R-:W-:Y:S04]  /*108c80*/  STL.64 [R1+0x10f8], R16 ;  /* 0x0010f81001007387 */ /* 0x000fe80000100a00 */
[----:B------:R0:W-:Y:S01]  /*108c90*/  STL [R1+0x1a8], R8 ;  /* 0x0001a80801007387 */ /* 0x0001e20000100800 */
[----:B------:R-:W-:-:S02]  /*108ca0*/  F2FP.SATFINITE.E5M2.F32.PACK_AB_MERGE_C R10, R10, R9, RZ ;  /* 0x000000090a0a723e */ /* 0x000fc400048060ff */
[----:B0-----:R-:W-:-:S03]  /*108cb0*/  IADD3 R8, P6, PT, R22, R45, RZ ;  /* 0x0000002d16087210 */ /* 0x001fc60007fde0ff */
[----:B------:R-:W-:Y:S02]  /*108cc0*/  STL [R1+0x1ac], R10 ;  /* 0x0001ac0a01007387 */ /* 0x000fe40000100800 */
[----:B------:R-:W-:-:S05]  /*108cd0*/  IMAD.X R9, R4, 0x1, R35, P6 ;  /* 0x0000000104097824 */ /* 0x000fca00030e0623 */
[----:B------:R0:W-:Y:S01]  /*108ce0*/  STL.64 [R1+0x10f0], R8 ;  /* 0x0010f00801007387 */ /* 0x0001e20000100a00 */
[----:B------:R-:W-:Y:S02]  /*108cf0*/  F2FP.SATFINITE.E5M2.F32.PACK_AB_MERGE_C R5, R6, R5, RZ ;  /* 0x000000050605723e */ /* 0x000fe400048060ff */
[----:B0-----:R-:W-:-:S05]  /*108d00*/  IADD3 R8, P6, PT, R22, R44, RZ ;  /* 0x0000002c16087210 */ /* 0x001fca0007fde0ff */
[----:B------:R-:W-:Y:S01]  /*108d10*/  IMAD.X R9, R4, 0x1, R36, P6 ;  /* 0x0000000104097824 */ /* 0x000fe200030e0624 */
[----:B------:R-:W-:Y:S02]  /*108d20*/  IADD3 R6, P6, PT, R22, R43, RZ ;  /* 0x0000002b16067210 */ /* 0x000fe40007fde0ff */
[----:B------:R-:W-:Y:S02]  /*108d30*/  F2FP.SATFINITE.E5M2.F32.PACK_AB_MERGE_C R11, R12, R11, RZ ;  /* 0x0000000b0c0b723e */ /* 0x000fe400048060ff */
[----:B------:R-:W-:Y:S01]  /*108d40*/  F2FP.SATFINITE.E5M2.F32.PACK_AB_MERGE_C R0, R0, R7, RZ ;  /* 0x000000070000723e */ /* 0x000fe200048060ff */
[----:B------:R-:W-:Y:S01]  /*108d50*/  IMAD.X R7, R4, 0x1, R37, P6 ;  /* 0x0000000104077824 */ /* 0x000fe200030e0625 */
[----:B------:R-:W-:Y:S02]  /*108d60*/  F2FP.SATFINITE.E5M2.F32.PACK_AB_MERGE_C R10, R60, R15, RZ ;  /* 0x0000000f3c0a723e */ /* 0x000fe400048060ff */
[----:B------:R-:W-:Y:S02]  /*108d70*/  F2FP.SATFINITE.E5M2.F32.PACK_AB_MERGE_C R48, R3, R2, RZ ;  /* 0x000000020330723e */ /* 0x000fe400048060ff */
[----:B------:R-:W-:Y:S01]  /*108d80*/  IADD3 R2, P6, PT, R22, R42, RZ ;  /* 0x0000002a16027210 */ /* 0x000fe20007fde0ff */
[----:B------:R-:W-:Y:S04]  /*108d90*/  STL [R1+0x190], R11 ;  /* 0x0001900b01007387 */ /* 0x000fe80000100800 */
[----:B------:R-:W-:Y:S01]  /*108da0*/  STL [R1+0x194], R10 ;  /* 0x0001940a01007387 */ /* 0x000fe20000100800 */
[----:B------:R-:W-:-:S03]  /*108db0*/  IMAD.X R3, R4, 0x1, R38, P6 ;  /* 0x0000000104037824 */ /* 0x000fc600030e0626 */
[----:B------:R-:W-:Y:S04]  /*108dc0*/  STL.64 [R1+0x10e8], R8 ;  /* 0x0010e80801007387 */ /* 0x000fe80000100a00 */
[----:B------:R-:W-:Y:S04]  /*108dd0*/  STL [R1+0x174], R5 ;  /* 0x0001740501007387 */ /* 0x000fe80000100800 */
[----:B------:R0:W-:Y:S04]  /*108de0*/  STL [R1+0xdc], R0 ;  /* 0x0000dc0001007387 */ /* 0x0001e80000100800 */
[----:B------:R-:W-:Y:S04]  /*108df0*/  STL.64 [R1+0x5df8], R48 ;  /* 0x005df83001007387 */ /* 0x000fe80000100a00 */
[----:B------:R-:W-:Y:S04]  /*108e00*/  STL.64 [R1+0x10e0], R6 ;  /* 0x0010e00601007387 */ /* 0x000fe80000100a00 */
[----:B------:R1:W-:Y:S01]  /*108e10*/  STL.64 [R1+0x10d8], R2 ;  /* 0x0010d80201007387 */ /* 0x0003e20000100a00 */
[----:B0-----:R-:W-:-:S03]  /*108e20*/  F2FP.SATFINITE.E5M2.F32.PACK_AB_MERGE_C R0, R32, R51, RZ ;  /* 0x000000332000723e */ /* 0x001fc600048060ff */
[----:B------:R-:W2:Y:S01]  /*108e30*/  LDL.LU R21, [R1+0x8f0] ;  /* 0x0008f00001157983 */ /* 0x000ea20000300800 */
        /* <DEDUP_REMOVED lines=28> */
[----:B0-----:R-:W4:Y:S01]  /*109000*/  LDL.LU R2, [R1+0x94c] ;  /* 0x00094c0001027983 */ /* 0x001f220000300800 */
[----:B------:R-:W-:-:S03]  /*109010*/  F2FP.SATFINITE.E5M2.F32.PACK_AB_MERGE_C R53, R53, R50, RZ ;  /* 0x000000323535723e */ /* 0x000fc600048060ff */
        /* <DEDUP_REMOVED lines=12> */
[----:B0-----:R-:W-:Y:S02]  /*1090e0*/  SHF.R.S32.HI R4, RZ, 0x1f, R23 ;  /* 0x0000001fff047819 */ /* 0x001fe40000011417 */
[----:B----4-:R-:W-:Y:S02]  /*1090f0*/  F2FP.SATFINITE.E5M2.F32.PACK_AB_MERGE_C R18, R16, R17, RZ ;  /* 0x000000111012723e */ /* 0x010fe400048060ff */
        /* <DEDUP_REMOVED lines=8> */
[----:B------:R-:W-:Y:S04]  /*109180*/  STL [R1+0x2964], R18 ;  /* 0x0029641201007387 */ /* 0x000fe80000100800 */
[----:B------:R0:W-:Y:S01]  /*109190*/  STL [R1+0x2934], R13 ;  /* 0x0029340d01007387 */ /* 0x0001e20000100800 */
[----:B------:R-:W-:Y:S01]  /*1091a0*/  IMAD.X R17, R4, 0x1, R34, P6 ;  /* 0x0000000104117824 */ /* 0x000fe200030e0622 */
[----:B------:R-:W-:Y:S02]  /*1091b0*/  F2FP.SATFINITE.E5M2.F32.PACK_AB_MERGE_C R14, R59, R54, RZ ;  /* 0x000000363b0e723e */ /* 0x000fe400048060ff */
[----:B0-----:R-:W-:-:S02]  /*1091c0*/  F2FP.SATFINITE.E5M2.F32.PACK_AB_MERGE_C R13, R9, R8, RZ ;  /* 0x00000008090d723e */ /* 0x001fc400048060ff */
[----:B------:R-:W-:Y:S01]  /*1091d0*/  IADD3 R8, P6, PT, R23, R45, RZ ;  /* 0x0000002d17087210 */ /* 0x000fe20007fde0ff */
[----:B------:R-:W-:Y:S04]  /*1091e0*/  STL.64 [R1+0x10b0], R16 ;  /* 0x0010b01001007387 */ /* 0x000fe80000100a00 */
[----:B------:R-:W-:Y:S01]  /*1091f0*/  IMAD.X R9, R4, 0x1, R35, P6 ;  /* 0x0000000104097824 */ /* 0x000fe200030e0623 */
[----:B------:R-:W-:Y:S04]  /*109200*/  STL [R1+0x2940], R14 ;  /* 0x0029400e01007387 */ /* 0x000fe80000100800 */
[----:B------:R-:W-:Y:S04]  /*109210*/  STL [R1+0x2904], R13 ;  /* 0x0029040d01007387 */ /* 0x000fe80000100800 */
[----:B------:R0:W-:Y:S01]  /*109220*/  STL.64 [R1+0x10b8], R8 ;  /* 0x0010b80801007387 */ /* 0x0001e20000100a00 */
[----:B------:R-:W-:-:S02]  /*109230*/  F2FP.SATFINITE.E5M2.F32.PACK_AB_MERGE_C R11, R11, R10, RZ ;  /* 0x0000000a0b0b723e */ /* 0x000fc400048060ff */
[----:B------:R-:W-:Y:S02]  /*109240*/  F2FP.SATFINITE.E5M2.F32.PACK_AB_MERGE_C R10, R15, R12, RZ ;  /* 0x0000000c0f0a723e */ /* 0x000fe400048060ff */
[----:B0-----:R-:W-:Y:S01]  /*109250*/  IADD3 R8, P6, PT, R23, R44, RZ ;  /* 0x0000002c17087210 */ /* 0x001fe20007fde0ff */
[----:B------:R-:W-:Y:S04]  /*109260*/  STL [R1+0x28fc], R11 ;  /* 0x0028fc0b01007387 */ /* 0x000fe80000100800 */
[----:B------:R-:W-:Y:S01]  /*109270*/  IMAD.X R9, R4, 0x1, R36, P6 ;  /* 0x0000000104097824 */ /* 0x000fe200030e0624 */
[----:B------:R-:W-:Y:S04]  /*109280*/  STL [R1+0x28d8], R10 ;  /* 0x0028d80a01007387 */ /* 0x000fe80000100800 */
[----:B------:R0:W-:Y:S02]  /*109290*/  STL.64 [R1+0x10a8], R8 ;  /* 0x0010a80801007387 */ /* 0x0001e40000100a00 */
[----:B0-----:R-:W-:-:S02]  /*1092a0*/  F2FP.SATFINITE.E5M2.F32.PACK_AB_MERGE_C R8, R5, R60, RZ ;  /* 0x0000003c0508723e */ /* 0x001fc400048060ff */
[----:B------:R-:W-:Y:S02]  /*1092b0*/  F2FP.SATFINITE.E5M2.F32.PACK_AB_MERGE_C R5, R7, R6, RZ ;  /* 0x000000060705723e */ /* 0x000fe400048060ff */
[C---:B------:R-:W-:Y:S01]  /*1092c0*/  IADD3 R6, P6, PT, R23.reuse, R43, RZ ;  /* 0x0000002b17067210 */ /* 0x040fe20007fde0ff */
[----:B------:R-:W-:Y:S04]  /*1092d0*/  STL [R1+0x28dc], R8 ;  /* 0x0028dc0801007387 */ /* 0x000fe80000100800 */
[----:B------:R0:W-:Y:S01]  /*1092e0*/  STL [R1+0x28c0], R5 ;  /* 0x0028c00501007387 */ /* 0x0001e20000100800 */
[----:B------:R-:W-:Y:S01]  /*1092f0*/  IMAD.X R7, R4, 0x1, R37, P6 ;  /* 0x0000000104077824 */ /* 0x000fe200030e0625 */
[----:B0-----:R-:W-:Y:S02]  /*109300*/  F2FP.SATFINITE.E5M2.F32.PACK_AB_MERGE_C R5, R2, R0, RZ ;  /* 0x000000000205723e */ /* 0x001fe400048060ff */
[----:B------:R-:W-:-:S02]  /*109310*/  IADD3 R2, P6, PT, R23, R42, RZ ;  /* 0x0000002a17027210 */ /* 0x000fc40007fde0ff */
[----:B------:R-:W-:Y:S01]  /*109320*/  F2FP.SATFINITE.E5M2.F32.PACK_AB_MERGE_C R0, R50, R3, RZ ;  /* 0x000000033200723e */ /* 0x000fe200048060ff */
        /* <DEDUP_REMOVED lines=12> */
[----:B------:R-:W3:Y:S04]  /*1093f0*/  LDL.LU R18, [R1+0x974] ;  /* 0x0009740001127983 */ /* 0x000ee80000300800 */
[----:B------:R-:W4:Y:S04]  /*109400*/  LDL.LU R17, [R1+0x978] ;  /* 0x0009780001117983 */ /* 0x000f280000300800 */
[----:B------:R-:W4:Y:S01]  /*109410*/  LDL.LU R16, [R1+0x97c] ;  /* 0x00097c0001107983 */ /* 0x000f220000300800 */
[----:B0-----:R-:W-:-:S03]  /*109420*/  IADD3 R2, P6, PT, R23, R41, RZ ;  /* 0x0000002917027210 */ /* 0x001fc60007fde0ff */
[----:B------:R-:W4:Y:S02]  /*109430*/  LDL.LU R56, [R1+0x980] ;  /* 0x0009800001387983 */ /* 0x000f240000300800 */
[----:B------:R-:W-:Y:S02]  /*109440*/  IMAD.X R3, R4, 0x1, R39, P6 ;  /* 0x0000000104037824 */ /* 0x000fe400030e0627 */
        /* <DEDUP_REMOVED lines=17> */
[----:B-1----:R-:W4:Y:S04]  /*109560*/  LDL.LU R0, [R1+0x9c0] ;  /* 0x0009c00001007983 */ /* 0x002f280000300800 */
[----:B0-----:R-:W4:Y:S04]  /*109570*/  LDL.LU R2, [R1+0x9c4] ;  /* 0x0009c40001027983 */ /* 0x001f280000300800 */
[----:B------:R-:W4:Y:S04]  /*109580*/  LDL.LU R3, [R1+0x9c8] ;  /* 0x0009c80001037983 */ /* 0x000f280000300800 */
[----:B------:R-:W4:Y:S01]  /*109590*/  LDL.LU R50, [R1+0x9cc] ;  /* 0x0009cc0001327983 */ /* 0x000f220000300800 */
[----:B------:R-:W-:-:S03]  /*1095a0*/  IMAD.X R23, R4, 0x1, R40, P6 ;  /* 0x0000000104177824 */ /* 0x000fc600030e0628 */
[----:B------:R-:W4:Y:S04]  /*1095b0*/  LDL.LU R52, [R1+0x9d0] ;  /* 0x0009d00001347983 */ /* 0x000f280000300800 */
[----:B------:R-:W4:Y:S04]  /*1095c0*/  LDL.LU R58, [R1+0x9d4] ;  /* 0x0009d400013a7983 */ /* 0x000f280000300800 */
[----:B------:R-:W4:Y:S04]  /*1095d0*/  LDL.LU R51, [R1+0x9d8] ;  /* 0x0009d80001337983 */ /* 0x000f280000300800 */
[----:B------:R-:W-:Y:S04]  /*1095e0*/  STL.64 [R1+0x1088], R22 ;  /* 0x0010881601007387 */ /* 0x000fe80000100a00 */
[----:B------:R-:W4:Y:S01]  /*1095f0*/  LDL.LU R32, [R1+0x9dc] ;  /* 0x0009dc0001207983 */ /* 0x000f220000300800 */
        /* <DEDUP_REMOVED lines=8> */
[----:B------:R-:W-:Y:S04]  /*109680*/  STL [R1+0x1c4], R18 ;  /* 0x0001c41201007387 */ /* 0x000fe80000100800 */
[----:B------:R0:W-:Y:S02]  /*109690*/  STL.64 [R1+0x1080], R16 ;  /* 0x0010801001007387 */ /* 0x0001e40000100a00 */
[----:B0-----:R-:W-:-:S02]  /*1096a0*/  F2FP.SATFINITE.E5M2.F32.PACK_AB_MERGE_C R16, R55, R56, RZ ;  /* 0x000000383710723e */ /* 0x001fc400048060ff */
[----:B------:R-:W-:-:S03]  /*1096b0*/  F2FP.SATFINITE.E5M2.F32.PACK_AB_MERGE_C R13, R13, R14, RZ ;  /* 0x0000000e0d0d723e */ /* 0x000fc600048060ff */
[----:B------:R0:W-:Y:S04]  /*1096c0*/  STL [R1+0x1b0], R16 ;  /* 0x0001b01001007387 */ /* 0x0001e80000100800 */
[----:B------:R1:W-:Y:S01]  /*1096d0*/  STL [R1+0x1b4], R13 ;  /* 0x0001b40d01007387 */ /* 0x0003e20000100800 */
[----:B0-----:R-:W-:Y:S02]  /*1096e0*/  IADD3 R16, P6, PT, R24, R46, RZ ;  /* 0x0000002e18107210 */ /* 0x001fe40007fde0ff */
[----:B-1----:R-:W-:-:S03]  /*1096f0*/  F2FP.SATFINITE.E5M2.F32.PACK_AB_MERGE_C R13, R9, R8, RZ ;  /* 0x00000008090d723e */ /* 0x002fc600048060ff */
[----:B------:R-:W-:Y:S01]  /*109700*/  IMAD.X R17, R4, 0x1, R34, P6 ;  /* 0x0000000104117824 */ /* 0x000fe200030e0622 */
[----:B------:R-:W-:Y:S02]  /*109710*/  IADD3 R8, P6, PT, R24, R45, RZ ;  /* 0x0000002d18087210 */ /* 0x000fe40007fde0ff */
[----:B------:R-:W-:-:S03]  /*109720*/  F2FP.SATFINITE.E5M2.F32.PACK_AB_MERGE_C R14, R59, R54, RZ ;  /* 0x000000363b0e723e */ /* 0x000fc600048060ff */
[----:B------:R-:W-:Y:S01]  /*109730*/  IMAD.X R9, R4, 0x1, R35, P6 ;  /* 0x0000000104097824 */ /* 0x000fe200030e0623 */
[----:B------:R-:W-:Y:S04]  /*109740*/  STL.64 [R1+0x1078], R16 ;  /* 0x0010781001007387 */ /* 0x000fe80000100a00 */
        /* <DEDUP_REMOVED lines=9> */
[----:B------:R0:W-:Y:S01]  /*1097e0*/  STL.64 [R1+0x1068], R8 ;  /* 0x0010680801007387 */ /* 0x0001e20000100a00 */
[----:B------:R-:W-:-:S02]  /*1097f0*/  F2FP.SATFINITE.E5M2.F32.PACK_AB_MERGE_C R0, R2, R0, RZ ;  /* 0x000000000200723e */ /* 0x000fc400048060ff */
[----:B------:R-:W-:Y:S02]  /*109800*/  F2FP.SATFINITE.E5M2.F32.PACK_AB_MERGE_C R56, R50, R3, RZ ;  /* 0x000000033238723e */ /* 0x000fe400048060ff */
[----:B0-----:R-:W-:Y:S02]  /*109810*/  F2FP.SATFINITE.E5M2.F32.PACK_AB_MERGE_C R8, R5, R60, RZ ;  /* 0x0000003c0508723e */ /* 0x001fe400048060ff */
[----:B------:R-:W-:Y:S02]  /*109820*/  F2FP.SATFINITE.E5M2.F32.PACK_AB_MERGE_C R5, R7, R6, RZ ;  /* 0x000000060705723e */ /* 0x000fe400048060ff */
[----:B------:R-:W-:-:S05]  /*109830*/  IADD3 R6, P6, PT, R24, R43, RZ ;  /* 0x0000002b18067210 */ /* 0x000fca0007fde0ff */
[----:B------:R-:W-:Y:S01]  /*109840*/  IMAD.X R7, R4, 0x1, R37, P6 ;  /* 0x0000000104077824 */ /* 0x000fe200030e0625 */
[----:B------:R-:W-:Y:S01]  /*109850*/  IADD3 R2, P6, PT, R24, R42, RZ ;  /* 0x0000002a18027210 */ /* 0x000fe20007fde0ff */
[----:B------:R-:W-:Y:S01]  /*109860*/  STL [R1+0x150], R8 ;  /* 0x0001500801007387 */ /* 0x000fe20000100800 */
[----:B------:R-:W-:-:S03]  /*109870*/  F2FP.SATFINITE.E5M2.F32.PACK_AB_MERGE_C R59, R58, R52, RZ ;  /* 0x000000343a3b723e */ /* 0x000fc600048060ff */
[----:B------:R-:W-:Y:S01]  /*109880*/  STL [R1+0x158], R5 ;  /* 0x0001580501007387 */ /* 0x000fe20000100800 */
[----:B------:R-:W-:-:S03]  /*109890*/  IMAD.X R3, R4, 0x1, R38, P6 ;  /* 0x0000000104037824 */ /* 0x000fc600030e0626 */
[----:B------:R-:W-:Y:S04]  /*1098a0*/  STL [R1+0x5dd8], R56 ;  /* 0x005dd83801007387 */ /* 0x000fe80000100800 */
[----:B------:R0:W-:Y:S04]  /*1098b0*/  STL.64 [R1+0x1060], R6 ;  /* 0x0010600601007387 */ /* 0x0001e80000100a00 */
[----:B------:R-:W-:Y:S04]  /*1098c0*/  STL [R1+0xcc], R0 ;  /* 0x0000cc0001007387 */ /* 0x000fe80000100800 */
[----:B------:R-:W-:Y:S04]  /*1098d0*/  STL [R1+0x5e08], R59 ;  /* 0x005e083b01007387 */ /* 0x000fe80000100800 */
[----:B------:R1:W-:Y:S01]  /*1098e0*/  STL.64 [R1+0x1058], R2 ;  /* 0x0010580201007387 */ /* 0x0003e20000100a00 */
[----:B0-----:R-:W-:-:S05]  /*1098f0*/  IADD3 R6, P6, PT, R24, R41, RZ ;  /* 0x0000002918067210 */ /* 0x001fca0007fde0ff */
[----:B------:R-:W-:Y:S01]  /*109900*/  IMAD.X R7, R4, 0x1, R39, P6 ;  /* 0x0000000104077824 */ /* 0x000fe200030e0627 */
[----:B-1----:R-:W-:-:S05]  /*109910*/  F2FP.SATFINITE.E5M2.F32.PACK_AB_MERGE_C R3, R32, R51, RZ ;  /* 0x000000332003723e */ /* 0x002fca00048060ff */
[----:B------:R-:W-:Y:S04]  /*109920*/  STL [R1+0x5e18], R3 ;  /* 0x005e180301007387 */ /* 0x000fe80000100800 */
[----:B------:R-:W2:Y:S04]  /*109930*/  LDL.LU R56, [R1+0x9e0] ;  /* 0x0009e00001387983 */ /* 0x000ea80000300800 */
[----:B------:R-:W2:Y:S04]  /*109940*/  LDL.LU R48, [R1+0x9e4] ;  /* 0x0009e40001307983 */ /* 0x000ea80000300800 */
[----:B------:R-:W3:Y:S04]  /*109950*/  LDL.LU R23, [R1+0x9e8] ;  /* 0x0009e80001177983 */ /* 0x000ee80000300800 */
[----:B------:R0:W-:Y:S04]  /*109960*/  STL.64 [R1+0x1048], R6 ;  /* 0x0010480601007387 */ /* 0x0001e80000100a00 */
        /* <DEDUP_REMOVED lines=29> */
[----:B------:R-:W-:Y:S01]  /*109b40*/  IMAD.X R33, R4, 0x1, R40, P6 ;  /* 0x0000000104217824 */ /* 0x000fe200030e0628 */
[----:B------:R-:W-:-:S04]  /*109b50*/  SHF.R.S32.HI R4, RZ, 0x1f, R25 ;  /* 0x0000001fff047819 */ /* 0x000fc80000011419 */
[----:B------:R0:W-:Y:S04]  /*109b60*/  STL.64 [R1+0x1050], R32 ;  /* 0x0010502001007387 */ /* 0x0001e80000100a00 */
[----:B0-----:R-:W4:Y:S01]  /*109b70*/  LDL.LU.64 R32, [R1+0x5e80] ;  /* 0x005e800001207983 */ /* 0x001f220000300a00 */
[----:B--2---:R-:W-:-:S05]  /*109b80*/  F2FP.SATFINITE.E5M2.F32.PACK_AB_MERGE_C R48, R48, R56, RZ ;  /* 0x000000383030723e */ /* 0x004fca00048060ff */
[----:B------:R-:W-:Y:S01]  /*109b90*/  STL [R1+0x5e5c], R48 ;  /* 0x005e5c3001007387 */ /* 0x000fe20000100800 */
[----:B---3--:R-:W-:Y:S02]  /*109ba0*/  F2FP.SATFINITE.E5M2.F32.PACK_AB_MERGE_C R59, R22, R23, RZ ;  /* 0x00000017163b723e */ /* 0x008fe400048060ff */
[----:B------:R-:W-:Y:S02]  /*109bb0*/  IADD3 R22, P6, PT, R25, R57, RZ ;  /* 0x0000003919167210 */ /* 0x000fe40007fde0ff */
[----:B----4-:R-:W-:-:S03]  /*109bc0*/  F2FP.SATFINITE.E5M2.F32.PACK_AB_MERGE_C R3, R21, R49, RZ ;  /* 0x000000311503723e */ /* 0x010fc600048060ff */
[C---:B------:R-:W-:Y:S02]  /*109bd0*/  IMAD.X R23, R4.reuse, 0x1, R61, P6 ;  /* 0x0000000104177824 */ /* 0x040fe400030e063d */
[----:B------:R0:W-:Y:S01]  /*109be0*/  STL [R1+0x14f4], R3 ;  /* 0x0014f40301007387 */ /* 0x0001e20000100800 */
[----:B------:R-:W-:Y:S02]  /*109bf0*/  F2FP.SATFINITE.E5M2.F32.PACK_AB_MERGE_C R20, R19, R20, RZ ;  /* 0x000000141314723e */ /* 0x000fe400048060ff */
[----:B0-----:R-:W-:Y:S02]  /*109c00*/  F2FP.SATFINITE.E5M2.F32.PACK_AB_MERGE_C R3, R17, R18, RZ ;  /* 0x000000121103723e */ /* 0x001fe400048060ff */
[----:B------:R-:W-:Y:S01]  /*109c10*/  IADD3 R18, P6, PT, R25, R46, RZ ;  /* 0x0000002e19127210 */ /* 0x000fe20007fde0ff */
[----:B------:R-:W-:Y:S04]  /*109c20*/  STL.64 [R1+0x1030], R22 ;  /* 0x0010301601007387 */ /* 0x000fe80000100a00 */
[----:B------:R-:W-:Y:S01]  /*109c30*/  IMAD.X R19, R4, 0x1, R34, P6 ;  /* 0x0000000104137824 */ /* 0x000fe200030e0622 */
[----:B------:R-:W-:Y:S04]  /*109c40*/  STL [R1+0x14f0], R20 ;  /* 0x0014f01401007387 */ /* 0x000fe80000100800 */
[----:B------:R0:W-:Y:S04]  /*109c50*/  STL [R1+0x294c], R3 ;  /* 0x00294c0301007387 */ /* 0x0001e80000100800 */
[----:B------:R1:W-:Y:S01]  /*109c60*/  STL.64 [R1+0x1028], R18 ;  /* 0x0010281201007387 */ /* 0x0003e20000100a00 */
[----:B0-----:R-:W-:-:S02]  /*109c70*/  F2FP.SATFINITE.E5M2.F32.PACK_AB_MERGE_C R3, R13, R14, RZ ;  /* 0x0000000e0d03723e */ /* 0x001fc400048060ff */
[----:B-1----:R-:W-:Y:S02]  /*109c80*/  F2FP.SATFINITE.E5M2.F32.PACK_AB_MERGE_C R18, R55, R16, RZ ;  /* 0x000000103712723e */ /* 0x002fe400048060ff */
[----:B------:R-:W-:Y:S02]  /*109c90*/  IADD3 R16, P6, PT, R25, R45, RZ ;  /* 0x0000002d19107210 */ /* 0x000fe40007fde0ff */
[----:B------:R-:W-:-:S03]  /*109ca0*/  F2FP.SATFINITE.E5M2.F32.PACK_AB_MERGE_C R13, R8, R54, RZ ;  /* 0x00000036080d723e */ /* 0x000fc600048060ff */
[----:B------:R-:W-:Y:S01]  /*109cb0*/  IMAD.X R17, R4, 0x1, R35, P6 ;  /* 0x0000000104117824 */ /* 0x000fe200030e0623 */
[----:B------:R-:W-:Y:S01]  /*109cc0*/  IADD3 R8, P6, PT, R25, R44, RZ ;  /* 0x0000002c19087210 */ /* 0x000fe20007fde0ff */
[----:B------:R-:W-:Y:S04]  /*109cd0*/  STL [R1+0x2950], R18 ;  /* 0x0029501201007387 */ /* 0x000fe80000100800 */
[----:B------:R0:W-:Y:S04]  /*109ce0*/  STL [R1+0x2910], R3 ;  /* 0x0029100301007387 */ /* 0x0001e80000100800 */
[----:B------:R-:W-:Y:S01]  /*109cf0*/  STL.64 [R1+0x1010], R16 ;  /* 0x0010101001007387 */ /* 0x000fe20000100a00 */
[----:B0-----:R-:W-:Y:S01]  /*109d00*/  F2FP.SATFINITE.E5M2.F32.PACK_AB_MERGE_C R3, R10, R9, RZ ;  /* 0x000000090a03723e */ /* 0x001fe200048060ff */
[----:B------:R-:W-:-:S02]  /*109d10*/  IMAD.X R9, R4, 0x1, R36, P6 ;  /* 0x0000000104097824 */ /* 0x000fc400030e0624 */
[----:B------:R-:W-:Y:S01]  /*109d20*/  STL [R1+0x2924], R13 ;  /* 0x0029240d01007387 */ /* 0x000fe20000100800 */
[----:B------:R-:W-:-:S03]  /*109d30*/  F2FP.SATFINITE.E5M2.F32.PACK_AB_MERGE_C R10, R12, R11, RZ ;  /* 0x0000000b0c0a723e */ /* 0x000fc600048060ff */
[----:B------:R0:W-:Y:S04]  /*109d40*/  STL [R1+0x28ec], R3 ;  /* 0x0028ec0301007387 */ /* 0x0001e80000100800 */
[----:B------:R1:W-:Y:S01]  /*109d50*/  STL.64 [R1+0x1040], R8 ;  /* 0x0010400801007387 */ /* 0x0003e20000100a00 */
[----:B0-----:R-:W-:-:S03]  /*109d60*/  F2FP.SATFINITE.E5M2.F32.PACK_AB_MERGE_C R3, R60, R15, RZ ;  /* 0x0000000f3c03723e */ /* 0x001fc600048060ff */
[----:B------:R-:W-:Y:S01]  /*109d70*/  STL [R1+0x28f8], R10 ;  /* 0x0028f80a01007387 */ /* 0x000fe20000100800 */
[----:B-1----:R-:W-:-:S03]  /*109d80*/  IADD3 R8, P6, PT, R25, R43, RZ ;  /* 0x0000002b19087210 */ /* 0x002fc60007fde0ff */
[----:B------:R0:W-:Y:S01]  /*109d90*/  STL [R1+0x28c8], R3 ;  /* 0x0028c80301007387 */ /* 0x0001e20000100800 */
[----:B------:R-:W-:Y:S01]  /*109da0*/  F2FP.SATFINITE.E5M2.F32.PACK_AB_MERGE_C R0, R0, R7, RZ ;  /* 0x000000070000723e */ /* 0x000fe200048060ff */
[----:B------:R-:W-:Y:S01]  /*109db0*/  IMAD.X R9, R4, 0x1, R37, P6 ;  /* 0x0000000104097824 */ /* 0x000fe200030e0625 */
[----:B0-----:R-:W-:Y:S02]  /*109dc0*/  F2FP.SATFINITE.E5M2.F32.PACK_AB_MERGE_C R3, R6, R5, RZ ;  /* 0x000000050603723e */ /* 0x001fe400048060ff */
[----:B------:R-:W-:Y:S02]  /*109dd0*/  IADD3 R6, P6, PT, R25, R42, RZ ;  /* 0x0000002a19067210 */ /* 0x000fe40007fde0ff */
[----:B------:R-:W-:Y:S01]  /*109de0*/  STL.64 [R1+0x1038], R8 ;  /* 0x0010380801007387 */ /* 0x000fe20000100a00 */
[----:B------:R-:W-:Y:S02]  /*109df0*/  F2FP.SATFINITE.E5M2.F32.PACK_AB_MERGE_C R2, R50, R2, RZ ;  /* 0x000000023202723e */ /* 0x000fe400048060ff */
[----:B------:R-:W-:Y:S01]  /*109e00*/  IMAD.X R7, R4, 0x1, R38, P6 ;  /* 0x0000000104077824 */ /* 0x000fe200030e0626 */
[----:B------:R0:W-:Y:S04]  /*109e10*/  STL [R1+0x28d4], R3 ;  /* 0x0028d40301007387 */ /* 0x0001e80000100800 */
[----:B------:R1:W-:Y:S04]  /*109e20*/  STL [R1+0x150c], R0 ;  /* 0x00150c0001007387 */ /* 0x0003e80000100800 */
[----:B0-----:R-:W2:Y:S01]  /*109e30*/  LDL.LU R3, [R1+0x14e8] ;  /* 0x0014e80001037983 */ /* 0x001ea20000300800 */
[----:B-1----:R-:W-:-:S03]  /*109e40*/  F2FP.SATFINITE.E5M2.F32.PACK_AB_MERGE_C R0, R58, R52, RZ ;  /* 0x000000343a00723e */ /* 0x002fc600048060ff */
[----:B------:R0:W-:Y:S04]  /*109e50*/  STL.64 [R1+0x1020], R6 ;  /* 0x0010200601007387 */ /* 0x0001e80000100a00 */
[----:B------:R-:W-:Y:S04]  /*109e60*/  STL [R1+0x28b8], R2 ;  /* 0x0028b80201007387 */ /* 0x000fe80000100800 */
[----:B------:R-:W2:Y:S04]  /*109e70*/  LDL.LU R56, [R1+0x14ec] ;  /* 0x0014ec0001387983 */ /* 0x000ea80000300800 */
[----:B------:R-:W-:Y:S01]  /*109e80*/  STL [R1+0x14fc], R0 ;  /* 0x0014fc0001007387 */ /* 0x000fe20000100800 */
[----:B0-----:R-:W-:-:S03]  /*109e90*/  IADD3 R6, P6, PT, R25, R41, RZ ;  /* 0x0000002919067210 */ /* 0x001fc60007fde0ff */
[----:B------:R-:W3:Y:S04]  /*109ea0*/  LDL.LU R23, [R1+0xa60] ;  /* 0x000a600001177983 */ /* 0x000ee80000300800 */
[----:B------:R-:W3:Y:S01]  /*109eb0*/  LDL.LU R22, [R1+0xa64] ;  /* 0x000a640001167983 */ /* 0x000ee20000300800 */
[----:B------:R-:W-:-:S03]  /*109ec0*/  IMAD.X R7, R4, 0x1, R39, P6 ;  /* 0x0000000104077824 */ /* 0x000fc600030e0627 */
        /* <DEDUP_REMOVED lines=37> */
[----:B------:R0:W-:Y:S02]  /*10a120*/  STL [R1+0x1a4], R3 ;  /* 0x0001a40301007387 */ /* 0x0001e40000100800 */
[----:B------:R-:W-:Y:S01]  /*10a130*/  IMAD.X R23, R4, 0x1, R61, P6 ;  /* 0x0000000104177824 */ /* 0x000fe200030e063d */
        /* <DEDUP_REMOVED lines=26> */
[----:B------:R0:W-:Y:S02]  /*10a2e0*/  STL [R1+0x138], R3 ;  /* 0x0001380301007387 */ /* 0x0001e40000100800 */
[----:B------:R-:W-:Y:S01]  /*10a2f0*/  IMAD.X R9, R4, 0x1, R37, P6 ;  /* 0x0000000104097824 */ /* 0x000fe200030e0625 */
[----:B------:R-:W-:Y:S02]  /*10a300*/  F2FP.SATFINITE.E5M2.F32.PACK_AB_MERGE_C R0, R0, R7, RZ ;  /* 0x000000070000723e */ /* 0x000fe400048060ff */
[----:B0-----:R-:W-:Y:S02]  /*10a310*/  F2FP.SATFINITE.E5M2.F32.PACK_AB_MERGE_C R3, R6, R5, RZ ;  /* 0x000000050603723e */ /* 0x001fe400048060ff */
[----:B------:R-:W-:Y:S02]  /*10a320*/  IADD3 R6, P6, PT, R26, R42, RZ ;  /* 0x0000002a1a067210 */ /* 0x000fe40007fde0ff */
[----:B------:R-:W-:Y:S01]  /*10a330*/  F2FP.SATFINITE.E5M2.F32.PACK_AB_MERGE_C R5, R50, R2, RZ ;  /* 0x000000023205723e */ /* 0x000fe200048060ff */
[----:B------:R-:W-:Y:S02]  /*10a340*/  STL.64 [R1+0xfe0], R8 ;  /* 0x000fe00801007387 */ /* 0x000fe40000100a00 */
[----:B------:R-:W-:Y:S01]  /*10a350*/  IMAD.X R7, R4, 0x1, R38, P6 ;  /* 0x0000000104077824 */ /* 0x000fe200030e0626 */
[----:B------:R-:W-:Y:S01]  /*10a360*/  IADD3 R2, P6, PT, R26, R41, RZ ;  /* 0x000000291a027210 */ /* 0x000fe20007fde0ff */
[----:B------:R0:W-:Y:S04]  /*10a370*/  STL [R1+0xac], R3 ;  /* 0x0000ac0301007387 */ /* 0x0001e80000100800 */
[----:B------:R1:W-:Y:S04]  /*10a380*/  STL [R1+0xb4], R0 ;  /* 0x0000b40001007387 */ /* 0x0003e80000100800 */
[----:B------:R-:W-:Y:S01]  /*10a390*/  STL.64 [R1+0xfc8], R6 ;  /* 0x000fc80601007387 */ /* 0x000fe20000100a00 */
[----:B0-----:R-:W-:Y:S01]  /*10a3a0*/  IMAD.X R3, R4, 0x1, R39, P6 ;  /* 0x0000000104037824 */ /* 0x001fe200030e0627 */
[----:B-1----:R-:W-:-:S02]  /*10a3b0*/  F2FP.SATFINITE.E5M2.F32.PACK_AB_MERGE_C R0, R58, R52, RZ ;  /* 0x000000343a00723e */ /* 0x002fc400048060ff */
[----:B------:R-:W-:Y:S04]  /*10a3c0*/  STL [R1+0xa0], R5 ;  /* 0x0000a00501007387 */ /* 0x000fe80000100800 */
[----:B------:R-:W-:Y:S04]  /*10a3d0*/  STL [R1+0x98], R0 ;  /* 0x0000980001007387 */ /* 0x000fe80000100800 */
[----:B------:R0:W-:Y:S04]  /*10a3e0*/  STL.64 [R1+0xfd8], R2 ;  /* 0x000fd80201007387 */ /* 0x0001e80000100a00 */
[----:B0-----:R-:W2:Y:S04]  /*10a3f0*/  LDL.LU R3, [R1+0xae0] ;  /* 0x000ae00001037983 */ /* 0x001ea80000300800 */
        /* <DEDUP_REMOVED lines=25> */
[----:B------:R-:W4:Y:S04]  /*10a590*/  LDL.LU R60, [R1+0x7d0] ;  /* 0x0007d000013c7983 */ /* 0x000f280000300800 */
[----:B------:R0:W-:Y:S04]  /*10a5a0*/  STL.64 [R1+0xfd0], R6 ;  /* 0x000fd00601007387 */ /* 0x0001e80000100a00 */
[----:B------:R-:W4:Y:S04]  /*10a5b0*/  LDL.LU R5, [R1+0x7d4] ;  /* 0x0007d40001057983 */ /* 0x000f280000300800 */
[----:B0-----:R-:W4:Y:S04]  /*10a5c0*/  LDL.LU R6, [R1+0x7d8] ;  /* 0x0007d80001067983 */ /* 0x001f280000300800 */
[----:B------:R-:W4:Y:S04]  /*10a5d0*/  LDL.LU R7, [R1+0x7dc] ;  /* 0x0007dc0001077983 */ /* 0x000f280000300800 */
[----:B------:R-:W4:Y:S04]  /*10a5e0*/  LDL.LU R0, [R1+0x790] ;  /* 0x0007900001007983 */ /* 0x000f280000300800 */
[----:B------:R-:W4:Y:S01]  /*10a5f0*/  LDL.LU R2, [R1+0x794] ;  /* 0x0007940001027983 */ /* 0x000f220000300800 */
[----:B------:R-:W-:-:S02]  /*10a600*/  SHF.R.S32.HI R4, RZ, 0x1f, R27 ;  /* 0x0000001fff047819 */ /* 0x000fc4000001141b */
[----:B--2---:R-:W-:Y:S02]  /*10a610*/  F2FP.SATFINITE.E5M2.F32.PACK_AB_MERGE_C R54, R54, R3, RZ ;  /* 0x000000033636723e */ /* 0x004fe400048060ff */
[----:B---3--:R-:W-:Y:S02]  /*10a620*/  F2FP.SATFINITE.E5M2.F32.PACK_AB_MERGE_C R52, R52, R56, RZ ;  /* 0x000000383434723e */ /* 0x008fe400048060ff */
[----:B----4-:R-:W-:Y:S02]  /*10a630*/  F2FP.SATFINITE.E5M2.F32.PACK_AB_MERGE_C R3, R22, R23, RZ ;  /* 0x000000171603723e */ /* 0x010fe400048060ff */
[----:B------:R-:W-:Y:S01]  /*10a640*/  IADD3 R22, P6, PT, R27, R57, RZ ;  /* 0x000000391b167210 */ /* 0x000fe20007fde0ff */
[----:B------:R0:W-:Y:S04]  /*10a650*/  STL.64 [R1+0x5e00], R52 ;  /* 0x005e003401007387 */ /* 0x0001e80000100a00 */
[----:B------:R-:W-:-:S05]  /*10a660*/  IMAD.X R23, R4, 0x1, R61, P6 ;  /* 0x0000000104177824 */ /* 0x000fca00030e063d */
[----:B------:R-:W-:Y:S01]  /*10a670*/  STL.64 [R1+0xea8], R22 ;  /* 0x000ea81601007387 */ /* 0x000fe20000100a00 */
[----:B------:R-:W-:Y:S02]  /*10a680*/  F2FP.SATFINITE.E5M2.F32.PACK_AB_MERGE_C R19, R19, R20, RZ ;  /* 0x000000141313723e */ /* 0x000fe400048060ff */
[----:B------:R-:W-:Y:S02]  /*10a690*/  IADD3 R20, P6, PT, R27, R46, RZ ;  /* 0x0000002e1b147210 */ /* 0x000fe40007fde0ff */
[----:B0-----:R-:W-:Y:S01]  /*10a6a0*/  F2FP.SATFINITE.E5M2.F32.PACK_AB_MERGE_C R52, R21, R49, RZ ;  /* 0x000000311534723e */ /* 0x001fe200048060ff */
[----:B------:R0:W-:Y:S02]  /*10a6b0*/  STL [R1+0x14e4], R19 ;  /* 0x0014e41301007387 */ /* 0x0001e40000100800 */
[----:B------:R-:W-:Y:S01]  /*10a6c0*/  IMAD.X R21, R4, 0x1, R34, P6 ;  /* 0x0000000104157824 */ /* 0x000fe200030e0622 */
[----:B0-----:R-:W-:Y:S02]  /*10a6d0*/  F2FP.SATFINITE.E5M2.F32.PACK_AB_MERGE_C R19, R17, R18, RZ ;  /* 0x000000121113723e */ /* 0x001fe400048060ff */
[----:B------:R-:W-:-:S02]  /*10a6e0*/  F2FP.SATFINITE.E5M2.F32.PACK_AB_MERGE_C R18, R55, R16, RZ ;  /* 0x000000103712723e */ /* 0x000fc400048060ff */
[----:B------:R-:W-:Y:S02]  /*10a6f0*/  IADD3 R16, P6, PT, R27, R45, RZ ;  /* 0x0000002d1b107210 */ /* 0x000fe40007fde0ff */
[----:B------:R-:W-:-:S03]  /*10a700*/  F2FP.SATFINITE.E5M2.F32.PACK_AB_MERGE_C R14, R13, R14, RZ ;  /* 0x0000000e0d0e723e */ /* 0x000fc600048060ff */
[C---:B------:R-:W-:Y:S01]  /*10a710*/  IMAD.X R17, R4.reuse, 0x1, R35, P6 ;  /* 0x0000000104117824 */ /* 0x040fe200030e0623 */
[----:B------:R-:W-:Y:S01]  /*10a720*/  STL.64 [R1+0xfc0], R20 ;  /* 0x000fc01401007387 */ /* 0x000fe20000100a00 */
[----:B------:R-:W-:Y:S02]  /*10a730*/  F2FP.SATFINITE.E5M2.F32.PACK_AB_MERGE_C R13, R9, R8, RZ ;  /* 0x00000008090d723e */ /* 0x000fe400048060ff */
[----:B------:R-:W-:Y:S01]  /*10a740*/  IADD3 R8, P6, PT, R27, R44, RZ ;  /* 0x0000002c1b087210 */ /* 0x000fe20007fde0ff */
[----:B------:R-:W-:Y:S04]  /*10a750*/  STL [R1+0x14e0], R19 ;  /* 0x0014e01301007387 */ /* 0x000fe80000100800 */
[----:B------:R-:W-:Y:S01]  /*10a760*/  IMAD.X R9, R4, 0x1, R36, P6 ;  /* 0x0000000104097824 */ /* 0x000fe200030e0624 */
[----:B------:R-:W-:Y:S04]  /*10a770*/  STL [R1+0x2918], R18 ;  /* 0x0029181201007387 */ /* 0x000fe80000100800 */
[----:B------:R-:W-:Y:S04]  /*10a780*/  STL.64 [R1+0xea0], R16 ;  /* 0x000ea01001007387 */ /* 0x000fe80000100a00 */
[----:B------:R-:W-:Y:S04]  /*10a790*/  STL [R1+0x291c], R14 ;  /* 0x00291c0e01007387 */ /* 0x000fe80000100800 */
[----:B------:R-:W-:Y:S04]  /*10a7a0*/  STL [R1+0x28e4], R13 ;  /* 0x0028e40d01007387 */ /* 0x000fe80000100800 */
[----:B------:R0:W-:Y:S02]  /*10a7b0*/  STL.64 [R1+0xe60], R8 ;  /* 0x000e600801007387 */ /* 0x0001e40000100a00 */
[----:B0-----:R-:W-:-:S02]  /*10a7c0*/  F2FP.SATFINITE.E5M2.F32.PACK_AB_MERGE_C R9, R11, R10, RZ ;  /* 0x0000000a0b09723e */ /* 0x001fc400048060ff */
[----:B------:R-:W-:Y:S02]  /*10a7d0*/  F2FP.SATFINITE.E5M2.F32.PACK_AB_MERGE_C R8, R58, R50, RZ ;  /* 0x000000323a08723e */ /* 0x000fe400048060ff */
[----:B------:R-:W2:Y:S04]  /*10a7e0*/  LDL.LU R50, [R1+0x798] ;  /* 0x0007980001327983 */ /* 0x000ea80000300800 */
[----:B------:R-:W-:Y:S04]  /*10a7f0*/  STL [R1+0x28f4], R9 ;  /* 0x0028f40901007387 */ /* 0x000fe80000100800 */
[----:B------:R-:W2:Y:S04]  /*10a800*/  LDL.LU R58, [R1+0x79c] ;  /* 0x00079c00013a7983 */ /* 0x000ea80000300800 */
[----:B------:R0:W-:Y:S02]  /*10a810*/  STL [R1+0x28d0], R8 ;  /* 0x0028d00801007387 */ /* 0x0001e40000100800 */
[----:B0-----:R-:W-:-:S05]  /*10a820*/  IADD3 R8, P6, PT, R27, R43, RZ ;  /* 0x0000002b1b087210 */ /* 0x001fca0007fde0ff */
[----:B------:R-:W-:Y:S01]  /*10a830*/  IMAD.X R9, R4, 0x1, R37, P6 ;  /* 0x0000000104097824 */ /* 0x000fe200030e0625 */
[----:B------:R-:W-:Y:S02]  /*10a840*/  F2FP.SATFINITE.E5M2.F32.PACK_AB_MERGE_C R10, R15, R12, RZ ;  /* 0x0000000c0f0a723e */ /* 0x000fe400048060ff */
[----:B------:R-:W-:Y:S02]  /*10a850*/  F2FP.SATFINITE.E5M2.F32.PACK_AB_MERGE_C R5, R5, R60, RZ ;  /* 0x0000003c0505723e */ /* 0x000fe400048060ff */
[----:B------:R0:W-:Y:S04]  /*10a860*/  STL.64 [R1+0xe68], R8 ;  /* 0x000e680801007387 */ /* 0x0001e80000100a00 */
[----:B------:R-:W-:Y:S01]  /*10a870*/  STL [R1+0x28cc], R10 ;  /* 0x0028cc0a01007387 */ /* 0x000fe20000100800 */
[----:B0-----:R-:W-:-:S03]  /*10a880*/  IADD3 R8, P6, PT, R27, R42, RZ ;  /* 0x0000002a1b087210 */ /* 0x001fc60007fde0ff */
[----:B------:R0:W-:Y:S01]  /*10a890*/  STL [R1+0x28b4], R5 ;  /* 0x0028b40501007387 */ /* 0x0001e20000100800 */
[----:B------:R-:W-:Y:S01]  /*10a8a0*/  F2FP.SATFINITE.E5M2.F32.PACK_AB_MERGE_C R0, R2, R0, RZ ;  /* 0x000000000200723e */ /* 0x000fe200048060ff */
[----:B------:R-:W-:Y:S02]  /*10a8b0*/  IMAD.X R9, R4, 0x1, R38, P6 ;  /* 0x0000000104097824 */ /* 0x000fe400030e0626 */
[----:B------:R-:W3:Y:S01]  /*10a8c0*/  LDL.LU R24, [R1+0x14d0] ;  /* 0x0014d00001187983 */ /* 0x000ee20000300800 */
[----:B0-----:R-:W-:-:S03]  /*10a8d0*/  F2FP.SATFINITE.E5M2.F32.PACK_AB_MERGE_C R5, R7, R6, RZ ;  /* 0x000000060705723e */ /* 0x001fc600048060ff */
[----:B------:R-:W-:Y:S04]  /*10a8e0*/  STL.64 [R1+0xe58], R8 ;  /* 0x000e580801007387 */ /* 0x000fe80000100a00 */
[----:B------:R-:W-:Y:S04]  /*10a8f0*/  STL [R1+0x28bc], R5 ;  /* 0x0028bc0501007387 */ /* 0x000fe80000100800 */
[----:B------:R-:W3:Y:S04]  /*10a900*/  LDL.LU R56, [R1+0x14d4] ;  /* 0x0014d40001387983 */ /* 0x000ee80000300800 */
[----:B------:R-:W-:Y:S01]  /*10a910*/  STL [R1+0x14e8], R0 ;  /* 0x0014e80001007387 */ /* 0x000fe20000100800 */
[----:B------:R-:W-:-:S03]  /*10a920*/  IADD3 R6, P6, PT, R27, R41, RZ ;  /* 0x000000291b067210 */ /* 0x000fc60007fde0ff */
[----:B------:R-:W4:Y:S04]  /*10a930*/  LDL.LU R23, [R1+0x14d8] ;  /* 0x0014d80001177983 */ /* 0x000f280000300800 */
[----:B------:R-:W4:Y:S01]  /*10a940*/  LDL.LU R22, [R1+0x14dc] ;  /* 0x0014dc0001167983 */ /* 0x000f220000300800 */
[----:B------:R-:W-:-:S03]  /*10a950*/  IMAD.X R7, R4, 0x1, R39, P6 ;  /* 0x0000000104077824 */ /* 0x000fc600030e0627 */
[----:B------:R-:W3:Y:S04]  /*10a960*/  LDL.LU R49, [R1+0x12c0] ;  /* 0x0012c00001317983 */ /* 0x000ee80000300800 */
[----:B------:R-:W3:Y:S04]  /*10a970*/  LDL.LU R21, [R1+0x12c4] ;  /* 0x0012c40001157983 */ /* 0x000ee80000300800 */
[----:B------:R-:W3:Y:S04]  /*10a980*/  LDL.LU R20, [R1+0x12c8] ;  /* 0x0012c80001147983 */ /* 0x000ee80000300800 */
        /* <DEDUP_REMOVED lines=12> */
[----:B0-----:R-:W-:-:S03]  /*10aa50*/  IADD3 R6, P6, PT, R27, R47, RZ ;  /* 0x0000002f1b067210 */ /* 0x001fc60007fde0ff */
[----:B------:R-:W3:Y:S04]  /*10aa60*/  LDL.LU R8, [R1+0x1298] ;  /* 0x0012980001087983 */ /* 0x000ee80000300800 */
[----:B------:R-:W3:Y:S01]  /*10aa70*/  LDL.LU R9, [R1+0x129c] ;  /* 0x00129c0001097983 */ /* 0x000ee20000300800 */
[----:B------:R-:W-:-:S05]  /*10aa80*/  IMAD.X R7, R4, 0x1, R40, P6 ;  /* 0x0000000104077824 */ /* 0x000fca00030e0628 */
[----:B------:R0:W-:Y:S01]  /*10aa90*/  STL.64 [R1+0xe48], R6 ;  /* 0x000e480601007387 */ /* 0x0001e20000100a00 */
[----:B------:R-:W-:Y:S02]  /*10aaa0*/  SHF.R.S32.HI R4, RZ, 0x1f, R28 ;  /* 0x0000001fff047819 */ /* 0x000fe4000001141c */
[----:B--2---:R-:W-:-:S05]  /*10aab0*/  F2FP.SATFINITE.E5M2.F32.PACK_AB_MERGE_C R0, R58, R50, RZ ;  /* 0x000000323a00723e */ /* 0x004fca00048060ff */
[----:B------:R1:W-:Y:S04]  /*10aac0*/  STL [R1+0x1508], R0 ;  /* 0x0015080001007387 */ /* 0x0003e80000100800 */
[----:B------:R-:W2:Y:S04]  /*10aad0*/  LDL.LU R12, [R1+0x1280] ;  /* 0x00128000010c7983 */ /* 0x000ea80000300800 */
[----:B------:R-:W2:Y:S04]  /*10aae0*/  LDL.LU R15, [R1+0x1284] ;  /* 0x00128400010f7983 */ /* 0x000ea80000300800 */
[----:B------:R-:W2:Y:S04]  /*10aaf0*/  LDL.LU R5, [R1+0x1288] ;  /* 0x0012880001057983 */ /* 0x000ea80000300800 */
[----:B0-----:R-:W2:Y:S04]  /*10ab00*/  LDL.LU R6, [R1+0x128c] ;  /* 0x00128c0001067983 */ /* 0x001ea80000300800 */
[----:B------:R-:W2:Y:S04]  /*10ab10*/  LDL.LU R7, [R1+0x1270] ;  /* 0x0012700001077983 */ /* 0x000ea80000300800 */
[----:B-1----:R-:W2:Y:S04]  /*10ab20*/  LDL.LU R0, [R1+0x1274] ;  /* 0x0012740001007983 */ /* 0x002ea80000300800 */
[----:B------:R-:W2:Y:S04]  /*10ab30*/  LDL.LU R50, [R1+0x1278] ;  /* 0x0012780001327983 */ /* 0x000ea80000300800 */
[----:B------:R-:W2:Y:S01]  /*10ab40*/  LDL.LU R58, [R1+0x127c] ;  /* 0x00127c00013a7983 */ /* 0x000ea20000300800 */
[----:B----4-:R-:W-:-:S02]  /*10ab50*/  F2FP.SATFINITE.E5M2.F32.PACK_AB_MERGE_C R25, R22, R23, RZ ;  /* 0x000000171619723e */ /* 0x010fc400048060ff */
[----:B------:R-:W-:-:S05]  /*10ab60*/  IADD3 R22, P6, PT, R28, R57, RZ ;  /* 0x000000391c167210 */ /* 0x000fca0007fde0ff */
[----:B------:R-:W-:Y:S01]  /*10ab70*/  IMAD.X R23, R4, 0x1, R61, P6 ;  /* 0x0000000104177824 */ /* 0x000fe200030e063d */
[----:B------:R-:W-:Y:S04]  /*10ab80*/  STL [R1+0x14d0], R25 ;  /* 0x0014d01901007387 */ /* 0x000fe80000100800 */
[----:B------:R0:W-:Y:S01]  /*10ab90*/  STL.64 [R1+0xe40], R22 ;  /* 0x000e401601007387 */ /* 0x0001e20000100a00 */
[----:B---3--:R-:W-:Y:S02]  /*10aba0*/  F2FP.SATFINITE.E5M2.F32.PACK_AB_MERGE_C R19, R19, R20, RZ ;  /* 0x000000141313723e */ /* 0x008fe400048060ff */
[----:B0-----:R-:W-:Y:S02]  /*10abb0*/  F2FP.SATFINITE.E5M2.F32.PACK_AB_MERGE_C R22, R21, R49, RZ ;  /* 0x000000311516723e */ /* 0x001fe400048060ff */
[----:B------:R-:W-:-:S03]  /*10abc0*/  IADD3 R20, P6, PT, R28, R46, RZ ;  /* 0x0000002e1c147210 */ /* 0x000fc60007fde0ff */
[----:B------:R-:W-:Y:S02]  /*10abd0*/  STL [R1+0x178], R22 ;  /* 0x0001781601007387 */ /* 0x000fe40000100800 */
[----:B------:R-:W-:Y:S02]  /*10abe0*/  IMAD.X R21, R4, 0x1, R34, P6 ;  /* 0x0000000104157824 */ /* 0x000fe400030e0622 */
[----:B------:R0:W-:Y:S02]  /*10abf0*/  STL [R1+0x184], R19 ;  /* 0x0001841301007387 */ /* 0x0001e40000100800 */
[----:B0-----:R-:W-:Y:S02]  /*10ac00*/  F2FP.SATFINITE.E5M2.F32.PACK_AB_MERGE_C R19, R17, R18, RZ ;  /* 0x000000121113723e */ /* 0x001fe400048060ff */
[----:B------:R-:W-:Y:S02]  /*10ac10*/  F2FP.SATFINITE.E5M2.F32.PACK_AB_MERGE_C R18, R55, R16, RZ ;  /* 0x000000103712723e */ /* 0x000fe400048060ff */
[----:B------:R-:W-:-:S02]  /*10ac20*/  IADD3 R16, P6, PT, R28, R45, RZ ;  /* 0x0000002d1c107210 */ /* 0x000fc40007fde0ff */
[----:B------:R-:W-:-:S03]  /*10ac30*/  F2FP.SATFINITE.E5M2.F32.PACK_AB_MERGE_C R14, R13, R14, RZ ;  /* 0x0000000e0d0e723e */ /* 0x000fc600048060ff */
[----:B------:R-:W-:Y:S01]  /*10ac40*/  IMAD.X R17, R4, 0x1, R35, P6 ;  /* 0x0000000104117824 */ /* 0x000fe200030e0623 */
[----:B------:R-:W-:Y:S02]  /*10ac50*/  F2FP.SATFINITE.E5M2.F32.PACK_AB_MERGE_C R13, R11, R10, RZ ;  /* 0x0000000a0b0d723e */ /* 0x000fe400048060ff */
[----:B------:R-:W-:Y:S01]  /*10ac60*/  IADD3 R10, P6, PT, R28, R44, RZ ;  /* 0x0000002c1c0a7210 */ /* 0x000fe20007fde0ff */
[----:B------:R-:W-:Y:S04]  /*10ac70*/  STL.64 [R1+0xe38], R20 ;  /* 0x000e381401007387 */ /* 0x000fe80000100a00 */
[----:B------:R-:W-:Y:S01]  /*10ac80*/  STL [R1+0x14c], R19 ;  /* 0x00014c1301007387 */ /* 0x000fe20000100800 */
[----:B------:R-:W-:Y:S01]  /*10ac90*/  IMAD.X R11, R4, 0x1, R36, P6 ;  /* 0x00000001040b7824 */ /* 0x000fe200030e0624 */
[----:B------:R-:W-:-:S02]  /*10aca0*/  F2FP.SATFINITE.E5M2.F32.PACK_AB_MERGE_C R2, R2, R60, RZ ;  /* 0x0000003c0202723e */ /* 0x000fc400048060ff */
[----:B------:R-:W-:Y:S04]  /*10acb0*/  STL [R1+0x154], R18 ;  /* 0x0001541201007387 */ /* 0x000fe80000100800 */
[----:B------:R-:W-:Y:S04]  /*10acc0*/  STL.64 [R1+0xe30], R16 ;  /* 0x000e301001007387 */ /* 0x000fe80000100a00 */
[----:B------:R-:W-:Y:S04]  /*10acd0*/  STL [R1+0x13c], R14 ;  /* 0x00013c0e01007387 */ /* 0x000fe80000100800 */
[----:B------:R-:W-:Y:S04]  /*10ace0*/  STL [R1+0x140], R13 ;  /* 0x0001400d01007387 */ /* 0x000fe80000100800 */
[----:B------:R0:W-:Y:S04]  /*10acf0*/  STL.64 [R1+0xe28], R10 ;  /* 0x000e280a01007387 */ /* 0x0001e80000100a00 */
[----:B0-----:R-:W3:Y:S04]  /*10ad00*/  LDL.LU R10, [R1+0x1260] ;  /* 0x00126000010a7983 */ /* 0x001ee80000300800 */
[----:B------:R0:W-:Y:S04]  /*10ad10*/  STL [R1+0x124], R2 ;  /* 0x0001240201007387 */ /* 0x0001e80000100800 */
[----:B------:R-:W3:Y:S04]  /*10ad20*/  LDL.LU R11, [R1+0x1264] ;  /* 0x00126400010b7983 */ /* 0x000ee80000300800 */
[----:B------:R-:W4:Y:S04]  /*10ad30*/  LDL.LU R60, [R1+0x1268] ;  /* 0x00126800013c7983 */ /* 0x000f280000300800 */
[----:B0-----:R-:W4:Y:S01]  /*10ad40*/  LDL.LU R2, [R1+0x126c] ;  /* 0x00126c0001027983 */ /* 0x001f220000300800 */
[----:B------:R-:W-:-:S02]  /*10ad50*/  F2FP.SATFINITE.E5M2.F32.PACK_AB_MERGE_C R13, R9, R8, RZ ;  /* 0x00000008090d723e */ /* 0x000fc400048060ff */
[----:B------:R-:W-:-:S05]  /*10ad60*/  IADD3 R8, P6, PT, R28, R43, RZ ;  /* 0x0000002b1c087210 */ /* 0x000fca0007fde0ff */
[----:B------:R-:W-:Y:S01]  /*10ad70*/  IMAD.X R9, R4, 0x1, R37, P6 ;  /* 0x0000000104097824 */ /* 0x000fe200030e0625 */
[----:B------:R-:W-:Y:S04]  /*10ad80*/  STL [R1+0x128], R13 ;  /* 0x0001280d01007387 */ /* 0x000fe80000100800 */
[----:B------:R0:W-:Y:S02]  /*10ad90*/  STL.64 [R1+0xe20], R8 ;  /* 0x000e200801007387 */ /* 0x0001e40000100a00 */
[----:B0-----:R-:W-:-:S05]  /*10ada0*/  IADD3 R8, P6, PT, R28, R42, RZ ;  /* 0x0000002a1c087210 */ /* 0x001fca0007fde0ff */
[----:B------:R-:W-:Y:S01]  /*10adb0*/  IMAD.X R9, R4, 0x1, R38, P6 ;  /* 0x0000000104097824 */ /* 0x000fe200030e0626 */
[----:B------:R-:W-:Y:S02]  /*10adc0*/  F2FP.SATFINITE.E5M2.F32.PACK_AB_MERGE_C R24, R56, R24, RZ ;  /* 0x000000183818723e */ /* 0x000fe400048060ff */
[----:B--2---:R-:W-:Y:S02]  /*10add0*/  F2FP.SATFINITE.E5M2.F32.PACK_AB_MERGE_C R12, R15, R12, RZ ;  /* 0x0000000c0f0c723e */ /* 0x004fe400048060ff */
[----:B------:R-:W-:Y:S02]  /*10ade0*/  F2FP.SATFINITE.E5M2.F32.PACK_AB_MERGE_C R5, R6, R5, RZ ;  /* 0x000000050605723e */ /* 0x000fe400048060ff */
[----:B------:R-:W-:Y:S01]  /*10adf0*/  IADD3 R6, P6, PT, R28, R41, RZ ;  /* 0x000000291c067210 */ /* 0x000fe20007fde0ff */
[----:B------:R0:W-:Y:S01]  /*10ae00*/  STL [R1+0xa8], R12 ;  /* 0x0000a80c01007387 */ /* 0x0001e20000100800 */
[----:B------:R-:W-:-:S03]  /*10ae10*/  F2FP.SATFINITE.E5M2.F32.PACK_AB_MERGE_C R0, R0, R7, RZ ;  /* 0x000000070000723e */ /* 0x000fc600048060ff */
[----:B------:R1:W-:Y:S01]  /*10ae20*/  STL [R1+0x114], R5 ;  /* 0x0001140501007387 */ /* 0x0003e20000100800 */
[----:B------:R-:W-:Y:S01]  /*10ae30*/  IMAD.X R7, R4, 0x1, R39, P6 ;  /* 0x0000000104077824 */ /* 0x000fe200030e0627 */
[----:B------:R-:W-:-:S05]  /*10ae40*/  F2FP.SATFINITE.E5M2.F32.PACK_AB_MERGE_C R58, R58, R50, RZ ;  /* 0x000000323a3a723e */ /* 0x000fca00048060ff */
[----:B------:R-:W-:Y:S04]  /*10ae50*/  STL.64 [R1+0x5e10], R58 ;  /* 0x005e103a01007387 */ /* 0x000fe80000100a00 */
[----:B------:R-:W-:Y:S04]  /*10ae60*/  STL.64 [R1+0xe18], R8 ;  /* 0x000e180801007387 */ /* 0x000fe80000100a00 */
[----:B------:R-:W-:Y:S04]  /*10ae70*/  STL [R1+0x90], R0 ;  /* 0x0000900001007387 */ /* 0x000fe80000100800 */
        /* <DEDUP_REMOVED lines=14> */
[----:B------:R-:W2:Y:S01]  /*10af60*/  LDL.LU R0, [R1+0x1324] ;  /* 0x0013240001007983 */ /* 0x000ea20000300800 */
[----:B------:R-:W-:-:S05]  /*10af70*/  IADD3 R8, P6, PT, R28, R47, RZ ;  /* 0x0000002f1c087210 */ /* 0x000fca0007fde0ff */
[----:B------:R-:W-:-:S05]  /*10af80*/  IMAD.X R9, R4, 0x1, R40, P6 ;  /* 0x0000000104097824 */ /* 0x000fca00030e0628 */
[----:B------:R0:W-:Y:S04]  /*10af90*/  STL.64 [R1+0xe10], R8 ;  /* 0x000e100801007387 */ /* 0x0001e80000100a00 */
[----:B------:R-:W2:Y:S01]  /*10afa0*/  LDL.LU R19, [R1+0x1328] ;  /* 0x0013280001137983 */ /* 0x000ea20000300800 */
[----:B----4-:R-:W-:-:S03]  /*10afb0*/  F2FP.SATFINITE.E5M2.F32.PACK_AB_MERGE_C R55, R2, R60, RZ ;  /* 0x0000003c0237723e */ /* 0x010fc600048060ff */
[----:B------:R-:W4:Y:S04]  /*10afc0*/  LDL.LU R2, [R1+0x132c] ;  /* 0x00132c0001027983 */ /* 0x000f280000300800 */
[----:B------:R-:W4:Y:S04]  /*10afd0*/  LDL.LU R18, [R1+0x1310] ;  /* 0x0013100001127983 */ /* 0x000f280000300800 */
[----:B------:R-:W4:Y:S04]  /*10afe0*/  LDL.LU R17, [R1+0x1314] ;  /* 0x0013140001117983 */ /* 0x000f280000300800 */
[----:B------:R-:W4:Y:S04]  /*10aff0*/  LDL.LU R16, [R1+0x1318] ;  /* 0x0013180001107983 */ /* 0x000f280000300800 */
[----:B------:R-:W4:Y:S04]  /*10b000*/  LDL.LU R14, [R1+0x131c] ;  /* 0x00131c00010e7983 */ /* 0x000f280000300800 */
[----:B------:R-:W4:Y:S01]  /*10b010*/  LDL.LU R13, [R1+0x1300] ;  /* 0x00130000010d7983 */ /* 0x000f220000300800 */
[----:B---3--:R-:W-:-:S03]  /*10b020*/  F2FP.SATFINITE.E5M2.F32.PACK_AB_MERGE_C R56, R11, R10, RZ ;  /* 0x0000000a0b38723e */ /* 0x008fc600048060ff */
[----:B0-----:R-:W3:Y:S04]  /*10b030*/  LDL.LU R8, [R1+0x1304] ;  /* 0x0013040001087983 */ /* 0x001ee80000300800 */
[----:B------:R-:W3:Y:S04]  /*10b040*/  LDL.LU R9, [R1+0x1308] ;  /* 0x0013080001097983 */ /* 0x000ee80000300800 */
[----:B------:R-:W3:Y:S04]  /*10b050*/  LDL.LU R10, [R1+0x130c] ;  /* 0x00130c00010a7983 */ /* 0x000ee80000300800 */
[----:B------:R-:W3:Y:S04]  /*10b060*/  LDL.LU R11, [R1+0x12f0] ;  /* 0x0012f000010b7983 */ /* 0x000ee80000300800 */
[----:B------:R-:W3:Y:S01]  /*10b070*/  LDL.LU R60, [R1+0x12f4] ;  /* 0x0012f400013c7983 */ /* 0x000ee20000300800 */
[----:B------:R-:W-:-:S02]  /*10b080*/  SHF.R.S32.HI R4, RZ, 0x1f, R29 ;  /* 0x0000001fff047819 */ /* 0x000fc4000001141d */
[----:B------:R-:W-:-:S05]  /*10b090*/  IADD3 R26, P6, PT, R29, R57, RZ ;  /* 0x000000391d1a7210 */ /* 0x000fca0007fde0ff */
[----:B------:R-:W-:Y:S01]  /*10b0a0*/  IMAD.X R27, R4, 0x1, R61, P6 ;  /* 0x00000001041b7824 */ /* 0x000fe200030e063d */
[----:B------:R-:W-:Y:S04]  /*10b0b0*/  STL.64 [R1+0x5e20], R54 ;  /* 0x005e203601007387 */ /* 0x000fe80000100a00 */
[----:B------:R0:W-:Y:S01]  /*10b0c0*/  STL.64 [R1+0xe00], R26 ;  /* 0x000e001a01007387 */ /* 0x0001e20000100a00 */
[----:B--2---:R-:W-:Y:S02]  /*10b0d0*/  F2FP.SATFINITE.E5M2.F32.PACK_AB_MERGE_C R28, R23, R48, RZ ;  /* 0x00000030171c723e */ /* 0x004fe400048060ff */
[----:B------:R-:W-:Y:S02]  /*10b0e0*/  F2FP.SATFINITE.E5M2.F32.PACK_AB_MERGE_C R20, R20, R22, RZ ;  /* 0x000000161414723e */ /* 0x000fe400048060ff */
[----:B------:R-:W-:-:S05]  /*10b0f0*/  IADD3 R22, P6, PT, R29, R46, RZ ;  /* 0x0000002e1d167210 */ /* 0x000fca0007fde0ff */
[----:B------:R-:W-:Y:S01]  /*10b100*/  IMAD.X R23, R4, 0x1, R34, P6 ;  /* 0x0000000104177824 */ /* 0x000fe200030e0622 */
[----:B0-----:R-:W-:-:S05]  /*10b110*/  IADD3 R26, P6, PT, R29, R45, RZ ;  /* 0x0000002d1d1a7210 */ /* 0x001fca0007fde0ff */
[----:B------:R-:W-:Y:S01]  /*10b120*/  IMAD.X R27, R4, 0x1, R35, P6 ;  /* 0x00000001041b7824 */ /* 0x000fe200030e0623 */
[----:B------:R-:W-:Y:S01]  /*10b130*/  F2FP.SATFINITE.E5M2.F32.PACK_AB_MERGE_C R12, R15, R12, RZ ;  /* 0x0000000c0f0c723e */ /* 0x000fe200048060ff */
[----:B------:R-:W-:Y:S01]  /*10b140*/  STL.64 [R1+0xdf8], R22 ;  /* 0x000df81601007387 */ /* 0x000fe20000100a00 */
[----:B------:R-:W-:Y:S02]  /*10b150*/  F2FP.SATFINITE.E5M2.F32.PACK_AB_MERGE_C R5, R6, R5, RZ ;  /* 0x000000050605723e */ /* 0x000fe400048060ff */
[----:B------:R-:W-:Y:S01]  /*10b160*/  IADD3 R6, P6, PT, R29, R44, RZ ;  /* 0x0000002c1d067210 */ /* 0x000fe20007fde0ff */
[----:B------:R0:W-:Y:S01]  /*10b170*/  STL [R1+0x1298], R12 ;  /* 0x0012980c01007387 */ /* 0x0001e20000100800 */
[----:B------:R-:W-:-:S03]  /*10b180*/  F2FP.SATFINITE.E5M2.F32.PACK_AB_MERGE_C R0, R0, R7, RZ ;  /* 0x000000070000723e */ /* 0x000fc600048060ff */
[----:B------:R-:W-:Y:S01]  /*10b190*/  STL.64 [R1+0xde8], R26 ;  /* 0x000de81a01007387 */ /* 0x000fe20000100a00 */
[----:B------:R-:W-:-:S03]  /*10b1a0*/  IMAD.X R7, R4, 0x1, R36, P6 ;  /* 0x0000000104077824 */ /* 0x000fc600030e0624 */
[----:B------:R1:W-:Y:S04]  /*10b1b0*/  STL [R1+0x1294], R5 ;  /* 0x0012940501007387 */ /* 0x0003e80000100800 */
[----:B------:R-:W-:Y:S04]  /*10b1c0*/  STL [R1+0x2908], R0 ;  /* 0x0029080001007387 */ /* 0x000fe80000100800 */
[----:B0-----:R-:W2:Y:S04]  /*10b1d0*/  LDL.LU R12, [R1+0x12f8] ;  /* 0x0012f800010c7983 */ /* 0x001ea80000300800 */
[----:B------:R-:W2:Y:S04]  /*10b1e0*/  LDL.LU R15, [R1+0x12fc] ;  /* 0x0012fc00010f7983 */ /* 0x000ea80000300800 */
[----:B------:R0:W-:Y:S04]  /*10b1f0*/  STL.64 [R1+0xdf0], R6 ;  /* 0x000df00601007387 */ /* 0x0001e80000100a00 */
[----:B-1----:R-:W2:Y:S04]  /*10b200*/  LDL.LU R5, [R1+0x12e0] ;  /* 0x0012e00001057983 */ /* 0x002ea80000300800 */
[----:B0-----:R-:W2:Y:S04]  /*10b210*/  LDL.LU R6, [R1+0x12e4] ;  /* 0x0012e40001067983 */ /* 0x001ea80000300800 */
[----:B------:R-:W2:Y:S04]  /*10b220*/  LDL.LU R7, [R1+0x12e8] ;  /* 0x0012e80001077983 */ /* 0x000ea80000300800 */
[----:B------:R-:W2:Y:S01]  /*10b230*/  LDL.LU R0, [R1+0x12ec] ;  /* 0x0012ec0001007983 */ /* 0x000ea20000300800 */
[----:B----4-:R-:W-:-:S05]  /*10b240*/  F2FP.SATFINITE.E5M2.F32.PACK_AB_MERGE_C R2, R2, R19, RZ ;  /* 0x000000130202723e */ /* 0x010fca00048060ff */
[----:B------:R0:W-:Y:S02]  /*10b250*/  STL [R1+0x5c18], R2 ;  /* 0x005c180201007387 */ /* 0x0001e40000100800 */
[----:B0-----:R-:W-:Y:S02]  /*10b260*/  F2FP.SATFINITE.E5M2.F32.PACK_AB_MERGE_C R2, R17, R18, RZ ;  /* 0x000000121102723e */ /* 0x001fe400048060ff */
[C---:B------:R-:W-:Y:S02]  /*10b270*/  IADD3 R18, P6, PT, R29.reuse, R43, RZ ;  /* 0x0000002b1d127210 */ /* 0x040fe40007fde0ff */
[----:B------:R-:W-:Y:S01]  /*10b280*/  F2FP.SATFINITE.E5M2.F32.PACK_AB_MERGE_C R14, R14, R16, RZ ;  /* 0x000000100e0e723e */ /* 0x000fe200048060ff */
[----:B------:R3:W-:Y:S02]  /*10b290*/  STL [R1+0x14d8], R2 ;  /* 0x0014d80201007387 */ /* 0x0007e40000100800 */
[----:B------:R-:W-:Y:S01]  /*10b2a0*/  IMAD.X R19, R4, 0x1, R37, P6 ;  /* 0x0000000104137824 */ /* 0x000fe200030e0625 */
[----:B------:R-:W-:-:S04]  /*10b2b0*/  IADD3 R16, P6, PT, R29, R42, RZ ;  /* 0x0000002a1d107210 */ /* 0x000fc80007fde0ff */
[----:B------:R-:W-:Y:S01]  /*10b2c0*/  STL.64 [R1+0xde0], R18 ;  /* 0x000de01201007387 */ /* 0x000fe20000100a00 */
[----:B---3--:R-:W-:-:S03]  /*10b2d0*/  F2FP.SATFINITE.E5M2.F32.PACK_AB_MERGE_C R2, R8, R13, RZ ;  /* 0x0000000d0802723e */ /* 0x008fc600048060ff */
[----:B------:R-:W-:Y:S01]  /*10b2e0*/  STL [R1+0x14dc], R14 ;  /* 0x0014dc0e01007387 */ /* 0x000fe20000100800 */
[----:B------:R-:W-:Y:S01]  /*10b2f0*/  IMAD.X R17, R4, 0x1, R38, P6 ;  /* 0x0000000104117824 */ /* 0x000fe200030e0626 */
[----:B------:R-:W-:Y:S02]  /*10b300*/  F2FP.SATFINITE.E5M2.F32.PACK_AB_MERGE_C R10, R10, R9, RZ ;  /* 0x000000090a0a723e */ /* 0x000fe400048060ff */
[----:B------:R0:W-:Y:S01]  /*10b310*/  STL [R1+0x135c], R2 ;  /* 0x00135c0201007387 */ /* 0x0001e20000100800 */
[----:B------:R-:W-:-:S03]  /*10b320*/  IADD3 R8, P6, PT, R29, R41, RZ ;  /* 0x000000291d087210 */ /* 0x000fc60007fde0ff */
[----:B------:R1:W-:Y:S01]  /*10b330*/  STL.64 [R1+0xdd8], R16 ;  /* 0x000dd81001007387 */ /* 0x0003e20000100a00 */
[----:B0-----:R-:W-:-:S03]  /*10b340*/  F2FP.SATFINITE.E5M2.F32.PACK_AB_MERGE_C R2, R60, R11, RZ ;  /* 0x0000000b3c02723e */ /* 0x001fc600048060ff */
[----:B------:R-:W-:Y:S01]  /*10b350*/  STL [R1+0x14d4], R10 ;  /* 0x0014d40a01007387 */ /* 0x000fe20000100800 */
[----:B------:R-:W-:-:S03]  /*10b360*/  IMAD.X R9, R4, 0x1, R39, P6 ;  /* 0x0000000104097824 */ /* 0x000fc600030e0627 */
[----:B------:R-:W-:Y:S01]  /*10b370*/  STL [R1+0x12f0], R2 ;  /* 0x0012f00201007387 */ /* 0x000fe20000100800 */
[----:B------:R-:W-:-:S03]  /*10b380*/  F2FP.SATFINITE.E5M2.F32.PACK_AB_MERGE_C R50, R50, R25, RZ ;  /* 0x000000193232723e */ /* 0x000fc600048060ff */
[----:B------:R-:W3:Y:S04]  /*10b390*/  LDL.LU R53, [R1+0x1710] ;  /* 0x0017100001357983 */ /* 0x000ee80000300800 */
[----:B------:R-:W3:Y:S04]  /*10b3a0*/  LDL.LU R26, [R1+0x1714] ;  /* 0x00171400011a7983 */ /* 0x000ee80000300800 */
[----:B------:R-:W4:Y:S04]  /*10b3b0*/  LDL.LU R25, [R1+0x1718] ;  /* 0x0017180001197983 */ /* 0x000f280000300800 */
[----:B------:R0:W-:Y:S04]  /*10b3c0*/  STL.64 [R1+0xdb8], R8 ;  /* 0x000db80801007387 */ /* 0x0001e80000100a00 */
[----:B------:R-:W4:Y:S01]  /*10b3d0*/  LDL.LU R48, [R1+0x171c] ;  /* 0x00171c0001307983 */ /* 0x000f220000300800 */
[----:B------:R-:W-:-:S03]  /*10b3e0*/  F2FP.SATFINITE.E5M2.F32.PACK_AB_MERGE_C R23, R21, R49, RZ ;  /* 0x000000311517723e */ /* 0x000fc600048060ff */
[----:B------:R-:W4:Y:S04]  /*10b3f0*/  LDL.LU R22, [R1+0x14c0] ;  /* 0x0014c00001167983 */ /* 0x000f280000300800 */
[----:B------:R-:W4:Y:S04]  /*10b400*/  LDL.LU R49, [R1+0x14c4] ;  /* 0x0014c40001317983 */ /* 0x000f280000300800 */
[----:B-1----:R-:W4:Y:S04]  /*10b410*/  LDL.LU R16, [R1+0x14c8] ;  /* 0x0014c80001107983 */ /* 0x002f280000300800 */
[----:B0-----:R-:W4:Y:S04]  /*10b420*/  LDL.LU R8, [R1+0x14cc] ;  /* 0x0014cc0001087983 */ /* 0x001f280000300800 */
[----:B------:R-:W4:Y:S04]  /*10b430*/  LDL.LU R9, [R1+0x14b0] ;  /* 0x0014b00001097983 */ /* 0x000f280000300800 */
[----:B------:R-:W4:Y:S04]  /*10b440*/  LDL.LU R10, [R1+0x14b4] ;  /* 0x0014b400010a7983 */ /* 0x000f280000300800 */
[----:B------:R-:W4:Y:S04]  /*10b450*/  LDL.LU R11, [R1+0x14b8] ;  /* 0x0014b800010b7983 */ /* 0x000f280000300800 */
[----:B------:R-:W4:Y:S01]  /*10b460*/  LDL.LU R60, [R1+0x14bc] ;  /* 0x0014bc00013c7983 */ /* 0x000f220000300800 */
[----:B------:R-:W-:-:S05]  /*10b470*/  IADD3 R18, P6, PT, R29, R47, RZ ;  /* 0x0000002f1d127210 */ /* 0x000fca0007fde0ff */
[----:B------:R-:W-:-:S05]  /*10b480*/  IMAD.X R19, R4, 0x1, R40, P6 ;  /* 0x0000000104137824 */ /* 0x000fca00030e0628 */
[----:B------:R-:W-:Y:S01]  /*10b490*/  STL.64 [R1+0xdd0], R18 ;  /* 0x000dd01201007387 */ /* 0x000fe20000100a00 */
[----:B--2---:R-:W-:Y:S02]  /*10b4a0*/  F2FP.SATFINITE.E5M2.F32.PACK_AB_MERGE_C R4, R15, R12, RZ ;  /* 0x0000000c0f04723e */ /* 0x004fe400048060ff */
[----:B------:R-:W-:-:S03]  /*10b4b0*/  IADD3 R12, P6, PT, R30, R57, RZ ;  /* 0x000000391e0c7210 */ /* 0x000fc60007fde0ff */
[----:B------:R0:W-:Y:S04]  /*10b4c0*/  STL [R1+0x12f4], R4 ;  /* 0x0012f40401007387 */ /* 0x0001e80000100800 */
[----:B------:R-:W2:Y:S01]  /*10b4d0*/  LDL.LU R21, [R1+0x14a0] ;  /* 0x0014a00001157983 */ /* 0x000ea20000300800 */
[----:B------:R-:W-:Y:S02]  /*10b4e0*/  F2FP.SATFINITE.E5M2.F32.PACK_AB_MERGE_C R2, R6, R5, RZ ;  /* 0x000000050602723e */ /* 0x000fe400048060ff */
[----:B0-----:R-:W-:-:S03]  /*10b4f0*/  SHF.R.S32.HI R4, RZ, 0x1f, R30 ;  /* 0x0000001fff047819 */ /* 0x001fc6000001141e */
[----:B------:R-:W-:Y:S01]  /*10b500*/  STL [R1+0x12c8], R2 ;  /* 0x0012c80201007387 */ /* 0x000fe20000100800 */
[----:B------:R-:W-:-:S03]  /*10b510*/  F2FP.SATFINITE.E5M2.F32.PACK_AB_MERGE_C R0, R0, R7, RZ ;  /* 0x000000070000723e */ /* 0x000fc600048060ff */
[----:B------:R-:W2:Y:S01]  /*10b520*/  LDL.LU R19, [R1+0x14a4] ;  /* 0x0014a40001137983 */ /* 0x000ea20000300800 */
[----:B------:R-:W-:-:S03]  /*10b530*/  IMAD.X R13, R4, 0x1, R61, P6 ;  /* 0x00000001040d7824 */ /* 0x000fc600030e063d */
[----:B------:R-:W-:Y:S04]  /*10b540*/  STL [R1+0x12e8], R0 ;  /* 0x0012e80001007387 */ /* 0x000fe80000100800 */
        /* <DEDUP_REMOVED lines=8> */
[----:B------:R-:W2:Y:S04]  /*10b5d0*/  LDL.LU R15, [R1+0x1484] ;  /* 0x00148400010f7983 */ /* 0x000ea80000300800 */
[----:B------:R-:W2:Y:S04]  /*10b5e0*/  LDL.LU R7, [R1+0x1488] ;  /* 0x0014880001077983 */ /* 0x000ea80000300800 */
[----:B------:R-:W2:Y:S01]  /*10b5f0*/  LDL.LU R0, [R1+0x148c] ;  /* 0x00148c0001007983 */ /* 0x000ea20000300800 */
[----:B---3--:R-:W-:-:S02]  /*10b600*/  F2FP.SATFINITE.E5M2.F32.PACK_AB_MERGE_C R29, R26, R53, RZ ;  /* 0x000000351a1d723e */ /* 0x008fc400048060ff */
[----:B------:R-:W-:-:S05]  /*10b610*/  IADD3 R26, P6, PT, R30, R46, RZ ;  /* 0x0000002e1e1a7210 */ /* 0x000fca0007fde0ff */
[----:B------:R-:W-:Y:S01]  /*10b620*/  IMAD.X R27, R4, 0x1, R34, P6 ;  /* 0x00000001041b7824 */ /* 0x000fe200030e0622 */
[----:B------:R-:W-:Y:S01]  /*10b630*/  STL [R1+0x12b4], R29 ;  /* 0x0012b41d01007387 */ /* 0x000fe20000100800 */
[----:B----4-:R-:W-:-:S05]  /*10b640*/  F2FP.SATFINITE.E5M2.F32.PACK_AB_MERGE_C R2, R48, R25, RZ ;  /* 0x000000193002723e */ /* 0x010fca00048060ff */
[----:B------:R0:W-:Y:S04]  /*10b650*/  STL [R1+0x12c0], R2 ;  /* 0x0012c00201007387 */ /* 0x0001e80000100800 */
[----:B------:R1:W-:Y:S01]  /*10b660*/  STL.64 [R1+0xda8], R26 ;  /* 0x000da81a01007387 */ /* 0x0003e20000100a00 */
[----:B------:R-:W-:Y:S02]  /*10b670*/  F2FP.SATFINITE.E5M2.F32.PACK_AB_MERGE_C R22, R49, R22, RZ ;  /* 0x000000163116723e */ /* 0x000fe400048060ff */
[----:B0-----:R-:W-:Y:S02]  /*10b680*/  F2FP.SATFINITE.E5M2.F32.PACK_AB_MERGE_C R2, R8, R16, RZ ;  /* 0x000000100802723e */ /* 0x001fe400048060ff */
[----:B-1----:R-:W-:Y:S01]  /*10b690*/  IADD3 R26, P6, PT, R30, R45, RZ ;  /* 0x0000002d1e1a7210 */ /* 0x002fe20007fde0ff */
[----:B------:R-:W-:Y:S01]  /*10b6a0*/  STL [R1+0x12c], R22 ;  /* 0x00012c1601007387 */ /* 0x000fe20000100800 */
[----:B------:R-:W-:-:S03]  /*10b6b0*/  F2FP.SATFINITE.E5M2.F32.PACK_AB_MERGE_C R8, R10, R9, RZ ;  /* 0x000000090a08723e */ /* 0x000fc600048060ff */
[----:B------:R-:W-:Y:S01]  /*10b6c0*/  IMAD.X R27, R4, 0x1, R35, P6 ;  /* 0x00000001041b7824 */ /* 0x000fe200030e0623 */
[----:B------:R0:W-:Y:S04]  /*10b6d0*/  STL [R1+0x130], R2 ;  /* 0x0001300201007387 */ /* 0x0001e80000100800 */
[----:B------:R-:W-:Y:S01]  /*10b6e0*/  STL.64 [R1+0xda0], R26 ;  /* 0x000da01a01007387 */ /* 0x000fe20000100a00 */
[----:B0-----:R-:W-:-:S03]  /*10b6f0*/  F2FP.SATFINITE.E5M2.F32.PACK_AB_MERGE_C R2, R60, R11, RZ ;  /* 0x0000000b3c02723e */ /* 0x001fc600048060ff */
[----:B------:R0:W-:Y:S04]  /*10b700*/  STL [R1+0x11c], R8 ;  /* 0x00011c0801007387 */ /* 0x0001e80000100800 */
[----:B------:R-:W3:Y:S04]  /*10b710*/  LDL.LU R16, [R1+0x1370] ;  /* 0x0013700001107983 */ /* 0x000ee80000300800 */
[----:B------:R-:W-:Y:S04]  /*10b720*/  STL [R1+0x120], R2 ;  /* 0x0001200201007387 */ /* 0x000fe80000100800 */
[----:B0-----:R-:W3:Y:S04]  /*10b730*/  LDL.LU R8, [R1+0x1374] ;  /* 0x0013740001087983 */ /* 0x001ee80000300800 */
[----:B------:R-:W4:Y:S04]  /*10b740*/  LDL.LU R9, [R1+0x1378] ;  /* 0x0013780001097983 */ /* 0x000f280000300800 */
[----:B------:R-:W4:Y:S01]  /*10b750*/  LDL.LU R60, [R1+0x137c] ;  /* 0x00137c00013c7983 */ /* 0x000f220000300800 */
[----:B------:R-:W-:-:S05]  /*10b760*/  IADD3 R10, P6, PT, R30, R44, RZ ;  /* 0x0000002c1e0a7210 */ /* 0x000fca0007fde0ff */
[----:B------:R-:W-:Y:S01]  /*10b770*/  IMAD.X R11, R4, 0x1, R36, P6 ;  /* 0x00000001040b7824 */ /* 0x000fe200030e0624 */
[----:B------:R-:W-:-:S04]  /*10b780*/  IADD3 R26, P6, PT, R30, R43, RZ ;  /* 0x0000002b1e1a7210 */ /* 0x000fc80007fde0ff */
[----:B------:R0:W-:Y:S01]  /*10b790*/  STL.64 [R1+0xd98], R10 ;  /* 0x000d980a01007387 */ /* 0x0001e20000100a00 */
[----:B------:R-:W-:-:S03]  /*10b7a0*/  IMAD.X R27, R4, 0x1, R37, P6 ;  /* 0x00000001041b7824 */ /* 0x000fc600030e0625 */
[----:B0-----:R-:W4:Y:S04]  /*10b7b0*/  LDL.LU R10, [R1+0x15f0] ;  /* 0x0015f000010a7983 */ /* 0x001f280000300800 */
[----:B------:R-:W4:Y:S01]  /*10b7c0*/  LDL.LU R11, [R1+0x15f4] ;  /* 0x0015f400010b7983 */ /* 0x000f220000300800 */
[----:B--2---:R-:W-:Y:S02]  /*10b7d0*/  F2FP.SATFINITE.E5M2.F32.PACK_AB_MERGE_C R19, R19, R21, RZ ;  /* 0x000000151313723e */ /* 0x004fe400048060ff */
[----:B------:R-:W-:Y:S02]  /*10b7e0*/  F2FP.SATFINITE.E5M2.F32.PACK_AB_MERGE_C R2, R6, R5, RZ ;  /* 0x000000050602723e */ /* 0x000fe400048060ff */
[----:B------:R-:W2:Y:S04]  /*10b7f0*/  LDL.LU R5, [R1+0x15f8] ;  /* 0x0015f80001057983 */ /* 0x000ea80000300800 */
[----:B------:R0:W-:Y:S01]  /*10b800*/  STL [R1+0x10c], R19 ;  /* 0x00010c1301007387 */ /* 0x0001e20000100800 */
[----:B------:R-:W-:-:S03]  /*10b810*/  F2FP.SATFINITE.E5M2.F32.PACK_AB_MERGE_C R17, R17, R18, RZ ;  /* 0x000000121111723e */ /* 0x000fc600048060ff */
[----:B------:R-:W2:Y:S01]  /*10b820*/  LDL.LU R6, [R1+0x15fc] ;  /* 0x0015fc0001067983 */ /* 0x000ea20000300800 */
[----:B------:R-:W-:-:S03]  /*10b830*/  IADD3 R18, P6, PT, R30, R42, RZ ;  /* 0x0000002a1e127210 */ /* 0x000fc60007fde0ff */
[----:B------:R1:W-:Y:S04]  /*10b840*/  STL [R1+0x108], R2 ;  /* 0x0001080201007387 */ /* 0x0003e80000100800 */
[----:B------:R-:W-:Y:S01]  /*10b850*/  STL.64 [R1+0xd90], R26 ;  /* 0x000d901a01007387 */ /* 0x000fe20000100a00 */
[----:B0-----:R-:W-:-:S03]  /*10b860*/  IMAD.X R19, R4, 0x1, R38, P6 ;  /* 0x0000000104137824 */ /* 0x001fc600030e0626 */
[----:B------:R-:W-:Y:S01]  /*10b870*/  STL [R1+0x88], R17 ;  /* 0x0000881101007387 */ /* 0x000fe20000100800 */
[----:B-1----:R-:W-:-:S05]  /*10b880*/  F2FP.SATFINITE.E5M2.F32.PACK_AB_MERGE_C R2, R13, R14, RZ ;  /* 0x0000000e0d02723e */ /* 0x002fca00048060ff */
[----:B------:R0:W-:Y:S02]  /*10b890*/  STL [R1+0x84], R2 ;  /* 0x0000840201007387 */ /* 0x0001e40000100800 */
[----:B0-----:R-:W-:Y:S02]  /*10b8a0*/  F2FP.SATFINITE.E5M2.F32.PACK_AB_MERGE_C R2, R15, R12, RZ ;  /* 0x0000000c0f02723e */ /* 0x001fe400048060ff */
[----:B------:R-:W-:Y:S02]  /*10b8b0*/  IADD3 R12, P6, PT, R30, R41, RZ ;  /* 0x000000291e0c7210 */ /* 0x000fe40007fde0ff */
[----:B------:R-:W-:Y:S01]  /*10b8c0*/  F2FP.SATFINITE.E5M2.F32.PACK_AB_MERGE_C R0, R0, R7, RZ ;  /* 0x000000070000723e */ /* 0x000fe200048060ff */
[----:B------:R-:W-:Y:S02]  /*10b8d0*/  STL.64 [R1+0xd88], R18 ;  /* 0x000d881201007387 */ /* 0x000fe40000100a00 */
[----:B------:R-:W-:Y:S02]  /*10b8e0*/  IMAD.X R13, R4, 0x1, R39, P6 ;  /* 0x00000001040d7824 */ /* 0x000fe400030e0627 */
[----:B------:R-:W-:Y:S04]  /*10b8f0*/  STL [R1+0x64], R2 ;  /* 0x0000640201007387 */ /* 0x000fe80000100800 */
[----:B------:R-:W-:Y:S04]  /*10b900*/  STL [R1+0x70], R0 ;  /* 0x0000700001007387 */ /* 0x000fe80000100800 */
[----:B------:R0:W-:Y:S04]  /*10b910*/  STL.64 [R1+0xd80], R12 ;  /* 0x000d800c01007387 */ /* 0x0001e80000100a00 */
[----:B------:R-:W2:Y:S04]  /*10b920*/  LDL.LU R49, [R1+0x15e0] ;  /* 0x0015e00001317983 */ /* 0x000ea80000300800 */
[----:B------:R-:W2:Y:S01]  /*10b930*/  LDL.LU R15, [R1+0x15e4] ;  /* 0x0015e400010f7983 */ /* 0x000ea20000300800 */
[----:B0-----:R-:W-:-:S03]  /*10b940*/  IADD3 R12, P6, PT, R30, R47, RZ ;  /* 0x0000002f1e0c7210 */ /* 0x001fc60007fde0ff */
[----:B------:R-:W2:Y:S02]  /*10b950*/  LDL.LU R21, [R1+0x15e8] ;  /* 0x0015e80001157983 */ /* 0x000ea40000300800 */
[----:B------:R-:W-:-:S05]  /*10b960*/  IMAD.X R13, R4, 0x1, R40, P6 ;  /* 0x00000001040d7824 */ /* 0x000fca00030e0628 */
[----:B------:R0:W-:Y:S04]  /*10b970*/  STL.64 [R1+0xd78], R12 ;  /* 0x000d780c01007387 */ /* 0x0001e80000100a00 */
[----:B------:R-:W2:Y:S04]  /*10b980*/  LDL.LU R14, [R1+0x15ec] ;  /* 0x0015ec00010e7983 */ /* 0x000ea80000300800 */
[----:B0-----:R-:W2:Y:S04]  /*10b990*/  LDL.LU R13, [R1+0x15d0] ;  /* 0x0015d000010d7983 */ /* 0x001ea80000300800 */
[----:B------:R-:W2:Y:S04]  /*10b9a0*/  LDL.LU R12, [R1+0x15d4] ;  /* 0x0015d400010c7983 */ /* 0x000ea80000300800 */
[----:B------:R-:W2:Y:S04]  /*10b9b0*/  LDL.LU R7, [R1+0x15d8] ;  /* 0x0015d80001077983 */ /* 0x000ea80000300800 */
[----:B------:R-:W2:Y:S01]  /*10b9c0*/  LDL.LU R0, [R1+0x15dc] ;  /* 0x0015dc0001007983 */ /* 0x000ea20000300800 */
[----:B---3--:R-:W-:-:S05]  /*10b9d0*/  F2FP.SATFINITE.E5M2.F32.PACK_AB_MERGE_C R25, R8, R16, RZ ;  /* 0x000000100819723e */ /* 0x008fca00048060ff */
[----:B------:R-:W-:Y:S01]  /*10b9e0*/  STL.64 [R1+0x5e38], R24 ;  /* 0x005e381801007387 */ /* 0x000fe20000100a00 */
[----:B----4-:R-:W-:-:S03]  /*10b9f0*/  F2FP.SATFINITE.E5M2.F32.PACK_AB_MERGE_C R26, R60, R9, RZ ;  /* 0x000000093c1a723e */ /* 0x010fc600048060ff */
[----:B------:R-:W3:Y:S04]  /*10ba00*/  LDL.LU R17, [R1+0x15c0] ;  /* 0x0015c00001117983 */ /* 0x000ee80000300800 */
[----:B------:R-:W3:Y:S01]  /*10ba10*/  LDL.LU R60, [R1+0x15c4] ;  /* 0x0015c400013c7983 */ /* 0x000ee20000300800 */
[----:B------:R-:W-:Y:S02]  /*10ba20*/  SHF.R.S32.HI R4, RZ, 0x1f, R31 ;  /* 0x0000001fff047819 */ /* 0x000fe4000001141f */
[----:B------:R-:W-:Y:S01]  /*10ba30*/  IADD3 R8, P6, PT, R31, R57, RZ ;  /* 0x000000391f087210 */ /* 0x000fe20007fde0ff */
[----:B------:R-:W4:Y:S04]  /*10ba40*/  LDL.LU R59, [R1+0x15c8] ;  /* 0x0015c800013b7983 */ /* 0x000f280000300800 */
[----:B------:R-:W-:Y:S01]  /*10ba50*/  IMAD.X R9, R4, 0x1, R61, P6 ;  /* 0x0000000104097824 */ /* 0x000fe200030e063d */
        /* <DEDUP_REMOVED lines=8> */
[----:B------:R-:W-:-:S03]  /*10bae0*/  F2FP.SATFINITE.E5M2.F32.PACK_AB_MERGE_C R19, R11, R10, RZ ;  /* 0x0000000a0b13723e */ /* 0x000fc600048060ff */
[----:B------:R-:W4:Y:S04]  /*10baf0*/  LDL.LU R10, [R1+0x15a8] ;  /* 0x0015a800010a7983 */ /* 0x000f280000300800 */
[----:B------:R-:W4:Y:S01]  /*10bb00*/  LDL.LU R11, [R1+0x15ac] ;  /* 0x0015ac00010b7983 */ /* 0x000f220000300800 */
[----:B--2---:R-:W-:-:S03]  /*10bb10*/  F2FP.SATFINITE.E5M2.F32.PACK_AB_MERGE_C R18, R6, R5, RZ ;  /* 0x000000050612723e */ /* 0x004fc600048060ff */
[----:B------:R-:W2:Y:S04]  /*10bb20*/  LDL.LU R5, [R1+0x1590] ;  /* 0x0015900001057983 */ /* 0x000ea80000300800 */
[----:B------:R-:W2:Y:S04]  /*10bb30*/  LDL.LU R6, [R1+0x1594] ;  /* 0x0015940001067983 */ /* 0x000ea80000300800 */
[----:B------:R0:W-:Y:S02]  /*10bb40*/  STL.64 [R1+0x5e28], R18 ;  /* 0x005e281201007387 */ /* 0x0001e40000100a00 */
[----:B0-----:R-:W-:-:S05]  /*10bb50*/  IADD3 R18, P6, PT, R31, R46, RZ ;  /* 0x0000002e1f127210 */ /* 0x001fca0007fde0ff */
[----:B------:R-:W-:Y:S01]  /*10bb60*/  IMAD.X R19, R4, 0x1, R34, P6 ;  /* 0x0000000104137824 */ /* 0x000fe200030e0622 */
[----:B------:R-:W-:Y:S02]  /*10bb70*/  F2FP.SATFINITE.E5M2.F32.PACK_AB_MERGE_C R15, R15, R49, RZ ;  /* 0x000000310f0f723e */ /* 0x000fe400048060ff */
[----:B------:R-:W-:-:S05]  /*10bb80*/  F2FP.SATFINITE.E5M2.F32.PACK_AB_MERGE_C R14, R14, R21, RZ ;  /* 0x000000150e0e723e */ /* 0x000fca00048060ff */
[----:B------:R0:W-:Y:S04]  /*10bb90*/  STL.64 [R1+0x5e30], R14 ;  /* 0x005e300e01007387 */ /* 0x0001e80000100a00 */
[----:B------:R-:W-:Y:S01]  /*10bba0*/  STL.64 [R1+0xd60], R18 ;  /* 0x000d601201007387 */ /* 0x000fe20000100a00 */
[----:B------:R-:W-:-:S03]  /*10bbb0*/  F2FP.SATFINITE.E5M2.F32.PACK_AB_MERGE_C R12, R12, R13, RZ ;  /* 0x0000000d0c0c723e */ /* 0x000fc600048060ff */
[----:B------:R-:W2:Y:S01]  /*10bbc0*/  LDL.LU R49, [R1+0x1598] ;  /* 0x0015980001317983 */ /* 0x000ea20000300800 */
[----:B0-----:R-:W-:-:S03]  /*10bbd0*/  IADD3 R14, P6, PT, R31, R45, RZ ;  /* 0x0000002d1f0e7210 */ /* 0x001fc60007fde0ff */
[----:B------:R-:W2:Y:S02]  /*10bbe0*/  LDL.LU R21, [R1+0x159c] ;  /* 0x00159c0001157983 */ /* 0x000ea40000300800 */
[----:B------:R-:W-:Y:S01]  /*10bbf0*/  IMAD.X R15, R4, 0x1, R35, P6 ;  /* 0x00000001040f7824 */ /* 0x000fe200030e0623 */
[----:B------:R-:W-:-:S04]  /*10bc00*/  F2FP.SATFINITE.E5M2.F32.PACK_AB_MERGE_C R13, R0, R7, RZ ;  /* 0x00000007000d723e */ /* 0x000fc800048060ff */
[----:B------:R-:W-:Y:S04]  /*10bc10*/  STL.64 [R1+0xd68], R14 ;  /* 0x000d680e01007387 */ /* 0x000fe80000100a00 */
[----:B------:R-:W2:Y:S04]  /*10bc20*/  LDL.LU R7, [R1+0x1580] ;  /* 0x0015800001077983 */ /* 0x000ea80000300800 */
[----:B------:R-:W2:Y:S04]  /*10bc30*/  LDL.LU R0, [R1+0x1584] ;  /* 0x0015840001007983 */ /* 0x000ea80000300800 */
[----:B------:R0:W-:Y:S01]  /*10bc40*/  STL.64 [R1+0x5e40], R12 ;  /* 0x005e400c01007387 */ /* 0x0001e20000100a00 */
[----:B---3--:R-:W-:-:S03]  /*10bc50*/  F2FP.SATFINITE.E5M2.F32.PACK_AB_MERGE_C R2, R60, R17, RZ ;  /* 0x000000113c02723e */ /* 0x008fc600048060ff */
[----:B------:R-:W3:Y:S04]  /*10bc60*/  LDL.LU R17, [R1+0x1588] ;  /* 0x0015880001117983 */ /* 0x000ee80000300800 */
[----:B------:R1:W-:Y:S04]  /*10bc70*/  STL [R1+0x1284], R2 ;  /* 0x0012840201007387 */ /* 0x0003e80000100800 */
[----:B------:R-:W3:Y:S01]  /*10bc80*/  LDL.LU R60, [R1+0x158c] ;  /* 0x00158c00013c7983 */ /* 0x000ee20000300800 */
[----:B0-----:R-:W-:-:S05]  /*10bc90*/  IADD3 R12, P6, PT, R31, R44, RZ ;  /* 0x0000002c1f0c7210 */ /* 0x001fca0007fde0ff */
[----:B------:R-:W-:Y:S01]  /*10bca0*/  IMAD.X R13, R4, 0x1, R36, P6 ;  /* 0x00000001040d7824 */ /* 0x000fe200030e0624 */
[----:B----4-:R-:W-:-:S04]  /*10bcb0*/  F2FP.SATFINITE.E5M2.F32.PACK_AB_MERGE_C R14, R27, R59, RZ ;  /* 0x0000003b1b0e723e */ /* 0x010fc800048060ff */
[----:B------:R0:W-:Y:S01]  /*10bcc0*/  STL.64 [R1+0xd58], R12 ;  /* 0x000d580c01007387 */ /* 0x0001e20000100a00 */
[----:B-1----:R-:W-:-:S03]  /*10bcd0*/  F2FP.SATFINITE.E5M2.F32.PACK_AB_MERGE_C R2, R48, R53, RZ ;  /* 0x000000353002723e */ /* 0x002fc600048060ff */
[----:B------:R-:W-:Y:S01]  /*10bce0*/  STL [R1+0x1280], R14 ;  /* 0x0012800e01007387 */ /* 0x000fe20000100800 */
[----:B0-----:R-:W-:-:S03]  /*10bcf0*/  IADD3 R12, P6, PT, R31, R43, RZ ;  /* 0x0000002b1f0c7210 */ /* 0x001fc60007fde0ff */
[----:B------:R0:W-:Y:S02]  /*10bd00*/  STL [R1+0x1494], R2 ;  /* 0x0014940201007387 */ /* 0x0001e40000100800 */
[----:B------:R-:W-:-:S05]  /*10bd10*/  IMAD.X R13, R4, 0x1, R37, P6 ;  /* 0x00000001040d7824 */ /* 0x000fca00030e0625 */
[----:B------:R1:W-:Y:S01]  /*10bd20*/  STL.64 [R1+0xd50], R12 ;  /* 0x000d500c01007387 */ /* 0x0003e20000100a00 */
[----:B0-----:R-:W-:Y:S02]  /*10bd30*/  F2FP.SATFINITE.E5M2.F32.PACK_AB_MERGE_C R2, R9, R8, RZ ;  /* 0x000000080902723e */ /* 0x001fe400048060ff */
[----:B-1----:R-:W-:-:S05]  /*10bd40*/  F2FP.SATFINITE.E5M2.F32.PACK_AB_MERGE_C R12, R16, R22, RZ ;  /* 0x00000016100c723e */ /* 0x002fca00048060ff */
[----:B------:R-:W-:Y:S04]  /*10bd50*/  STL [R1+0x1498], R12 ;  /* 0x0014980c01007387 */ /* 0x000fe80000100800 */
[----:B------:R0:W-:Y:S01]  /*10bd60*/  STL [R1+0x1358], R2 ;  /* 0x0013580201007387 */ /* 0x0001e20000100800 */
[----:B------:R-:W-:Y:S02]  /*10bd70*/  IADD3 R8, P6, PT, R31, R42, RZ ;  /* 0x0000002a1f087210 */ /* 0x000fe40007fde0ff */
[----:B0-----:R-:W-:Y:S02]  /*10bd80*/  F2FP.SATFINITE.E5M2.F32.PACK_AB_MERGE_C R2, R11, R10, RZ ;  /* 0x0000000a0b02723e */ /* 0x001fe400048060ff */
[----:B------:R-:W4:Y:S04]  /*10bd90*/  LDL.LU R10, [R1+0x1660] ;  /* 0x00166000010a7983 */ /* 0x000f280000300800 */
[----:B------:R-:W4:Y:S01]  /*10bda0*/  LDL.LU R11, [R1+0x1664] ;  /* 0x00166400010b7983 */ /* 0x000f220000300800 */
[----:B------:R-:W-:-:S05]  /*10bdb0*/  IMAD.X R9, R4, 0x1, R38, P6 ;  /* 0x0000000104097824 */ /* 0x000fca00030e0626 */
[----:B------:R0:W-:Y:S04]  /*10bdc0*/  STL.64 [R1+0xd48], R8 ;  /* 0x000d480801007387 */ /* 0x0001e80000100a00 */
[----:B------:R2:W-:Y:S01]  /*10bdd0*/  STL [R1+0x1370], R2 ;  /* 0x0013700201007387 */ /* 0x0005e20000100800 */
[----:B0-----:R-:W-:-:S05]  /*10bde0*/  IADD3 R8, P6, PT, R31, R41, RZ ;  /* 0x000000291f087210 */ /* 0x001fca0007fde0ff */
[----:B------:R-:W-:Y:S01]  /*10bdf0*/  IMAD.X R9, R4, 0x1, R39, P6 ;  /* 0x0000000104097824 */ /* 0x000fe200030e0627 */
[----:B------:R-:W-:-:S05]  /*10be00*/  IADD3 R12, P6, PT, R31, R47, RZ ;  /* 0x0000002f1f0c7210 */ /* 0x000fca0007fde0ff */
[----:B------:R-:W-:Y:S01]  /*10be10*/  IMAD.X R13, R4, 0x1, R40, P6 ;  /* 0x00000001040d7824 */ /* 0x000fe200030e0628 */
[----:B--2---:R-:W-:-:S05]  /*10be20*/  F2FP.SATFINITE.E5M2.F32.PACK_AB_MERGE_C R2, R6, R5, RZ ;  /* 0x000000050602723e */ /* 0x004fca00048060ff */
[----:B------:R0:W-:Y:S04]  /*10be30*/  STL [R1+0x134c], R2 ;  /* 0x00134c0201007387 */ /* 0x0001e80000100800 */
[----:B0-----:R-:W2:Y:S04]  /*10be40*/  LDL.LU R2, [R1+0x1668] ;  /* 0x0016680001027983 */ /* 0x001ea80000300800 */
[----:B------:R-:W2:Y:S04]  /*10be50*/  LDL.LU R16, [R1+0x166c] ;  /* 0x00166c0001107983 */ /* 0x000ea80000300800 */
[----:B------:R0:W-:Y:S04]  /*10be60*/  STL.64 [R1+0xd40], R8 ;  /* 0x000d400801007387 */ /* 0x0001e80000100a00 */
[----:B0-----:R-:W2:Y:S04]  /*10be70*/  LDL.LU R8, [R1+0x1820] ;  /* 0x0018200001087983 */ /* 0x001ea80000300800 */
[----:B------:R-:W2:Y:S04]  /*10be80*/  LDL.LU R5, [R1+0x1824] ;  /* 0x0018240001057983 */ /* 0x000ea80000300800 */
[----:B------:R-:W2:Y:S04]  /*10be90*/  LDL.LU R9, [R1+0x1828] ;  /* 0x0018280001097983 */ /* 0x000ea80000300800 */
[----:B------:R-:W2:Y:S04]  /*10bea0*/  LDL.LU R6, [R1+0x182c] ;  /* 0x00182c0001067983 */ /* 0x000ea80000300800 */
[----:B------:R-:W2:Y:S04]  /*10beb0*/  LDL.LU R54, [R1+0x1650] ;  /* 0x0016500001367983 */ /* 0x000ea80000300800 */
[----:B------:R-:W-:Y:S01]  /*10bec0*/  STL.64 [R1+0xd38], R12 ;  /* 0x000d380c01007387 */ /* 0x000fe20000100a00 */
[----:B------:R-:W-:-:S05]  /*10bed0*/  F2FP.SATFINITE.E5M2.F32.PACK_AB_MERGE_C R4, R21, R49, RZ ;  /* 0x000000311504723e */ /* 0x000fca00048060ff */
[----:B------:R-:W-:Y:S04]  /*10bee0*/  STL [R1+0x1348], R4 ;  /* 0x0013480401007387 */ /* 0x000fe80000100800 */
[----:B------:R-:W2:Y:S01]  /*10bef0*/  LDL.LU R55, [R1+0x1654] ;  /* 0x0016540001377983 */ /* 0x000ea20000300800 */
[----:B------:R-:W-:-:S05]  /*10bf00*/  F2FP.SATFINITE.E5M2.F32.PACK_AB_MERGE_C R0, R0, R7, RZ ;  /* 0x000000070000723e */ /* 0x000fca00048060ff */
[----:B------:R0:W-:Y:S04]  /*10bf10*/  STL [R1+0x12e0], R0 ;  /* 0x0012e00001007387 */ /* 0x0001e80000100800 */
[----:B------:R-:W2:Y:S04]  /*10bf20*/  LDL.LU R7, [R1+0x1658] ;  /* 0x0016580001077983 */ /* 0x000ea80000300800 */
[----:B0-----:R-:W2:Y:S04]  /*10bf30*/  LDL.LU R0, [R1+0x165c] ;  /* 0x00165c0001007983 */ /* 0x001ea80000300800 */
[----:B------:R-:W2:Y:S04]  /*10bf40*/  LDL.LU R58, [R1+0x1640] ;  /* 0x00164000013a7983 */ /* 0x000ea80000300800 */
[----:B------:R-:W2:Y:S01]  /*10bf50*/  LDL.LU R59, [R1+0x1644] ;  /* 0x00164400013b7983 */ /* 0x000ea20000300800 */
[----:B---3--:R-:W-:-:S05]  /*10bf60*/  F2FP.SATFINITE.E5M2.F32.PACK_AB_MERGE_C R4, R60, R17, RZ ;  /* 0x000000113c04723e */ /* 0x008fca00048060ff */
        /* <DEDUP_REMOVED lines=8> */
[----:B------:R-:W-:Y:S01]  /*10bff0*/  IADD3 R12, P6, PT, R32, R57, RZ ;  /* 0x00000039200c7210 */ /* 0x000fe20007fde0ff */
[----:B------:R-:W3:Y:S04]  /*10c000*/  LDL.LU R49, [R1+0x1620] ;  /* 0x0016200001317983 */ /* 0x000ee80000300800 */
[----:B------:R-:W-:Y:S01]  /*10c010*/  IMAD.X R13, R4, 0x1, R61, P6 ;  /* 0x00000001040d7824 */ /* 0x000fe200030e063d */
[----:B------:R-:W3:Y:S04]  /*10c020*/  LDL.LU R21, [R1+0x1624] ;  /* 0x0016240001157983 */ /* 0x000ee80000300800 */
[----:B------:R-:W-:Y:S01]  /*10c030*/  STL.64 [R1+0xd30], R12 ;  /* 0x000d300c01007387 */ /* 0x000fe20000100a00 */
[----:B----4-:R-:W-:-:S05]  /*10c040*/  F2FP.SATFINITE.E5M2.F32.PACK_AB_MERGE_C R10, R11, R10, RZ ;  /* 0x0000000a0b0a723e */ /* 0x010fca00048060ff */
[----:B------:R0:W-:Y:S04]  /*10c050*/  STL [R1+0x12b8], R10 ;  /* 0x0012b80a01007387 */ /* 0x0001e80000100800 */
[----:B0-----:R-:W4:Y:S04]  /*10c060*/  LDL.LU R10, [R1+0x1628] ;  /* 0x00162800010a7983 */ /* 0x001f280000300800 */
[----:B------:R-:W4:Y:S01]  /*10c070*/  LDL.LU R11, [R1+0x162c] ;  /* 0x00162c00010b7983 */ /* 0x000f220000300800 */
[----:B------:R-:W-:-:S05]  /*10c080*/  IADD3 R12, P6, PT, R32, R46, RZ ;  /* 0x0000002e200c7210 */ /* 0x000fca0007fde0ff */
[----:B------:R-:W-:Y:S01]  /*10c090*/  IMAD.X R13, R4, 0x1, R34, P6 ;  /* 0x00000001040d7824 */ /* 0x000fe200030e0622 */
[----:B--2---:R-:W-:-:S05]  /*10c0a0*/  F2FP.SATFINITE.E5M2.F32.PACK_AB_MERGE_C R2, R16, R2, RZ ;  /* 0x000000021002723e */ /* 0x004fca00048060ff */
[----:B------:R0:W-:Y:S04]  /*10c0b0*/  STL [R1+0x12bc], R2 ;  /* 0x0012bc0201007387 */ /* 0x0001e80000100800 */
[----:B------:R1:W-:Y:S01]  /*10c0c0*/  STL.64 [R1+0xd28], R12 ;  /* 0x000d280c01007387 */ /* 0x0003e20000100a00 */
[----:B------:R-:W-:Y:S02]  /*10c0d0*/  F2FP.SATFINITE.E5M2.F32.PACK_AB_MERGE_C R5, R5, R8, RZ ;  /* 0x000000080505723e */ /* 0x000fe400048060ff */
[----:B------:R-:W-:Y:S02]  /*10c0e0*/  IADD3 R8, P6, PT, R32, R45, RZ ;  /* 0x0000002d20087210 */ /* 0x000fe40007fde0ff */
[----:B0-----:R-:W-:-:S03]  /*10c0f0*/  F2FP.SATFINITE.E5M2.F32.PACK_AB_MERGE_C R2, R6, R9, RZ ;  /* 0x000000090602723e */ /* 0x001fc600048060ff */
[----:B------:R-:W-:Y:S02]  /*10c100*/  IMAD.X R9, R4, 0x1, R35, P6 ;  /* 0x0000000104097824 */ /* 0x000fe400030e0623 */
[----:B------:R-:W-:Y:S04]  /*10c110*/  STL [R1+0x127c], R2 ;  /* 0x00127c0201007387 */ /* 0x000fe80000100800 */
[----:B------:R-:W2:Y:S04]  /*10c120*/  LDL.LU R16, [R1+0x1610] ;  /* 0x0016100001107983 */ /* 0x000ea80000300800 */
[----:B------:R0:W-:Y:S01]  /*10c130*/  STL.64 [R1+0xd20], R8 ;  /* 0x000d200801007387 */ /* 0x0001e20000100a00 */
[----:B-1----:R-:W-:-:S03]  /*10c140*/  IADD3 R12, P6, PT, R32, R44, RZ ;  /* 0x0000002c200c7210 */ /* 0x002fc60007fde0ff */
[----:B0-----:R-:W2:Y:S04]  /*10c150*/  LDL.LU R8, [R1+0x1614] ;  /* 0x0016140001087983 */ /* 0x001ea80000300800 */
[----:B------:R-:W2:Y:S04]  /*10c160*/  LDL.LU R9, [R1+0x1618] ;  /* 0x0016180001097983 */ /* 0x000ea80000300800 */
[----:B------:R-:W2:Y:S01]  /*10c170*/  LDL.LU R6, [R1+0x161c] ;  /* 0x00161c0001067983 */ /* 0x000ea20000300800 */
[----:B------:R-:W-:Y:S01]  /*10c180*/  IMAD.X R13, R4, 0x1, R36, P6 ;  /* 0x00000001040d7824 */ /* 0x000fe200030e0624 */
[----:B------:R-:W-:-:S05]  /*10c190*/  F2FP.SATFINITE.E5M2.F32.PACK_AB_MERGE_C R2, R55, R54, RZ ;  /* 0x000000363702723e */ /* 0x000fca00048060ff */
[----:B------:R-:W-:Y:S01]  /*10c1a0*/  STL [R1+0x110], R2 ;  /* 0x0001100201007387 */ /* 0x000fe20000100800 */
[----:B------:R-:W-:-:S05]  /*10c1b0*/  F2FP.SATFINITE.E5M2.F32.PACK_AB_MERGE_C R0, R0, R7, RZ ;  /* 0x000000070000723e */ /* 0x000fca00048060ff */
[----:B------:R0:W-:Y:S04]  /*10c1c0*/  STL [R1+0x118], R0 ;  /* 0x0001180001007387 */ /* 0x0001e80000100800 */
[----:B------:R-:W2:Y:S04]  /*10c1d0*/  LDL.LU R7, [R1+0x1700] ;  /* 0x0017000001077983 */ /* 0x000ea80000300800 */
[----:B0-----:R-:W2:Y:S01]  /*10c1e0*/  LDL.LU R0, [R1+0x1704] ;  /* 0x0017040001007983 */ /* 0x001ea20000300800 */
[----:B------:R-:W-:-:S03]  /*10c1f0*/  F2FP.SATFINITE.E5M2.F32.PACK_AB_MERGE_C R14, R59, R58, RZ ;  /* 0x0000003a3b0e723e */ /* 0x000fc600048060ff */
[----:B------:R0:W-:Y:S04]  /*10c200*/  STL.64 [R1+0xd18], R12 ;  /* 0x000d180c01007387 */ /* 0x0001e80000100a00 */
[----:B------:R1:W-:Y:S01]  /*10c210*/  STL [R1+0x100], R14 ;  /* 0x0001000e01007387 */ /* 0x0003e20000100800 */
[----:B0-----:R-:W-:Y:S02]  /*10c220*/  IADD3 R12, P6, PT, R32, R43, RZ ;  /* 0x0000002b200c7210 */ /* 0x001fe40007fde0ff */
[----:B---3--:R-:W-:-:S03]  /*10c230*/  F2FP.SATFINITE.E5M2.F32.PACK_AB_MERGE_C R2, R53, R27, RZ ;  /* 0x0000001b3502723e */ /* 0x008fc600048060ff */
[----:B------:R-:W-:Y:S02]  /*10c240*/  IMAD.X R13, R4, 0x1, R37, P6 ;  /* 0x00000001040d7824 */ /* 0x000fe400030e0625 */
[----:B------:R0:W-:Y:S01]  /*10c250*/  STL [R1+0x104], R2 ;  /* 0x0001040201007387 */ /* 0x0001e20000100800 */
[----:B-1----:R-:W-:-:S03]  /*10c260*/  F2FP.SATFINITE.E5M2.F32.PACK_AB_MERGE_C R14, R22, R48, RZ ;  /* 0x00000030160e723e */ /* 0x002fc600048060ff */
[----:B------:R1:W-:Y:S01]  /*10c270*/  STL.64 [R1+0xd10], R12 ;  /* 0x000d100c01007387 */ /* 0x0003e20000100a00 */
[----:B0-----:R-:W-:-:S03]  /*10c280*/  F2FP.SATFINITE.E5M2.F32.PACK_AB_MERGE_C R2, R60, R17, RZ ;  /* 0x000000113c02723e */ /* 0x001fc600048060ff */
[----:B------:R-:W-:Y:S04]  /*10c290*/  STL [R1+0xf8], R14 ;  /* 0x0000f80e01007387 */ /* 0x000fe80000100800 */
[----:B------:R-:W-:Y:S04]  /*10c2a0*/  STL [R1+0xfc], R2 ;  /* 0x0000fc0201007387 */ /* 0x000fe80000100800 */
[----:B------:R-:W3:Y:S04]  /*10c2b0*/  LDL.LU R17, [R1+0x1708] ;  /* 0x0017080001117983 */ /* 0x000ee80000300800 */
[----:B------:R-:W3:Y:S01]  /*10c2c0*/  LDL.LU R60, [R1+0x170c] ;  /* 0x00170c00013c7983 */ /* 0x000ee20000300800 */
[----:B-1----:R-:W-:-:S05]  /*10c2d0*/  IADD3 R12, P6, PT, R32, R42, RZ ;  /* 0x0000002a200c7210 */ /* 0x002fca0007fde0ff */
[----:B------:R-:W-:Y:S01]  /*10c2e0*/  IMAD.X R13, R4, 0x1, R38, P6 ;  /* 0x00000001040d7824 */ /* 0x000fe200030e0626 */
[----:B------:R-:W-:-:S04]  /*10c2f0*/  F2FP.SATFINITE.E5M2.F32.PACK_AB_MERGE_C R27, R21, R49, RZ ;  /* 0x00000031151b723e */ /* 0x000fc800048060ff */
[----:B------:R-:W-:Y:S04]  /*10c300*/  STL.64 [R1+0xd08], R12 ;  /* 0x000d080c01007387 */ /* 0x000fe80000100a00 */
[----:B------:R-:W-:Y:S01]  /*10c310*/  STL.64 [R1+0x5e48], R26 ;  /* 0x005e481a01007387 */ /* 0x000fe20000100a00 */
[----:B----4-:R-:W-:Y:S02]  /*10c320*/  F2FP.SATFINITE.E5M2.F32.PACK_AB_MERGE_C R30, R11, R10, RZ ;  /* 0x0000000a0b1e723e */ /* 0x010fe400048060ff */
[----:B------:R-:W-:-:S05]  /*10c330*/  IADD3 R10, P6, PT, R32, R41, RZ ;  /* 0x00000029200a7210 */ /* 0x000fca0007fde0ff */
[----:B------:R-:W-:-:S05]  /*10c340*/  IMAD.X R11, R4, 0x1, R39, P6 ;  /* 0x00000001040b7824 */ /* 0x000fca00030e0627 */
[----:B------:R0:W-:Y:S04]  /*10c350*/  STL.64 [R1+0xcf8], R10 ;  /* 0x000cf80a01007387 */ /* 0x0001e80000100a00 */
[----:B------:R-:W4:Y:S01]  /*10c360*/  LDL.LU R29, [R1+0x16f0] ;  /* 0x0016f000011d7983 */ /* 0x000f220000300800 */
[----:B0-----:R-:W-:-:S05]  /*10c370*/  IADD3 R10, P6, PT, R32, R47, RZ ;  /* 0x0000002f200a7210 */ /* 0x001fca0007fde0ff */
[----:B------:R-:W-:-:S05]  /*10c380*/  IMAD.X R11, R4, 0x1, R40, P6 ;  /* 0x00000001040b7824 */ /* 0x000fca00030e0628 */
[----:B------:R0:W-:Y:S04]  /*10c390*/  STL.64 [R1+0xd00], R10 ;  /* 0x000d000a01007387 */ /* 0x0001e80000100a00 */
[----:B0-----:R-:W4:Y:S04]  /*10c3a0*/  LDL.LU R10, [R1+0x16f4] ;  /* 0x0016f400010a7983 */ /* 0x001f280000300800 */
[----:B------:R-:W4:Y:S04]  /*10c3b0*/  LDL.LU R48, [R1+0x16f8] ;  /* 0x0016f80001307983 */ /* 0x000f280000300800 */
[----:B------:R-:W4:Y:S01]  /*10c3c0*/  LDL.LU R11, [R1+0x16fc] ;  /* 0x0016fc00010b7983 */ /* 0x000f220000300800 */
[----:B------:R-:W-:-:S02]  /*10c3d0*/  SHF.R.S32.HI R4, RZ, 0x1f, R33 ;  /* 0x0000001fff047819 */ /* 0x000fc40000011421 */
[----:B--2---:R-:W-:-:S05]  /*10c3e0*/  F2FP.SATFINITE.E5M2.F32.PACK_AB_MERGE_C R21, R8, R16, RZ ;  /* 0x000000100815723e */ /* 0x004fca00048060ff */
[----:B------:R-:W-:Y:S01]  /*10c3f0*/  STL.64 [R1+0x5e50], R20 ;  /* 0x005e501401007387 */ /* 0x000fe20000100a00 */
[----:B------:R-:W-:-:S03]  /*10c400*/  F2FP.SATFINITE.E5M2.F32.PACK_AB_MERGE_C R22, R6, R9, RZ ;  /* 0x000000090616723e */ /* 0x000fc600048060ff */
[----:B------:R-:W2:Y:S04]  /*10c410*/  LDL.LU R54, [R1+0x16e0] ;  /* 0x0016e00001367983 */ /* 0x000ea80000300800 */
[----:B------:R-:W2:Y:S01]  /*10c420*/  LDL.LU R9, [R1+0x16e4] ;  /* 0x0016e40001097983 */ /* 0x000ea20000300800 */
[----:B------:R-:W-:-:S03]  /*10c430*/  IADD3 R6, P6, PT, R33, R57, RZ ;  /* 0x0000003921067210 */ /* 0x000fc60007fde0ff */
[----:B------:R-:W2:Y:S04]  /*10c440*/  LDL.LU R55, [R1+0x16e8] ;  /* 0x0016e80001377983 */ /* 0x000ea80000300800 */
[----:B------:R-:W2:Y:S04]  /*10c450*/  LDL.LU R8, [R1+0x16ec] ;  /* 0x0016ec0001087983 */ /* 0x000ea80000300800 */
[----:B------:R-:W-:Y:S04]  /*10c460*/  STL.64 [R1+0x5e60], R22 ;  /* 0x005e601601007387 */ /* 0x000fe80000100a00 */
[----:B------:R-:W2:Y:S01]  /*10c470*/  LDL.LU R14, [R1+0x16d0] ;  /* 0x0016d000010e7983 */ /* 0x000ea20000300800 */
[----:B------:R-:W-:Y:S01]  /*10c480*/  F2FP.SATFINITE.E5M2.F32.PACK_AB_MERGE_C R16, R0, R7, RZ ;  /* 0x000000070010723e */ /* 0x000fe200048060ff */
[----:B------:R-:W-:-:S05]  /*10c490*/  IMAD.X R7, R4, 0x1, R61, P6 ;  /* 0x0000000104077824 */ /* 0x000fca00030e063d */
[----:B------:R0:W-:Y:S04]  /*10c4a0*/  STL.64 [R1+0xce0], R6 ;  /* 0x000ce00601007387 */ /* 0x0001e80000100a00 */
[----:B0-----:R-:W2:Y:S04]  /*10c4b0*/  LDL.LU R6, [R1+0x16d4] ;  /* 0x0016d40001067983 */ /* 0x001ea80000300800 */
[----:B------:R-:W2:Y:S04]  /*10c4c0*/  LDL.LU R15, [R1+0x16d8] ;  /* 0x0016d800010f7983 */ /* 0x000ea80000300800 */
[----:B------:R-:W2:Y:S04]  /*10c4d0*/  LDL.LU R7, [R1+0x16dc] ;  /* 0x0016dc0001077983 */ /* 0x000ea80000300800 */
[----:B------:R-:W2:Y:S04]  /*10c4e0*/  LDL.LU R59, [R1+0x16c0] ;  /* 0x0016c000013b7983 */ /* 0x000ea80000300800 */
[----:B------:R-:W2:Y:S04]  /*10c4f0*/  LDL.LU R0, [R1+0x16c4] ;  /* 0x0016c40001007983 */ /* 0x000ea80000300800 */
[----:B------:R-:W2:Y:S01]  /*10c500*/  LDL.LU R18, [R1+0x16c8] ;  /* 0x0016c80001127983 */ /* 0x000ea20000300800 */
[----:B---3--:R-:W-:-:S03]  /*10c510*/  F2FP.SATFINITE.E5M2.F32.PACK_AB_MERGE_C R17, R60, R17, RZ ;  /* 0x000000113c11723e */ /* 0x008fc600048060ff */
[----:B------:R-:W3:Y:S04]  /*10c520*/  LDL.LU R60, [R1+0x16cc] ;  /* 0x0016cc00013c7983 */ /* 0x000ee80000300800 */
[----:B------:R-:W3:Y:S04]  /*10c530*/  LDL.LU R19, [R1+0x16b0] ;  /* 0x0016b00001137983 */ /* 0x000ee80000300800 */
[----:B------:R-:W3:Y:S04]  /*10c540*/  LDL.LU R2, [R1+0x16b4] ;  /* 0x0016b40001027983 */ /* 0x000ee80000300800 */
[----:B------:R-:W3:Y:S04]  /*10c550*/  LDL.LU R24, [R1+0x16b8] ;  /* 0x0016b80001187983 */ /* 0x000ee80000300800 */
[----:B------:R-:W3:Y:S04]  /*10c560*/  LDL.LU R58, [R1+0x16bc] ;  /* 0x0016bc00013a7983 */ /* 0x000ee80000300800 */
[----:B------:R-:W3:Y:S04]  /*10c570*/  LDL.LU R53, [R1+0x16a0] ;  /* 0x0016a00001357983 */ /* 0x000ee80000300800 */
[----:B------:R-:W3:Y:S01]  /*10c580*/  LDL.LU R49, [R1+0x16a4] ;  /* 0x0016a40001317983 */ /* 0x000ee20000300800 */
[----:B------:R-:W-:-:S03]  /*10c590*/  IADD3 R12, P6, PT, R33, R46, RZ ;  /* 0x0000002e210c7210 */ /* 0x000fc60007fde0ff */
[----:B------:R-:W-:Y:S02]  /*10c5a0*/  STL.64 [R1+0x5e68], R16 ;  /* 0x005e681001007387 */ /* 0x000fe40000100a00 */
[----:B------:R-:W-:Y:S01]  /*10c5b0*/  IMAD.X R13, R4, 0x1, R34, P6 ;  /* 0x00000001040d7824 */ /* 0x000fe200030e0622 */
[----:B----4-:R-:W-:Y:S02]  /*10c5c0*/  F2FP.SATFINITE.E5M2.F32.PACK_AB_MERGE_C R10, R10, R29, RZ ;  /* 0x0000001d0a0a723e */ /* 0x010fe400048060ff */
[----:B------:R-:W-:Y:S02]  /*10c5d0*/  F2FP.SATFINITE.E5M2.F32.PACK_AB_MERGE_C R11, R11, R48, RZ ;  /* 0x000000300b0b723e */ /* 0x000fe400048060ff */
[----:B------:R-:W4:Y:S04]  /*10c5e0*/  LDL.LU R48, [R1] ;  /* 0x0000000001307983 */ /* 0x000f280000300800 */
[----:B------:R0:W-:Y:S04]  /*10c5f0*/  STL.64 [R1+0x5e70], R10 ;  /* 0x005e700a01007387 */ /* 0x0001e80000100a00 */
[----:B------:R-:W-:Y:S04]  /*10c600*/  STL.64 [R1+0xcd8], R12 ;  /* 0x000cd80c01007387 */ /* 0x000fe80000100a00 */
[----:B------:R-:W4:Y:S01]  /*10c610*/  LDL.LU R25, [R1+0x16a8] ;  /* 0x0016a80001197983 */ /* 0x000f220000300800 */
[----:B0-----:R-:W-:-:S03]  /*10c620*/  IADD3 R10, P6, PT, R33, R45, RZ ;  /* 0x0000002d210a7210 */ /* 0x001fc60007fde0ff */
[----:B------:R-:W4:Y:S02]  /*10c630*/  LDL.LU R29, [R1+0x16ac] ;  /* 0x0016ac00011d7983 */ /* 0x000f240000300800 */
[----:B------:R-:W-:-:S05]  /*10c640*/  IMAD.X R11, R4, 0x1, R35, P6 ;  /* 0x00000001040b7824 */ /* 0x000fca00030e0623 */
[----:B------:R-:W-:Y:S01]  /*10c650*/  STL.64 [R1+0xcb0], R10 ;  /* 0x000cb00a01007387 */ /* 0x000fe20000100a00 */
[----:B--2---:R-:W-:-:S03]  /*10c660*/  F2FP.SATFINITE.E5M2.F32.PACK_AB_MERGE_C R9, R9, R54, RZ ;  /* 0x000000360909723e */ /* 0x004fc600048060ff */
[----:B------:R-:W2:Y:S01]  /*10c670*/  LDL.LU R54, [R1+0x1690] ;  /* 0x0016900001367983 */ /* 0x000ea20000300800 */
[----:B------:R-:W-:-:S03]  /*10c680*/  F2FP.SATFINITE.E5M2.F32.PACK_AB_MERGE_C R8, R8, R55, RZ ;  /* 0x000000370808723e */ /* 0x000fc600048060ff */
[----:B------:R-:W2:Y:S04]  /*10c690*/  LDL.LU R55, [R1+0x1694] ;  /* 0x0016940001377983 */ /* 0x000ea80000300800 */
[----:B------:R0:W-:Y:S02]  /*10c6a0*/  STL.64 [R1+0x5e78], R8 ;  /* 0x005e780801007387 */ /* 0x0001e40000100a00 */
[----:B0-----:R-:W-:-:S05]  /*10c6b0*/  IADD3 R8, P6, PT, R33, R44, RZ ;  /* 0x0000002c21087210 */ /* 0x001fca0007fde0ff */
[----:B------:R-:W-:-:S05]  /*10c6c0*/  IMAD.X R9, R4, 0x1, R36, P6 ;  /* 0x0000000104097824 */ /* 0x000fca00030e0624 */
[----:B------:R0:W-:Y:S02]  /*10c6d0*/  STL.64 [R1+0xcf0], R8 ;  /* 0x000cf00801007387 */ /* 0x0001e40000100a00 */
[----:B0-----:R-:W-:Y:S02]  /*10c6e0*/  F2FP.SATFINITE.E5M2.F32.PACK_AB_MERGE_C R8, R0, R59, RZ ;  /* 0x0000003b0008723e */ /* 0x001fe400048060ff */
[----:B------:R-:W2:Y:S04]  /*10c6f0*/  LDL.LU R59, [R1+0x1698] ;  /* 0x00169800013b7983 */ /* 0x000ea80000300800 */
[----:B------:R-:W2:Y:S04]  /*10c700*/  LDL.LU R0, [R1+0x169c] ;  /* 0x00169c0001007983 */ /* 0x000ea80000300800 */
[----:B------:R0:W-:Y:S01]  /*10c710*/  STL [R1+0x1270], R8 ;  /* 0x0012700801007387 */ /* 0x0001e20000100800 */
[----:B---3--:R-:W-:-:S02]  /*10c720*/  F2FP.SATFINITE.E5M2.F32.PACK_AB_MERGE_C R60, R60, R18, RZ ;  /* 0x000000123c3c723e */ /* 0x008fc400048060ff */
[----:B0-----:R-:W-:-:S03]  /*10c730*/  IADD3 R8, P6, PT, R33, R43, RZ ;  /* 0x0000002b21087210 */ /* 0x001fc60007fde0ff */
[----:B------:R-:W-:Y:S02]  /*10c740*/  STL [R1+0x5cf4], R60 ;  /* 0x005cf43c01007387 */ /* 0x000fe40000100800 */
[----:B------:R-:W-:-:S05]  /*10c750*/  IMAD.X R9, R4, 0x1, R37, P6 ;  /* 0x0000000104097824 */ /* 0x000fca00030e0625 */
[----:B------:R0:W-:Y:S01]  /*10c760*/  STL.64 [R1+0xce8], R8 ;  /* 0x000ce80801007387 */ /* 0x0001e20000100a00 */
[----:B------:R-:W-:Y:S02]  /*10c770*/  F2FP.SATFINITE.E5M2.F32.PACK_AB_MERGE_C R2, R2, R19, RZ ;  /* 0x000000130202723e */ /* 0x000fe400048060ff */
[----:B------:R-:W-:Y:S02]  /*10c780*/  F2FP.SATFINITE.E5M2.F32.PACK_AB_MERGE_C R10, R58, R24, RZ ;  /* 0x000000183a0a723e */ /* 0x000fe400048060ff */
[----:B0-----:R-:W-:Y:S01]  /*10c790*/  IADD3 R8, P6, PT, R33, R42, RZ ;  /* 0x0000002a21087210 */ /* 0x001fe20007fde0ff */
[----:B------:R0:W-:Y:S04]  /*10c7a0*/  STL [R1+0x5c1c], R2 ;  /* 0x005c1c0201007387 */ /* 0x0001e80000100800 */
[----:B------:R-:W-:-:S05]  /*10c7b0*/  IMAD.X R9, R4, 0x1, R38, P6 ;  /* 0x0000000104097824 */ /* 0x000fca00030e0626 */
[----:B------:R1:W-:Y:S01]  /*10c7c0*/  STL.64 [R1+0xcd0], R8 ;  /* 0x000cd00801007387 */ /* 0x0003e20000100a00 */
[----:B0-----:R-:W-:-:S03]  /*10c7d0*/  F2FP.SATFINITE.E5M2.F32.PACK_AB_MERGE_C R2, R49, R53, RZ ;  /* 0x000000353102723e */ /* 0x001fc600048060ff */
[----:B------:R-:W-:Y:S04]  /*10c7e0*/  STL [R1+0x137c], R10 ;  /* 0x00137c0a01007387 */ /* 0x000fe80000100800 */
[----:B------:R-:W-:Y:S01]  /*10c7f0*/  STL [R1+0x1350], R2 ;  /* 0x0013500201007387 */ /* 0x000fe20000100800 */
[----:B-1----:R-:W-:-:S03]  /*10c800*/  IADD3 R8, P6, PT, R33, R41, RZ ;  /* 0x0000002921087210 */ /* 0x002fc60007fde0ff */
[----:B------:R-:W3:Y:S02]  /*10c810*/  LDL.LU R20, [R1+0x1780] ;  /* 0x0017800001147983 */ /* 0x000ee40000300800 */
[----:B------:R-:W-:Y:S02]  /*10c820*/  IMAD.X R9, R4, 0x1, R39, P6 ;  /* 0x0000000104097824 */ /* 0x000fe400030e0627 */
[----:B------:R-:W3:Y:S04]  /*10c830*/  LDL.LU R58, [R1+0x1784] ;  /* 0x00178400013a7983 */ /* 0x000ee80000300800 */
[----:B------:R-:W3:Y:S04]  /*10c840*/  LDL.LU R53, [R1+0x1788] ;  /* 0x0017880001357983 */ /* 0x000ee80000300800 */
[----:B------:R0:W-:Y:S04]  /*10c850*/  STL.64 [R1+0xcb8], R8 ;  /* 0x000cb80801007387 */ /* 0x0001e80000100a00 */
[----:B------:R-:W3:Y:S04]  /*10c860*/  LDL.LU R49, [R1+0x178c] ;  /* 0x00178c0001317983 */ /* 0x000ee80000300800 */
[----:B------:R-:W3:Y:S01]  /*10c870*/  LDL.LU R21, [R1+0x1770] ;  /* 0x0017700001157983 */ /* 0x000ee20000300800 */
[----:B0-----:R-:W-:-:S05]  /*10c880*/  IADD3 R8, P6, PT, R33, R47, RZ ;  /* 0x0000002f21087210 */ /* 0x001fca0007fde0ff */
[----:B------:R-:W-:-:S05]  /*10c890*/  IMAD.X R9, R4, 0x1, R40, P6 ;  /* 0x0000000104097824 */ /* 0x000fca00030e0628 */
[----:B------:R0:W-:Y:S04]  /*10c8a0*/  STL.64 [R1+0xca8], R8 ;  /* 0x000ca80801007387 */ /* 0x0001e80000100a00 */
[----:B------:R-:W3:Y:S04]  /*10c8b0*/  LDL.LU R32, [R1+0x1774] ;  /* 0x0017740001207983 */ /* 0x000ee80000300800 */
[----:B------:R-:W3:Y:S04]  /*10c8c0*/  LDL.LU R26, [R1+0x1778] ;  /* 0x00177800011a7983 */ /* 0x000ee80000300800 */
[----:B------:R-:W3:Y:S01]  /*10c8d0*/  LDL.LU R27, [R1+0x177c] ;  /* 0x00177c00011b7983 */ /* 0x000ee20000300800 */
[----:B------:R-:W-:-:S02]  /*10c8e0*/  F2FP.SATFINITE.E5M2.F32.PACK_AB_MERGE_C R6, R6, R14, RZ ;  /* 0x0000000e0606723e */ /* 0x000fc400048060ff */
[----:B----4-:R-:W-:-:S05]  /*10c8f0*/  F2FP.SATFINITE.E5M2.F32.PACK_AB_MERGE_C R2, R29, R25, RZ ;  /* 0x000000191d02723e */ /* 0x010fca00048060ff */
[----:B------:R2:W-:Y:S04]  /*10c900*/  STL [R1+0x5c20], R2 ;  /* 0x005c200201007387 */ /* 0x0005e80000100800 */
[----:B------:R-:W4:Y:S04]  /*10c910*/  LDL.LU R31, [R1+0x1860] ;  /* 0x00186000011f7983 */ /* 0x000f280000300800 */
[----:B------:R-:W4:Y:S01]  /*10c920*/  LDL.LU R12, [R1+0x1864] ;  /* 0x00186400010c7983 */ /* 0x000f220000300800 */
[----:B------:R-:W-:Y:S02]  /*10c930*/  F2FP.SATFINITE.E5M2.F32.PACK_AB_MERGE_C R7, R7, R15, RZ ;  /* 0x0000000f0707723e */ /* 0x000fe400048060ff */
[----:B------:R-:W-:-:S02]  /*10c940*/  SHF.R.S32.HI R4, RZ, 0x1f, R48 ;  /* 0x0000001fff047819 */ /* 0x000fc40000011430 */
[----:B0-----:R-:W-:-:S05]  /*10c950*/  IADD3 R8, P6, PT, R48, R57, RZ ;  /* 0x0000003930087210 */ /* 0x001fca0007fde0ff */
[----:B------:R-:W-:Y:S01]  /*10c960*/  IMAD.X R9, R4, 0x1, R61, P6 ;  /* 0x0000000104097824 */ /* 0x000fe200030e063d */
[----:B--2---:R-:W-:-:S05]  /*10c970*/  F2FP.SATFINITE.E5M2.F32.PACK_AB_MERGE_C R2, R55, R54, RZ ;  /* 0x000000363702723e */ /* 0x004fca00048060ff */
        /* <DEDUP_REMOVED lines=11> */
[----:B0-----:R-:W-:-:S03]  /*10ca30*/  F2FP.SATFINITE.E5M2.F32.PACK_AB_MERGE_C R2, R0, R59, RZ ;  /* 0x0000003b0002723e */ /* 0x001fc600048060ff */
[----:B------:R-:W2:Y:S04]  /*10ca40*/  LDL.LU R59, [R1+0x1740] ;  /* 0x00174000013b7983 */ /* 0x000ea80000300800 */
[----:B------:R-:W2:Y:S04]  /*10ca50*/  LDL.LU R0, [R1+0x1744] ;  /* 0x0017440001007983 */ /* 0x000ea80000300800 */
[----:B------:R-:W-:Y:S04]  /*10ca60*/  STL [R1+0x5c24], R2 ;  /* 0x005c240201007387 */ /* 0x000fe80000100800 */
[----:B------:R3:W-:Y:S02]  /*10ca70*/  STL.64 [R1+0xca0], R8 ;  /* 0x000ca00801007387 */ /* 0x0007e40000100a00 */
[----:B---3--:R-:W-:-:S02]  /*10ca80*/  F2FP.SATFINITE.E5M2.F32.PACK_AB_MERGE_C R8, R58, R20, RZ ;  /* 0x000000143a08723e */ /* 0x008fc400048060ff */
[----:B------:R-:W3:Y:S04]  /*10ca90*/  LDL.LU R58, [R1+0x1748] ;  /* 0x00174800013a7983 */ /* 0x000ee80000300800 */
[----:B------:R0:W-:Y:S01]  /*10caa0*/  STL [R1+0x12c4], R8 ;  /* 0x0012c40801007387 */ /* 0x0001e20000100800 */
[----:B------:R-:W-:-:S03]  /*10cab0*/  F2FP.SATFINITE.E5M2.F32.PACK_AB_MERGE_C R2, R49, R53, RZ ;  /* 0x000000353102723e */ /* 0x000fc600048060ff */
[----:B------:R-:W3:Y:S01]  /*10cac0*/  LDL.LU R53, [R1+0x174c] ;  /* 0x00174c0001357983 */ /* 0x000ee20000300800 */
[----:B0-----:R-:W-:-:S03]  /*10cad0*/  IADD3 R8, P6, PT, R48, R46, RZ ;  /* 0x0000002e30087210 */ /* 0x001fc60007fde0ff */
[----:B------:R-:W3:Y:S02]  /*10cae0*/  LDL.LU R49, [R1+0x4] ;  /* 0x0000040001317983 */ /* 0x000ee40000300800 */
[----:B------:R-:W-:Y:S02]  /*10caf0*/  IMAD.X R9, R4, 0x1, R34, P6 ;  /* 0x0000000104097824 */ /* 0x000fe400030e0622 */
[----:B------:R-:W-:Y:S04]  /*10cb00*/  STL [R1+0x5c28], R2 ;  /* 0x005c280201007387 */ /* 0x000fe80000100800 */
[----:B------:R0:W-:Y:S02]  /*10cb10*/  STL.64 [R1+0xc98], R8 ;  /* 0x000c980801007387 */ /* 0x0001e40000100a00 */
[----:B0-----:R-:W-:-:S02]  /*10cb20*/  F2FP.SATFINITE.E5M2.F32.PACK_AB_MERGE_C R8, R32, R21, RZ ;  /* 0x000000152008723e */ /* 0x001fc400048060ff */
[----:B------:R-:W-:-:S05]  /*10cb30*/  F2FP.SATFINITE.E5M2.F32.PACK_AB_MERGE_C R2, R27, R26, RZ ;  /* 0x0000001a1b02723e */ /* 0x000fca00048060ff */
[----:B------:R-:W-:Y:S04]  /*10cb40*/  STL [R1+0x5c2c], R2 ;  /* 0x005c2c0201007387 */ /* 0x000fe80000100800 */
[----:B------:R0:W-:Y:S02]  /*10cb50*/  STL [R1+0x12a8], R8 ;  /* 0x0012a80801007387 */ /* 0x0001e40000100800 */
[----:B0-----:R-:W-:-:S05]  /*10cb60*/  IADD3 R8, P6, PT, R48, R45, RZ ;  /* 0x0000002d30087210 */ /* 0x001fca0007fde0ff */
[----:B------:R-:W-:-:S05]  /*10cb70*/  IMAD.X R9, R4, 0x1, R35, P6 ;  /* 0x0000000104097824 */ /* 0x000fca00030e0623 */
[----:B------:R4:W-:Y:S02]  /*10cb80*/  STL.64 [R1+0xc90], R8 ;  /* 0x000c900801007387 */ /* 0x0009e40000100a00 */
[----:B----4-:R-:W-:Y:S02]  /*10cb90*/  F2FP.SATFINITE.E5M2.F32.PACK_AB_MERGE_C R8, R12, R31, RZ ;  /* 0x0000001f0c08723e */ /* 0x010fe400048060ff */
[----:B--2---:R-:W-:-:S05]  /*10cba0*/  F2FP.SATFINITE.E5M2.F32.PACK_AB_MERGE_C R2, R14, R13, RZ ;  /* 0x0000000d0e02723e */ /* 0x004fca00048060ff */
[----:B------:R-:W-:Y:S04]  /*10cbb0*/  STL [R1+0x5c30], R2 ;  /* 0x005c300201007387 */ /* 0x000fe80000100800 */
[----:B------:R0:W-:Y:S02]  /*10cbc0*/  STL [R1+0x129c], R8 ;  /* 0x00129c0801007387 */ /* 0x0001e40000100800 */
[----:B0-----:R-:W-:-:S05]  /*10cbd0*/  IADD3 R8, P6, PT, R48, R44, RZ ;  /* 0x0000002c30087210 */ /* 0x001fca0007fde0ff */
[----:B------:R-:W-:Y:S01]  /*10cbe0*/  IMAD.X R9, R4, 0x1, R36, P6 ;  /* 0x0000000104097824 */ /* 0x000fe200030e0624 */
[----:B------:R-:W-:-:S04]  /*10cbf0*/  F2FP.SATFINITE.E5M2.F32.PACK_AB_MERGE_C R10, R18, R15, RZ ;  /* 0x0000000f120a723e */ /* 0x000fc800048060ff */
[----:B------:R0:W-:Y:S01]  /*10cc00*/  STL.64 [R1+0xc88], R8 ;  /* 0x000c880801007387 */ /* 0x0001e20000100a00 */
[----:B------:R-:W-:-:S03]  /*10cc10*/  F2FP.SATFINITE.E5M2.F32.PACK_AB_MERGE_C R2, R24, R19, RZ ;  /* 0x000000131802723e */ /* 0x000fc600048060ff */
[----:B------:R1:W-:Y:S01]  /*10cc20*/  STL [R1+0x3a4], R10 ;  /* 0x0003a40a01007387 */ /* 0x0003e20000100800 */
[----:B0-----:R-:W-:-:S03]  /*10cc30*/  IADD3 R8, P6, PT, R48, R43, RZ ;  /* 0x0000002b30087210 */ /* 0x001fc60007fde0ff */
[----:B------:R0:W-:Y:S02]  /*10cc40*/  STL [R1+0x3a0], R2 ;  /* 0x0003a00201007387 */ /* 0x0001e40000100800 */
[----:B------:R-:W-:Y:S01]  /*10cc50*/  IMAD.X R9, R4, 0x1, R37, P6 ;  /* 0x0000000104097824 */ /* 0x000fe200030e0625 */
[----:B-1----:R-:W-:-:S04]  /*10cc60*/  F2FP.SATFINITE.E5M2.F32.PACK_AB_MERGE_C R10, R29, R25, RZ ;  /* 0x000000191d0a723e */ /* 0x002fc800048060ff */
[----:B------:R1:W-:Y:S01]  /*10cc70*/  STL.64 [R1+0xc80], R8 ;  /* 0x000c800801007387 */ /* 0x0003e20000100a00 */
[----:B0-----:R-:W-:-:S03]  /*10cc80*/  F2FP.SATFINITE.E5M2.F32.PACK_AB_MERGE_C R2, R55, R54, RZ ;  /* 0x000000363702723e */ /* 0x001fc600048060ff */
[----:B------:R0:W-:Y:S01]  /*10cc90*/  STL [R1+0x38c], R10 ;  /* 0x00038c0a01007387 */ /* 0x0001e20000100800 */
[----:B-1----:R-:W-:-:S03]  /*10cca0*/  IADD3 R8, P6, PT, R48, R42, RZ ;  /* 0x0000002a30087210 */ /* 0x002fc60007fde0ff */
[----:B------:R-:W-:Y:S02]  /*10ccb0*/  STL [R1+0x384], R2 ;  /* 0x0003840201007387 */ /* 0x000fe40000100800 */
[----:B------:R-:W-:Y:S02]  /*10ccc0*/  IMAD.X R9, R4, 0x1, R38, P6 ;  /* 0x0000000104097824 */ /* 0x000fe400030e0626 */
[----:B0-----:R-:W2:Y:S01]  /*10ccd0*/  LDL.LU R10, [R1+0x1730] ;  /* 0x00173000010a7983 */ /* 0x001ea20000300800 */
[----:B------:R-:W-:-:S03]  /*10cce0*/  F2FP.SATFINITE.E5M2.F32.PACK_AB_MERGE_C R0, R0, R59, RZ ;  /* 0x0000003b0000723e */ /* 0x000fc600048060ff */
[----:B------:R-:W2:Y:S04]  /*10ccf0*/  LDL.LU R11, [R1+0x1734] ;  /* 0x00173400010b7983 */ /* 0x000ea80000300800 */
[----:B------:R0:W-:Y:S04]  /*10cd00*/  STL.64 [R1+0xc68], R8 ;  /* 0x000c680801007387 */ /* 0x0001e80000100a00 */
[----:B------:R1:W-:Y:S04]  /*10cd10*/  STL [R1+0x35c], R0 ;  /* 0x00035c0001007387 */ /* 0x0003e80000100800 */
[----:B------:R-:W4:Y:S01]  /*10cd20*/  LDL.LU R16, [R1+0x1738] ;  /* 0x0017380001107983 */ /* 0x000f220000300800 */
[----:B0-----:R-:W-:-:S03]  /*10cd30*/  IADD3 R8, P6, PT, R48, R41, RZ ;  /* 0x0000002930087210 */ /* 0x001fc60007fde0ff */
[----:B------:R-:W4:Y:S04]  /*10cd40*/  LDL.LU R55, [R1+0x173c] ;  /* 0x00173c0001377983 */ /* 0x000f280000300800 */
[----:B------:R-:W4:Y:S01]  /*10cd50*/  LDL.LU R59, [R1+0x1810] ;  /* 0x00181000013b7983 */ /* 0x000f220000300800 */
[----:B------:R-:W-:-:S03]  /*10cd60*/  IMAD.X R9, R4, 0x1, R39, P6 ;  /* 0x0000000104097824 */ /* 0x000fc600030e0627 */
[----:B-1----:R-:W4:Y:S01]  /*10cd70*/  LDL.LU R0, [R1+0x1814] ;  /* 0x0018140001007983 */ /* 0x002f220000300800 */
[----:B---3--:R-:W-:-:S05]  /*10cd80*/  F2FP.SATFINITE.E5M2.F32.PACK_AB_MERGE_C R2, R53, R58, RZ ;  /* 0x0000003a3502723e */ /* 0x008fca00048060ff */
[----:B------:R-:W-:Y:S04]  /*10cd90*/  STL [R1+0x368], R2 ;  /* 0x0003680201007387 */ /* 0x000fe80000100800 */
        /* <DEDUP_REMOVED lines=25> */
[----:B------:R0:W-:Y:S02]  /*10cf30*/  STL.64 [R1+0xc70], R8 ;  /* 0x000c700801007387 */ /* 0x0001e40000100a00 */
[----:B0-----:R-:W-:Y:S02]  /*10cf40*/  IADD3 R8, P6, PT, R49, R57, RZ ;  /* 0x0000003931087210 */ /* 0x001fe40007fde0ff */
[----:B--2---:R-:W-:-:S05]  /*10cf50*/  F2FP.SATFINITE.E5M2.F32.PACK_AB_MERGE_C R4, R11, R10, RZ ;  /* 0x0000000a0b04723e */ /* 0x004fca00048060ff */
[----:B------:R0:W-:Y:S02]  /*10cf60*/  STL [R1+0x340], R4 ;  /* 0x0003400401007387 */ /* 0x0001e40000100800 */
[----:B0-----:R-:W-:Y:S02]  /*10cf70*/  SHF.R.S32.HI R4, RZ, 0x1f, R49 ;  /* 0x0000001fff047819 */ /* 0x001fe40000011431 */
[----:B----4-:R-:W-:Y:S02]  /*10cf80*/  F2FP.SATFINITE.E5M2.F32.PACK_AB_MERGE_C R2, R55, R16, RZ ;  /* 0x000000103702723e */ /* 0x010fe400048060ff */
[----:B------:R-:W2:Y:S01]  /*10cf90*/  LDL.LU R55, [R1+0x17b0] ;  /* 0x0017b00001377983 */ /* 0x000ea20000300800 */
[----:B------:R-:W-:-:S03]  /*10cfa0*/  IMAD.X R9, R4, 0x1, R61, P6 ;  /* 0x0000000104097824 */ /* 0x000fc600030e063d */
[----:B------:R-:W-:Y:S01]  /*10cfb0*/  STL [R1+0x348], R2 ;  /* 0x0003480201007387 */ /* 0x000fe20000100800 */
[----:B------:R-:W-:-:S03]  /*10cfc0*/  F2FP.SATFINITE.E5M2.F32.PACK_AB_MERGE_C R0, R0, R59, RZ ;  /* 0x0000003b0000723e */ /* 0x000fc600048060ff */
[----:B------:R-:W2:Y:S04]  /*10cfd0*/  LDL.LU R59, [R1+0x17b4] ;  /* 0x0017b400013b7983 */ /* 0x000ea80000300800 */
[----:B------:R0:W-:Y:S04]  /*10cfe0*/  STL [R1+0x32c], R0 ;  /* 0x00032c0001007387 */ /* 0x0001e80000100800 */
[----:B0-----:R-:W4:Y:S04]  /*10cff0*/  LDL.LU R0, [R1+0x8] ;  /* 0x0000080001007983 */ /* 0x001f280000300800 */
[----:B------:R3:W-:Y:S02]  /*10d000*/  STL.64 [R1+0xc58], R8 ;  /* 0x000c580801007387 */ /* 0x0007e40000100a00 */
[----:B---3--:R-:W-:-:S05]  /*10d010*/  F2FP.SATFINITE.E5M2.F32.PACK_AB_MERGE_C R8, R22, R17, RZ ;  /* 0x000000111608723e */ /* 0x008fca00048060ff */
[----:B------:R0:W-:Y:S01]  /*10d020*/  STL [R1+0x330], R8 ;  /* 0x0003300801007387 */ /* 0x0001e20000100800 */
[----:B------:R-:W-:Y:S02]  /*10d030*/  F2FP.SATFINITE.E5M2.F32.PACK_AB_MERGE_C R2, R20, R23, RZ ;  /* 0x000000171402723e */ /* 0x000fe400048060ff */
[----:B0-----:R-:W-:-:S03]  /*10d040*/  IADD3 R8, P6, PT, R49, R46, RZ ;  /* 0x0000002e31087210 */ /* 0x001fc60007fde0ff */
[----:B------:R0:W-:Y:S02]  /*10d050*/  STL [R1+0x314], R2 ;  /* 0x0003140201007387 */ /* 0x0001e40000100800 */
[----:B------:R-:W-:Y:S01]  /*10d060*/  IMAD.X R9, R4, 0x1, R34, P6 ;  /* 0x0000000104097824 */ /* 0x000fe200030e0622 */
[----:B------:R-:W-:-:S04]  /*10d070*/  F2FP.SATFINITE.E5M2.F32.PACK_AB_MERGE_C R10, R32, R21, RZ ;  /* 0x00000015200a723e */ /* 0x000fc800048060ff */
[----:B------:R1:W-:Y:S01]  /*10d080*/  STL.64 [R1+0xc60], R8 ;  /* 0x000c600801007387 */ /* 0x0003e20000100a00 */
[----:B0-----:R-:W-:-:S03]  /*10d090*/  F2FP.SATFINITE.E5M2.F32.PACK_AB_MERGE_C R2, R27, R26, RZ ;  /* 0x0000001a1b02723e */ /* 0x001fc600048060ff */
[----:B------:R0:W-:Y:S01]  /*10d0a0*/  STL [R1+0x310], R10 ;  /* 0x0003100a01007387 */ /* 0x0001e20000100800 */
[----:B-1----:R-:W-:-:S03]  /*10d0b0*/  IADD3 R8, P6, PT, R49, R45, RZ ;  /* 0x0000002d31087210 */ /* 0x002fc60007fde0ff */
[----:B------:R1:W-:Y:S02]  /*10d0c0*/  STL [R1+0x2f4], R2 ;  /* 0x0002f40201007387 */ /* 0x0003e40000100800 */
[----:B------:R-:W-:Y:S01]  /*10d0d0*/  IMAD.X R9, R4, 0x1, R35, P6 ;  /* 0x0000000104097824 */ /* 0x000fe200030e0623 */
[----:B0-----:R-:W-:-:S04]  /*10d0e0*/  F2FP.SATFINITE.E5M2.F32.PACK_AB_MERGE_C R10, R12, R31, RZ ;  /* 0x0000001f0c0a723e */ /* 0x001fc800048060ff */
[----:B------:R0:W-:Y:S01]  /*10d0f0*/  STL.64 [R1+0xc50], R8 ;  /* 0x000c500801007387 */ /* 0x0001e20000100a00 */
[----:B-1----:R-:W-:-:S03]  /*10d100*/  F2FP.SATFINITE.E5M2.F32.PACK_AB_MERGE_C R2, R14, R13, RZ ;  /* 0x0000000d0e02723e */ /* 0x002fc600048060ff */
        /* <DEDUP_REMOVED lines=17> */
[----:B------:R-:W-:Y:S02]  /*10d220*/  IMAD.X R9, R4, 0x1, R38, P6 ;  /* 0x0000000104097824 */ /* 0x000fe400030e0626 */
[----:B-1----:R-:W3:Y:S04]  /*10d230*/  LDL.LU R10, [R1+0x17b8] ;  /* 0x0017b800010a7983 */ /* 0x002ee80000300800 */
[----:B------:R-:W3:Y:S01]  /*10d240*/  LDL.LU R11, [R1+0x17bc] ;  /* 0x0017bc00010b7983 */ /* 0x000ee20000300800 */
[----:B0-----:R-:W-:-:S03]  /*10d250*/  F2FP.SATFINITE.E5M2.F32.PACK_AB_MERGE_C R2, R48, R53, RZ ;  /* 0x000000353002723e */ /* 0x001fc600048060ff */
[----:B------:R0:W-:Y:S04]  /*10d260*/  STL.64 [R1+0xc38], R8 ;  /* 0x000c380801007387 */ /* 0x0001e80000100a00 */
[----:B------:R2:W-:Y:S04]  /*10d270*/  STL [R1+0x1288], R2 ;  /* 0x0012880201007387 */ /* 0x0005e80000100800 */
[----:B------:R-:W4:Y:S04]  /*10d280*/  LDL.LU R16, [R1+0x17a0] ;  /* 0x0017a00001107983 */ /* 0x000f280000300800 */
[----:B------:R-:W4:Y:S04]  /*10d290*/  LDL.LU R58, [R1+0x17a4] ;  /* 0x0017a400013a7983 */ /* 0x000f280000300800 */
[----:B------:R-:W4:Y:S04]  /*10d2a0*/  LDL.LU R53, [R1+0x17a8] ;  /* 0x0017a80001357983 */ /* 0x000f280000300800 */
[----:B------:R-:W4:Y:S01]  /*10d2b0*/  LDL.LU R48, [R1+0x17ac] ;  /* 0x0017ac0001307983 */ /* 0x000f220000300800 */
[----:B0-----:R-:W-:-:S05]  /*10d2c0*/  IADD3 R8, P6, PT, R49, R41, RZ ;  /* 0x0000002931087210 */ /* 0x001fca0007fde0ff */
[----:B------:R-:W-:Y:S01]  /*10d2d0*/  IMAD.X R9, R4, 0x1, R39, P6 ;  /* 0x0000000104097824 */ /* 0x000fe200030e0627 */
[----:B--2---:R-:W-:-:S05]  /*10d2e0*/  F2FP.SATFINITE.E5M2.F32.PACK_AB_MERGE_C R2, R59, R55, RZ ;  /* 0x000000373b02723e */ /* 0x004fca00048060ff */
[----:B------:R-:W-:Y:S04]  /*10d2f0*/  STL [R1+0x14b0], R2 ;  /* 0x0014b00201007387 */ /* 0x000fe80000100800 */
        /* <DEDUP_REMOVED lines=13> */
[----:B0-----:R-:W-:-:S03]  /*10d3d0*/  IADD3 R8, P6, PT, R49, R47, RZ ;  /* 0x0000002f31087210 */ /* 0x001fc60007fde0ff */
[----:B------:R-:W2:Y:S04]  /*10d3e0*/  LDL.LU R15, [R1+0x1870] ;  /* 0x00187000010f7983 */ /* 0x000ea80000300800 */
[----:B------:R-:W2:Y:S04]  /*10d3f0*/  LDL.LU R18, [R1+0x1874] ;  /* 0x0018740001127983 */ /* 0x000ea80000300800 */
[----:B------:R-:W2:Y:S04]  /*10d400*/  LDL.LU R19, [R1+0x1878] ;  /* 0x0018780001137983 */ /* 0x000ea80000300800 */
[----:B------:R-:W2:Y:S01]  /*10d410*/  LDL.LU R24, [R1+0x187c] ;  /* 0x00187c0001187983 */ /* 0x000ea20000300800 */
[----:B------:R-:W-:-:S03]  /*10d420*/  IMAD.X R9, R4, 0x1, R40, P6 ;  /* 0x0000000104097824 */ /* 0x000fc600030e0628 */
[----:B------:R-:W2:Y:S04]  /*10d430*/  LDL.LU R25, [R1+0x1790] ;  /* 0x0017900001197983 */ /* 0x000ea80000300800 */
[----:B------:R-:W2:Y:S04]  /*10d440*/  LDL.LU R29, [R1+0x1794] ;  /* 0x00179400011d7983 */ /* 0x000ea80000300800 */
[----:B------:R-:W2:Y:S04]  /*10d450*/  LDL.LU R54, [R1+0x1798] ;  /* 0x0017980001367983 */ /* 0x000ea80000300800 */
[----:B------:R-:W2:Y:S04]  /*10d460*/  LDL.LU R55, [R1+0x179c] ;  /* 0x00179c0001377983 */ /* 0x000ea80000300800 */
[----:B------:R0:W-:Y:S04]  /*10d470*/  STL.64 [R1+0xc28], R8 ;  /* 0x000c280801007387 */ /* 0x0001e80000100a00 */
[----:B0-----:R-:W2:Y:S04]  /*10d480*/  LDL.LU.64 R8, [R1+0x5e78] ;  /* 0x005e780001087983 */ /* 0x001ea80000300a00 */
[----:B------:R-:W2:Y:S04]  /*10d490*/  LDL.LU R59, [R1+0x1720] ;  /* 0x00172000013b7983 */ /* 0x000ea80000300800 */
[----:B------:R-:W2:Y:S01]  /*10d4a0*/  LDL.LU R49, [R1+0x1724] ;  /* 0x0017240001317983 */ /* 0x000ea20000300800 */
[----:B---3--:R-:W-:-:S05]  /*10d4b0*/  F2FP.SATFINITE.E5M2.F32.PACK_AB_MERGE_C R10, R11, R10, RZ ;  /* 0x0000000a0b0a723e */ /* 0x008fca00048060ff */
[----:B------:R0:W-:Y:S01]  /*10d4c0*/  STL [R1+0x14ac], R10 ;  /* 0x0014ac0a01007387 */ /* 0x0001e20000100800 */
[----:B----4-:R-:W-:-:S03]  /*10d4d0*/  F2FP.SATFINITE.E5M2.F32.PACK_AB_MERGE_C R4, R58, R16, RZ ;  /* 0x000000103a04723e */ /* 0x010fc600048060ff */
[----:B------:R-:W3:Y:S04]  /*10d4e0*/  LDL.LU R58, [R1+0x1728] ;  /* 0x00172800013a7983 */ /* 0x000ee80000300800 */
[----:B------:R1:W-:Y:S01]  /*10d4f0*/  STL [R1+0x14c0], R4 ;  /* 0x0014c00401007387 */ /* 0x0003e20000100800 */
[----:B------:R-:W-:-:S03]  /*10d500*/  F2FP.SATFINITE.E5M2.F32.PACK_AB_MERGE_C R2, R48, R53, RZ ;  /* 0x000000353002723e */ /* 0x000fc600048060ff */
[----:B------:R-:W3:Y:S01]  /*10d510*/  LDL.LU R48, [R1+0x172c] ;  /* 0x00172c0001307983 */ /* 0x000ee20000300800 */
[----:B0-----:R-:W-:Y:S02]  /*10d520*/  IADD3 R10, P6, PT, R0, R57, RZ ;  /* 0x00000039000a7210 */ /* 0x001fe40007fde0ff */
[----:B-1----:R-:W-:Y:S01]  /*10d530*/  SHF.R.S32.HI R4, RZ, 0x1f, R0 ;  /* 0x0000001fff047819 */ /* 0x002fe20000011400 */
[----:B------:R-:W-:Y:S04]  /*10d540*/  STL [R1+0x14bc], R2 ;  /* 0x0014bc0201007387 */ /* 0x000fe80000100800 */
[----:B------:R-:W-:Y:S01]  /*10d550*/  IMAD.X R11, R4, 0x1, R61, P6 ;  /* 0x00000001040b7824 */ /* 0x000fe200030e063d */
[----:B------:R-:W4:Y:S04]  /*10d560*/  LDL.LU R53, [R1+0x18] ;  /* 0x0000180001357983 */ /* 0x000f280000300800 */
[----:B------:R2:W-:Y:S02]  /*10d570*/  STL.64 [R1+0xc20], R10 ;  /* 0x000c200a01007387 */ /* 0x0005e40000100a00 */
[----:B--2---:R-:W-:-:S05]  /*10d580*/  F2FP.SATFINITE.E5M2.F32.PACK_AB_MERGE_C R10, R22, R17, RZ ;  /* 0x00000011160a723e */ /* 0x004fca00048060ff */
        /* <DEDUP_REMOVED lines=8> */
[----:B------:R-:W-:Y:S01]  /*10d610*/  STL [R1+0x1588], R16 ;  /* 0x0015881001007387 */ /* 0x000fe20000100800 */
[----:B-1----:R-:W-:-:S03]  /*10d620*/  IADD3 R10, P6, PT, R0, R45, RZ ;  /* 0x0000002d000a7210 */ /* 0x002fc60007fde0ff */
        /* <DEDUP_REMOVED lines=19> */
[----:B------:R-:W-:Y:S01]  /*10d760*/  STL [R1+0x360], R12 ;  /* 0x0003600c01007387 */ /* 0x000fe20000100800 */
[----:B-1----:R-:W-:-:S03]  /*10d770*/  IADD3 R10, P6, PT, R0, R42, RZ ;  /* 0x0000002a000a7210 */ /* 0x002fc60007fde0ff */
[----:B------:R0:W-:Y:S02]  /*10d780*/  STL [R1+0x36c], R2 ;  /* 0x00036c0201007387 */ /* 0x0001e40000100800 */
[----:B------:R-:W-:Y:S02]  /*10d790*/  IMAD.X R11, R4, 0x1, R38, P6 ;  /* 0x00000001040b7824 */ /* 0x000fe400030e0626 */
[----:B------:R-:W2:Y:S04]  /*10d7a0*/  LDL.LU R33, [R1+0x1680] ;  /* 0x0016800001217983 */ /* 0x000ea80000300800 */
[----:B------:R-:W2:Y:S01]  /*10d7b0*/  LDL.LU R16, [R1+0x1684] ;  /* 0x0016840001107983 */ /* 0x000ea20000300800 */
[----:B0-----:R-:W-:-:S03]  /*10d7c0*/  F2FP.SATFINITE.E5M2.F32.PACK_AB_MERGE_C R2, R49, R59, RZ ;  /* 0x0000003b3102723e */ /* 0x001fc600048060ff */
[----:B------:R0:W-:Y:S04]  /*10d7d0*/  STL.64 [R1+0xbf8], R10 ;  /* 0x000bf80a01007387 */ /* 0x0001e80000100a00 */
[----:B------:R3:W-:Y:S04]  /*10d7e0*/  STL [R1+0x344], R2 ;  /* 0x0003440201007387 */ /* 0x0007e80000100800 */
[----:B------:R-:W4:Y:S01]  /*10d7f0*/  LDL.LU R17, [R1+0x1688] ;  /* 0x0016880001117983 */ /* 0x000f220000300800 */
[----:B0-----:R-:W-:-:S03]  /*10d800*/  IADD3 R10, P6, PT, R0, R41, RZ ;  /* 0x00000029000a7210 */ /* 0x001fc60007fde0ff */
[----:B------:R-:W4:Y:S04]  /*10d810*/  LDL.LU R18, [R1+0x168c] ;  /* 0x00168c0001127983 */ /* 0x000f280000300800 */
[----:B------:R-:W4:Y:S01]  /*10d820*/  LDL.LU R59, [R1+0x1670] ;  /* 0x00167000013b7983 */ /* 0x000f220000300800 */
[----:B------:R-:W-:-:S03]  /*10d830*/  IMAD.X R11, R4, 0x1, R39, P6 ;  /* 0x00000001040b7824 */ /* 0x000fc600030e0627 */
[----:B------:R-:W4:Y:S01]  /*10d840*/  LDL.LU R49, [R1+0x1674] ;  /* 0x0016740001317983 */ /* 0x000f220000300800 */
        /* <DEDUP_REMOVED lines=17> */
[----:B------:R-:W3:Y:S04]  /*10d960*/  LDL.LU R19, [R1+0x136c] ;  /* 0x00136c0001137983 */ /* 0x000ee80000300800 */
[----:B------:R-:W3:Y:S01]  /*10d970*/  LDL.LU R24, [R1+0x12d0] ;  /* 0x0012d00001187983 */ /* 0x000ee20000300800 */
[----:B------:R-:W-:-:S03]  /*10d980*/  IMAD.X R11, R4, 0x1, R40, P6 ;  /* 0x00000001040b7824 */ /* 0x000fc600030e0628 */
[----:B------:R-:W3:Y:S04]  /*10d990*/  LDL.LU R25, [R1+0x12d4] ;  /* 0x0012d40001197983 */ /* 0x000ee80000300800 */
[----:B------:R-:W3:Y:S04]  /*10d9a0*/  LDL.LU R29, [R1+0x12d8] ;  /* 0x0012d800011d7983 */ /* 0x000ee80000300800 */
[----:B------:R-:W3:Y:S04]  /*10d9b0*/  LDL.LU R54, [R1+0x12dc] ;  /* 0x0012dc0001367983 */ /* 0x000ee80000300800 */
[----:B------:R-:W3:Y:S04]  /*10d9c0*/  LDL.LU R55, [R1+0xac0] ;  /* 0x000ac00001377983 */ /* 0x000ee80000300800 */
[----:B------:R-:W3:Y:S04]  /*10d9d0*/  LDL.LU R58, [R1+0xac4] ;  /* 0x000ac400013a7983 */ /* 0x000ee80000300800 */
[----:B------:R0:W-:Y:S04]  /*10d9e0*/  STL.64 [R1+0xbf0], R10 ;  /* 0x000bf00a01007387 */ /* 0x0001e80000100a00 */
[----:B0-----:R-:W3:Y:S04]  /*10d9f0*/  LDL.LU.64 R10, [R1+0x5e70] ;  /* 0x005e7000010a7983 */ /* 0x001ee80000300a00 */
[----:B------:R-:W3:Y:S04]  /*10da00*/  LDL.LU R48, [R1+0xac8] ;  /* 0x000ac80001307983 */ /* 0x000ee80000300800 */
[----:B------:R-:W3:Y:S01]  /*10da10*/  LDL.LU R0, [R1+0xacc] ;  /* 0x000acc0001007983 */ /* 0x000ee20000300800 */
[----:B--2---:R-:W-:-:S05]  /*10da20*/  F2FP.SATFINITE.E5M2.F32.PACK_AB_MERGE_C R16, R16, R33, RZ ;  /* 0x000000211010723e */ /* 0x004fca00048060ff */
[----:B------:R0:W-:Y:S01]  /*10da30*/  STL [R1+0x328], R16 ;  /* 0x0003281001007387 */ /* 0x0001e20000100800 */
[----:B----4-:R-:W-:Y:S02]  /*10da40*/  F2FP.SATFINITE.E5M2.F32.PACK_AB_MERGE_C R4, R18, R17, RZ ;  /* 0x000000111204723e */ /* 0x010fe400048060ff */
[----:B0-----:R-:W-:Y:S02]  /*10da50*/  IADD3 R16, P6, PT, R53, R57, RZ ;  /* 0x0000003935107210 */ /* 0x001fe40007fde0ff */
[----:B------:R-:W-:Y:S02]  /*10da60*/  F2FP.SATFINITE.E5M2.F32.PACK_AB_MERGE_C R2, R49, R59, RZ ;  /* 0x0000003b3102723e */ /* 0x000fe400048060ff */
[----:B------:R-:W2:Y:S04]  /*10da70*/  LDL.LU R59, [R1+0x730] ;  /* 0x00073000013b7983 */ /* 0x000ea80000300800 */
[----:B------:R0:W-:Y:S04]  /*10da80*/  STL [R1+0x374], R4 ;  /* 0x0003740401007387 */ /* 0x0001e80000100800 */
[----:B------:R-:W2:Y:S01]  /*10da90*/  LDL.LU R49, [R1+0x734] ;  /* 0x0007340001317983 */ /* 0x000ea20000300800 */
[----:B0-----:R-:W-:-:S03]  /*10daa0*/  SHF.R.S32.HI R4, RZ, 0x1f, R53 ;  /* 0x0000001fff047819 */ /* 0x001fc60000011435 */
[----:B------:R-:W-:Y:S02]  /*10dab0*/  STL [R1+0x308], R2 ;  /* 0x0003080201007387 */ /* 0x000fe40000100800 */
[----:B------:R-:W-:-:S05]  /*10dac0*/  IMAD.X R17, R4, 0x1, R61, P6 ;  /* 0x0000000104117824 */ /* 0x000fca00030e063d */
[----:B------:R0:W-:Y:S04]  /*10dad0*/  STL.64 [R1+0xbe0], R16 ;  /* 0x000be01001007387 */ /* 0x0001e80000100a00 */
[----:B0-----:R-:W4:Y:S04]  /*10dae0*/  LDL.LU.64 R16, [R1+0x5e68] ;  /* 0x005e680001107983 */ /* 0x001f280000300a00 */
[----:B------:R-:W4:Y:S01]  /*10daf0*/  LDL.LU R18, [R1+0x4c] ;  /* 0x00004c0001127983 */ /* 0x000f220000300800 */
[----:B---3--:R-:W-:Y:S02]  /*10db00*/  F2FP.SATFINITE.E5M2.F32.PACK_AB_MERGE_C R33, R22, R60, RZ ;  /* 0x0000003c1621723e */ /* 0x008fe400048060ff */
[----:B------:R-:W-:-:S02]  /*10db10*/  IADD3 R22, P6, PT, R53, R46, RZ ;  /* 0x0000002e35167210 */ /* 0x000fc40007fde0ff */
[----:B------:R-:W-:-:S03]  /*10db20*/  F2FP.SATFINITE.E5M2.F32.PACK_AB_MERGE_C R2, R20, R23, RZ ;  /* 0x000000171402723e */ /* 0x000fc600048060ff */
[----:B------:R-:W-:Y:S01]  /*10db30*/  IMAD.X R23, R4, 0x1, R34, P6 ;  /* 0x0000000104177824 */ /* 0x000fe200030e0622 */
[----:B------:R-:W-:Y:S01]  /*10db40*/  STL [R1+0x37c], R33 ;  /* 0x00037c2101007387 */ /* 0x000fe20000100800 */
[----:B------:R-:W-:-:S03]  /*10db50*/  IADD3 R20, P6, PT, R53, R45, RZ ;  /* 0x0000002d35147210 */ /* 0x000fc60007fde0ff */
[----:B------:R0:W-:Y:S04]  /*10db60*/  STL [R1+0x2ec], R2 ;  /* 0x0002ec0201007387 */ /* 0x0001e80000100800 */
[----:B------:R1:W-:Y:S01]  /*10db70*/  STL.64 [R1+0xbd8], R22 ;  /* 0x000bd81601007387 */ /* 0x0003e20000100a00 */
[----:B0-----:R-:W-:Y:S02]  /*10db80*/  F2FP.SATFINITE.E5M2.F32.PACK_AB_MERGE_C R2, R27, R26, RZ ;  /* 0x0000001a1b02723e */ /* 0x001fe400048060ff */
[----:B-1----:R-:W-:Y:S01]  /*10db90*/  F2FP.SATFINITE.E5M2.F32.PACK_AB_MERGE_C R22, R32, R21, RZ ;  /* 0x000000152016723e */ /* 0x002fe200048060ff */
[----:B------:R-:W-:-:S04]  /*10dba0*/  IMAD.X R21, R4, 0x1, R35, P6 ;  /* 0x0000000104157824 */ /* 0x000fc800030e0623 */
[----:B------:R-:W-:Y:S04]  /*10dbb0*/  STL [R1+0x380], R22 ;  /* 0x0003801601007387 */ /* 0x000fe80000100800 */
[----:B------:R0:W-:Y:S04]  /*10dbc0*/  STL [R1+0x2dc], R2 ;  /* 0x0002dc0201007387 */ /* 0x0001e80000100800 */
[----:B------:R1:W-:Y:S01]  /*10dbd0*/  STL.64 [R1+0xbb8], R20 ;  /* 0x000bb81401007387 */ /* 0x0003e20000100a00 */
[----:B0-----:R-:W-:Y:S02]  /*10dbe0*/  F2FP.SATFINITE.E5M2.F32.PACK_AB_MERGE_C R2, R14, R13, RZ ;  /* 0x0000000d0e02723e */ /* 0x001fe400048060ff */
[----:B-1----:R-:W-:-:S02]  /*10dbf0*/  F2FP.SATFINITE.E5M2.F32.PACK_AB_MERGE_C R20, R12, R31, RZ ;  /* 0x0000001f0c14723e */ /* 0x002fc400048060ff */
[----:B------:R-:W-:-:S05]  /*10dc00*/  IADD3 R12, P6, PT, R53, R44, RZ ;  /* 0x0000002c350c7210 */ /* 0x000fca0007fde0ff */
[----:B------:R-:W-:Y:S01]  /*10dc10*/  IMAD.X R13, R4, 0x1, R36, P6 ;  /* 0x00000001040d7824 */ /* 0x000fe200030e0624 */
[----:B------:R-:W-:Y:S01]  /*10dc20*/  STL [R1+0x1260], R20 ;  /* 0x0012601401007387 */ /* 0x000fe20000100800 */
[----:B------:R-:W-:-:S03]  /*10dc30*/  F2FP.SATFINITE.E5M2.F32.PACK_AB_MERGE_C R14, R19, R15, RZ ;  /* 0x0000000f130e723e */ /* 0x000fc600048060ff */
[----:B------:R0:W-:Y:S04]  /*10dc40*/  STL [R1+0x2c8], R2 ;  /* 0x0002c80201007387 */ /* 0x0001e80000100800 */
[----:B------:R1:W-:Y:S01]  /*10dc50*/  STL.64 [R1+0xbd0], R12 ;  /* 0x000bd00c01007387 */ /* 0x0003e20000100a00 */
[----:B0-----:R-:W-:-:S03]  /*10dc60*/  F2FP.SATFINITE.E5M2.F32.PACK_AB_MERGE_C R2, R25, R24, RZ ;  /* 0x000000181902723e */ /* 0x001fc600048060ff */
[----:B------:R0:W-:Y:S01]  /*10dc70*/  STL [R1+0x1264], R14 ;  /* 0x0012640e01007387 */ /* 0x0001e20000100800 */
[----:B-1----:R-:W-:-:S03]  /*10dc80*/  IADD3 R12, P6, PT, R53, R43, RZ ;  /* 0x0000002b350c7210 */ /* 0x002fc60007fde0ff */
[----:B------:R1:W-:Y:S02]  /*10dc90*/  STL [R1+0x16c], R2 ;  /* 0x00016c0201007387 */ /* 0x0003e40000100800 */
[----:B------:R-:W-:Y:S01]  /*10dca0*/  IMAD.X R13, R4, 0x1, R37, P6 ;  /* 0x00000001040d7824 */ /* 0x000fe200030e0625 */
[----:B0-----:R-:W-:Y:S02]  /*10dcb0*/  F2FP.SATFINITE.E5M2.F32.PACK_AB_MERGE_C R14, R54, R29, RZ ;  /* 0x0000001d360e723e */ /* 0x001fe400048060ff */
[----:B-1----:R-:W-:Y:S02]  /*10dcc0*/  F2FP.SATFINITE.E5M2.F32.PACK_AB_MERGE_C R2, R58, R55, RZ ;  /* 0x000000373a02723e */ /* 0x002fe400048060ff */
[----:B------:R-:W-:Y:S01]  /*10dcd0*/  STL.64 [R1+0xbb0], R12 ;  /* 0x000bb00c01007387 */ /* 0x000fe20000100a00 */
[----:B------:R-:W-:-:S03]  /*10dce0*/  F2FP.SATFINITE.E5M2.F32.PACK_AB_MERGE_C R0, R0, R48, RZ ;  /* 0x000000300000723e */ /* 0x000fc600048060ff */
[----:B------:R-:W-:Y:S04]  /*10dcf0*/  STL [R1+0x168], R14 ;  /* 0x0001680e01007387 */ /* 0x000fe80000100800 */
[----:B------:R0:W-:Y:S04]  /*10dd00*/  STL [R1+0x160], R2 ;  /* 0x0001600201007387 */ /* 0x0001e80000100800 */
[----:B------:R-:W3:Y:S04]  /*10dd10*/  LDL.LU R48, [R1+0x738] ;  /* 0x0007380001307983 */ /* 0x000ee80000300800 */
[----:B0-----:R-:W3:Y:S01]  /*10dd20*/  LDL.LU R2, [R1+0x73c] ;  /* 0x00073c0001027983 */ /* 0x001ee20000300800 */
[----:B------:R-:W-:-:S05]  /*10dd30*/  IADD3 R12, P6, PT, R53, R42, RZ ;  /* 0x0000002a350c7210 */ /* 0x000fca0007fde0ff */
[----:B------:R-:W-:-:S05]  /*10dd40*/  IMAD.X R13, R4, 0x1, R38, P6 ;  /* 0x00000001040d7824 */ /* 0x000fca00030e0626 */
[----:B------:R-:W-:Y:S04]  /*10dd50*/  STL.64 [R1+0xb98], R12 ;  /* 0x000b980c01007387 */ /* 0x000fe80000100a00 */
[----:B------:R0:W-:Y:S01]  /*10dd60*/  STL [R1+0x164], R0 ;  /* 0x0001640001007387 */ /* 0x0001e20000100800 */
[----:B------:R-:W-:-:S03]  /*10dd70*/  IADD3 R14, P6, PT, R53, R41, RZ ;  /* 0x00000029350e7210 */ /* 0x000fc60007fde0ff */
[----:B0-----:R-:W4:Y:S04]  /*10dd80*/  LDL.LU R0, [R1+0x720] ;  /* 0x0007200001007983 */ /* 0x001f280000300800 */
[----:B------:R-:W4:Y:S04]  /*10dd90*/  LDL.LU R20, [R1+0x728] ;  /* 0x0007280001147983 */ /* 0x000f280000300800 */
[----:B------:R-:W4:Y:S04]  /*10dda0*/  LDL.LU R21, [R1+0x72c] ;  /* 0x00072c0001157983 */ /* 0x000f280000300800 */
[----:B------:R-:W4:Y:S04]  /*10ddb0*/  LDL.LU R33, [R1+0x714] ;  /* 0x0007140001217983 */ /* 0x000f280000300800 */
[----:B------:R-:W4:Y:S01]  /*10ddc0*/  LDL.LU R26, [R1+0x718] ;  /* 0x00071800011a7983 */ /* 0x000f220000300800 */
[----:B------:R-:W-:Y:S01]  /*10ddd0*/  IMAD.X R15, R4, 0x1, R39, P6 ;  /* 0x00000001040f7824 */ /* 0x000fe200030e0627 */
[----:B------:R-:W-:-:S05]  /*10dde0*/  IADD3 R22, P6, PT, R53, R47, RZ ;  /* 0x0000002f35167210 */ /* 0x000fca0007fde0ff */
[----:B------:R-:W-:Y:S01]  /*10ddf0*/  IMAD.X R23, R4, 0x1, R40, P6 ;  /* 0x0000000104177824 */ /* 0x000fe200030e0628 */
[----:B--2---:R-:W-:-:S05]  /*10de00*/  F2FP.SATFINITE.E5M2.F32.PACK_AB_MERGE_C R12, R49, R59, RZ ;  /* 0x0000003b310c723e */ /* 0x004fca00048060ff */
[----:B------:R0:W-:Y:S04]  /*10de10*/  STL [R1+0x1278], R12 ;  /* 0x0012780c01007387 */ /* 0x0001e80000100800 */
[----:B------:R-:W2:Y:S04]  /*10de20*/  LDL.LU R27, [R1+0x71c] ;  /* 0x00071c00011b7983 */ /* 0x000ea80000300800 */
[----:B------:R-:W2:Y:S04]  /*10de30*/  LDL.LU R60, [R1+0x680] ;  /* 0x00068000013c7983 */ /* 0x000ea80000300800 */
        /* <DEDUP_REMOVED lines=17> */
[----:B------:R0:W-:Y:S04]  /*10df50*/  STL.64 [R1+0xb78], R22 ;  /* 0x000b781601007387 */ /* 0x0001e80000100a00 */
[----:B0-----:R-:W2:Y:S04]  /*10df60*/  LDL.LU.64 R22, [R1+0x5e60] ;  /* 0x005e600001167983 */ /* 0x001ea80000300a00 */
[----:B------:R-:W2:Y:S01]  /*10df70*/  LDL.LU R4, [R1+0x724] ;  /* 0x0007240001047983 */ /* 0x000ea20000300800 */
[----:B---3--:R-:W-:-:S03]  /*10df80*/  F2FP.SATFINITE.E5M2.F32.PACK_AB_MERGE_C R2, R2, R48, RZ ;  /* 0x000000300202723e */ /* 0x008fc600048060ff */
[----:B------:R-:W3:Y:S04]  /*10df90*/  LDL.LU R48, [R1+0x5e5c] ;  /* 0x005e5c0001307983 */ /* 0x000ee80000300800 */
[----:B------:R0:W-:Y:S04]  /*10dfa0*/  STL [R1+0x5c34], R2 ;  /* 0x005c340201007387 */ /* 0x0001e80000100800 */
[----:B0-----:R-:W3:Y:S01]  /*10dfb0*/  LDL.LU R2, [R1+0x710] ;  /* 0x0007100001027983 */ /* 0x001ee20000300800 */
[----:B----4-:R-:W-:Y:S02]  /*10dfc0*/  F2FP.SATFINITE.E5M2.F32.PACK_AB_MERGE_C R21, R21, R20, RZ ;  /* 0x000000141515723e */ /* 0x010fe400048060ff */
[----:B------:R-:W-:Y:S01]  /*10dfd0*/  IADD3 R20, P6, PT, R18, R57, RZ ;  /* 0x0000003912147210 */ /* 0x000fe20007fde0ff */
[----:B------:R-:W-:Y:S01]  /*10dfe0*/  NOP ;  /* 0x0000000000007918 */ /* 0x000fe20000000000 */
[----:B--2---:R-:W-:-:S02]  /*10dff0*/  F2FP.SATFINITE.E5M2.F32.PACK_AB_MERGE_C R4, R4, R0, RZ ;  /* 0x000000000404723e */ /* 0x004fc400048060ff */
[----:B------:R-:W2:Y:S04]  /*10e000*/  LDL.LU R0, [R1+0x5e58] ;  /* 0x005e580001007983 */ /* 0x000ea80000300800 */
[----:B------:R0:W-:Y:S04]  /*10e010*/  STL [R1+0x14a0], R4 ;  /* 0x0014a00401007387 */ /* 0x0001e80000100800 */
[----:B------:R1:W-:Y:S01]  /*10e020*/  STL [R1+0x149c], R21 ;  /* 0x00149c1501007387 */ /* 0x0003e20000100800 */
[----:B0-----:R-:W-:-:S05]  /*10e030*/  SHF.R.S32.HI R4, RZ, 0x1f, R18 ;  /* 0x0000001fff047819 */ /* 0x001fca0000011412 */
[----:B-1----:R-:W-:-:S05]  /*10e040*/  IMAD.X R21, R4, 0x1, R61, P6 ;  /* 0x0000000104157824 */ /* 0x002fca00030e063d */
[----:B------:R0:W-:Y:S04]  /*10e050*/  STL.64 [R1+0x3f0], R20 ;  /* 0x0003f01401007387 */ /* 0x0001e80000100a00 */
[----:B0-----:R-:W4:Y:S01]  /*10e060*/  LDL.LU.64 R20, [R1+0x5e50] ;  /* 0x005e500001147983 */ /* 0x001f220000300a00 */
[----:B---3--:R-:W-:Y:S02]  /*10e070*/  F2FP.SATFINITE.E5M2.F32.PACK_AB_MERGE_C R33, R33, R2, RZ ;  /* 0x000000022121723e */ /* 0x008fe400048060ff */
[----:B------:R-:W-:Y:S02]  /*10e080*/  F2FP.SATFINITE.E5M2.F32.PACK_AB_MERGE_C R2, R27, R26, RZ ;  /* 0x0000001a1b02723e */ /* 0x000fe400048060ff */
[----:B------:R-:W-:Y:S01]  /*10e090*/  IADD3 R26, P6, PT, R18, R46, RZ ;  /* 0x0000002e121a7210 */ /* 0x000fe20007fde0ff */
[----:B------:R0:W-:Y:S04]  /*10e0a0*/  STL [R1+0x14a8], R33 ;  /* 0x0014a82101007387 */ /* 0x0001e80000100800 */
[----:B------:R-:W-:Y:S01]  /*10e0b0*/  IMAD.X R27, R4, 0x1, R34, P6 ;  /* 0x00000001041b7824 */ /* 0x000fe200030e0622 */
[----:B------:R1:W-:Y:S01]  /*10e0c0*/  STL [R1+0x14a4], R2 ;  /* 0x0014a40201007387 */ /* 0x0003e20000100800 */
[----:B0-----:R-:W-:-:S02]  /*10e0d0*/  F2FP.SATFINITE.E5M2.F32.PACK_AB_MERGE_C R33, R12, R60, RZ ;  /* 0x0000003c0c21723e */ /* 0x001fc400048060ff */
[----:B------:R-:W-:Y:S01]  /*10e0e0*/  IADD3 R12, P6, PT, R18, R45, RZ ;  /* 0x0000002d120c7210 */ /* 0x000fe20007fde0ff */
[----:B------:R0:W-:Y:S01]  /*10e0f0*/  STL.64 [R1+0x3e8], R26 ;  /* 0x0003e81a01007387 */ /* 0x0001e20000100a00 */
[----:B-1----:R-:W-:-:S03]  /*10e100*/  F2FP.SATFINITE.E5M2.F32.PACK_AB_MERGE_C R2, R24, R13, RZ ;  /* 0x0000000d1802723e */ /* 0x002fc600048060ff */
[----:B------:R-:W-:Y:S01]  /*10e110*/  IMAD.X R13, R4, 0x1, R35, P6 ;  /* 0x00000001040d7824 */ /* 0x000fe200030e0623 */
[----:B------:R-:W-:Y:S01]  /*10e120*/  F2FP.SATFINITE.E5M2.F32.PACK_AB_MERGE_C R24, R54, R25, RZ ;  /* 0x000000193618723e */ /* 0x000fe200048060ff */
[----:B0-----:R-:W3:Y:S04]  /*10e130*/  LDL.LU.64 R26, [R1+0x5e48] ;  /* 0x005e4800011a7983 */ /* 0x001ee80000300a00 */
[----:B------:R-:W-:Y:S04]  /*10e140*/  STL [R1+0x14b8], R33 ;  /* 0x0014b82101007387 */ /* 0x000fe80000100800 */
[----:B------:R0:W-:Y:S04]  /*10e150*/  STL [R1+0x14b4], R2 ;  /* 0x0014b40201007387 */ /* 0x0001e80000100800 */
[----:B------:R1:W-:Y:S01]  /*10e160*/  STL.64 [R1+0x3d8], R12 ;  /* 0x0003d80c01007387 */ /* 0x0003e20000100a00 */
[----:B0-----:R-:W-:-:S03]  /*10e170*/  F2FP.SATFINITE.E5M2.F32.PACK_AB_MERGE_C R2, R49, R59, RZ ;  /* 0x0000003b3102723e */ /* 0x001fc600048060ff */
[----:B-1----:R-:W3:Y:S04]  /*10e180*/  LDL.LU.64 R12, [R1+0x5e40] ;  /* 0x005e4000010c7983 */ /* 0x002ee80000300a00 */
[----:B------:R-:W3:Y:S04]  /*10e190*/  LDL.LU R54, [R1+0x268] ;  /* 0x0002680001367983 */ /* 0x000ee80000300800 */
[----:B------:R0:W-:Y:S04]  /*10e1a0*/  STL [R1+0x14c8], R24 ;  /* 0x0014c81801007387 */ /* 0x0001e80000100800 */
[----:B------:R-:W3:Y:S01]  /*10e1b0*/  LDL.LU R59, [R1+0xec] ;  /* 0x0000ec00013b7983 */ /* 0x000ee20000300800 */
[----:B0-----:R-:W-:-:S03]  /*10e1c0*/  IADD3 R24, P6, PT, R18, R44, RZ ;  /* 0x0000002c12187210 */ /* 0x001fc60007fde0ff */
[----:B------:R-:W-:Y:S02]  /*10e1d0*/  STL [R1+0x14c4], R2 ;  /* 0x0014c40201007387 */ /* 0x000fe40000100800 */
[----:B------:R-:W-:Y:S02]  /*10e1e0*/  IMAD.X R25, R4, 0x1, R36, P6 ;  /* 0x0000000104197824 */ /* 0x000fe400030e0624 */
[----:B------:R-:W3:Y:S04]  /*10e1f0*/  LDL.LU R49, [R1+0x218] ;  /* 0x0002180001317983 */ /* 0x000ee80000300800 */
[----:B------:R0:W-:Y:S04]  /*10e200*/  STL.64 [R1+0x3d0], R24 ;  /* 0x0003d01801007387 */ /* 0x0001e80000100a00 */
[----:B0-----:R-:W3:Y:S01]  /*10e210*/  LDL.LU.64 R24, [R1+0x5e38] ;  /* 0x005e380001187983 */ /* 0x001ee20000300a00 */
[----:B------:R-:W-:-:S02]  /*10e220*/  F2FP.SATFINITE.E5M2.F32.PACK_AB_MERGE_C R2, R15, R14, RZ ;  /* 0x0000000e0f02723e */ /* 0x000fc400048060ff */
[----:B------:R-:W-:Y:S02]  /*10e230*/  IADD3 R14, P6, PT, R18, R43, RZ ;  /* 0x0000002b120e7210 */ /* 0x000fe40007fde0ff */
[----:B------:R-:W-:-:S03]  /*10e240*/  F2FP.SATFINITE.E5M2.F32.PACK_AB_MERGE_C R31, R31, R32, RZ ;  /* 0x000000201f1f723e */ /* 0x000fc600048060ff */
[----:B------:R-:W-:Y:S02]  /*10e250*/  IMAD.X R15, R4, 0x1, R37, P6 ;  /* 0x00000001040f7824 */ /* 0x000fe400030e0625 */
[----:B------:R0:W-:Y:S01]  /*10e260*/  STL [R1+0x1574], R31 ;  /* 0x0015741f01007387 */ /* 0x0001e20000100800 */
[----:B------:R-:W-:-:S03]  /*10e270*/  LOP3.LUT R32, R53, 0xffff, RZ, 0xc0, !PT ;  /* 0x0000ffff35207812 */ /* 0x000fc600078ec0ff */
[----:B------:R1:W-:Y:S04]  /*10e280*/  STL [R1+0x1570], R2 ;  /* 0x0015700201007387 */ /* 0x0003e80000100800 */
[----:B------:R1:W-:Y:S01]  /*10e290*/  STL.64 [R1+0x3c8], R14 ;  /* 0x0003c80e01007387 */ /* 0x0003e20000100a00 */
[----:B0-----:R-:W-:Y:S02]  /*10e2a0*/  LOP3.LUT R31, R5, 0xffff, RZ, 0xc0, !PT ;  /* 0x0000ffff051f7812 */ /* 0x001fe400078ec0ff */
[----:B-1----:R-:W-:Y:S02]  /*10e2b0*/  F2FP.SATFINITE.E5M2.F32.PACK_AB_MERGE_C R2, R58, R55, RZ ;  /* 0x000000373a02723e */ /* 0x002fe400048060ff */
[----:B------:R-:W-:-:S05]  /*10e2c0*/  F2FP.SATFINITE.E5M2.F32.PACK_AB_MERGE_C R14, R29, R19, RZ ;  /* 0x000000131d0e723e */ /* 0x000fca00048060ff */
[----:B------:R0:W-:Y:S04]  /*10e2d0*/  STL [R1+0x157c], R14 ;  /* 0x00157c0e01007387 */ /* 0x0001e80000100800 */
[----:B------:R1:W-:Y:S01]  /*10e2e0*/  STL [R1+0x1578], R2 ;  /* 0x0015780201007387 */ /* 0x0003e20000100800 */
[----:B0-----:R-:W-:-:S05]  /*10e2f0*/  IADD3 R14, P6, PT, R18, R42, RZ ;  /* 0x0000002a120e7210 */ /* 0x001fca0007fde0ff */
[----:B------:R-:W-:Y:S01]  /*10e300*/  IMAD.X R15, R4, 0x1, R38, P6 ;  /* 0x00000001040f7824 */ /* 0x000fe200030e0626 */
[----:B--2---:R-:W-:Y:S02]  /*10e310*/  PRMT R5, R31, 0x3340, R0 ;  /* 0x000033401f057816 */ /* 0x004fe40000000000 */
[----:B---3--:R-:W-:-:S04]  /*10e320*/  LOP3.LUT R29, R24, 0xffff, RZ, 0xc0, !PT ;  /* 0x0000ffff181d7812 */ /* 0x008fc800078ec0ff */
[----:B------:R-:W-:-:S04]  /*10e330*/  PRMT R24, R32, 0x3340, R29 ;  /* 0x0000334020187816 */ /* 0x000fc8000000001d */
[----:B-1----:R-:W-:-:S05]  /*10e340*/  PRMT R2, R24, 0x5410, R5 ;  /* 0x0000541018027816 */ /* 0x002fca0000000005 */
[----:B------:R0:W-:Y:S04]  /*10e350*/  STL [R1+0x15a0], R2 ;  /* 0x0015a00201007387 */ /* 0x0001e80000100800 */
[----:B------:R-:W2:Y:S04]  /*10e360*/  LDL.LU R55, [R1+0x26c] ;  /* 0x00026c0001377983 */ /* 0x000ea80000300800 */
[----:B------:R-:W3:Y:S04]  /*10e370*/  LDL.LU R58, [R1+0xf0] ;  /* 0x0000f000013a7983 */ /* 0x000ee80000300800 */
[----:B------:R-:W4:Y:S01]  /*10e380*/  LDL.LU R53, [R1+0x21c] ;  /* 0x00021c0001357983 */ /* 0x000f220000300800 */
[----:B------:R-:W-:-:S02]  /*10e390*/  SHF.R.U32.HI R24, RZ, 0x8, R32 ;  /* 0x00000008ff187819 */ /* 0x000fc40000011620 */
[----:B------:R-:W-:Y:S02]  /*10e3a0*/  SHF.R.U32.HI R5, RZ, 0x8, R29 ;  /* 0x00000008ff057819 */ /* 0x000fe4000001161d */
[----:B------:R-:W-:Y:S02]  /*10e3b0*/  SHF.R.U32.HI R29, RZ, 0x8, R31 ;  /* 0x00000008ff1d7819 */ /* 0x000fe4000001161f */
[----:B------:R-:W-:Y:S02]  /*10e3c0*/  LOP3.LUT R24, R24, 0xffff, RZ, 0xc0, !PT ;  /* 0x0000ffff18187812 */ /* 0x000fe400078ec0ff */
[----:B------:R-:W-:Y:S02]  /*10e3d0*/  LOP3.LUT R5, R5, 0xffff, RZ, 0xc0, !PT ;  /* 0x0000ffff05057812 */ /* 0x000fe400078ec0ff */
[----:B------:R-:W-:Y:S02]  /*10e3e0*/  LOP3.LUT R29, R29, 0xffff, RZ, 0xc0, !PT ;  /* 0x0000ffff1d1d7812 */ /* 0x000fe400078ec0ff */
[----:B------:R-:W-:-:S02]  /*10e3f0*/  PRMT R5, R24, 0x3340, R5 ;  /* 0x0000334018057816 */ /* 0x000fc40000000005 */
[--C-:B0-----:R-:W-:Y:S02]  /*10e400*/  PRMT R2, R29, 0x3340, R0.reuse ;  /* 0x000033401d027816 */ /* 0x101fe40000000000 */
[----:B------:R-:W-:Y:S02]  /*10e410*/  LOP3.LUT R31, R54, 0xffff, RZ, 0xc0, !PT ;  /* 0x0000ffff361f7812 */ /* 0x000fe400078ec0ff */
[----:B------:R-:W-:Y:S02]  /*10e420*/  LOP3.LUT R32, R59, 0xffff, RZ, 0xc0, !PT ;  /* 0x0000ffff3b207812 */ /* 0x000fe400078ec0ff */
[----:B------:R-:W-:Y:S01]  /*10e430*/  LOP3.LUT R29, R49, 0xffff, RZ, 0xc0, !PT ;  /* 0x0000ffff311d7812 */ /* 0x000fe200078ec0ff */
[----:B------:R-:W-:Y:S03]  /*10e440*/  STL.64 [R1+0x398], R14 ;  /* 0x0003980e01007387 */ /* 0x000fe60000100a00 */
[----:B------:R-:W-:Y:S01]  /*10e450*/  PRMT R24, R31, 0x3340, R29 ;  /* 0x000033401f187816 */ /* 0x000fe2000000001d */
[----:B------:R0:W-:Y:S04]  /*10e460*/  STL [R1+0x159c], R5 ;  /* 0x00159c0501007387 */ /* 0x0001e80000100800 */
[----:B------:R1:W-:Y:S04]  /*10e470*/  STL [R1+0x1374], R2 ;  /* 0x0013740201007387 */ /* 0x0003e80000100800 */
[----:B------:R-:W4:Y:S01]  /*10e480*/  LDL.LU R19, [R1+0x240] ;  /* 0x0002400001137983 */ /* 0x000f220000300800 */
[----:B0-----:R-:W-:-:S03]  /*10e490*/  PRMT R5, R32, 0x3340, R0 ;  /* 0x0000334020057816 */ /* 0x001fc60000000000 */
[----:B------:R-:W4:Y:S01]  /*10e4a0*/  LDL.LU R54, [R1+0xe0] ;  /* 0x0000e00001367983 */ /* 0x000f220000300800 */
[----:B-1----:R-:W-:-:S05]  /*10e4b0*/  PRMT R2, R24, 0x5410, R5 ;  /* 0x0000541018027816 */ /* 0x002fca0000000005 */
[----:B------:R-:W-:Y:S04]  /*10e4c0*/  STL [R1+0xa94], R2 ;  /* 0x000a940201007387 */ /* 0x000fe80000100800 */
[----:B------:R-:W4:Y:S04]  /*10e4d0*/  LDL.LU R59, [R1+0xf4] ;  /* 0x0000f400013b7983 */ /* 0x000f280000300800 */
[----:B------:R-:W4:Y:S01]  /*10e4e0*/  LDL.LU R49, [R1+0x48] ;  /* 0x0000480001317983 */ /* 0x000f220000300800 */
[----:B------:R-:W-:-:S05]  /*10e4f0*/  IADD3 R14, P6, PT, R18, R41, RZ ;  /* 0x00000029120e7210 */ /* 0x000fca0007fde0ff */
[----:B------:R-:W-:-:S05]  /*10e500*/  IMAD.X R15, R4, 0x1, R39, P6 ;  /* 0x00000001040f7824 */ /* 0x000fca00030e0627 */
[----:B------:R0:W-:Y:S01]  /*10e510*/  STL.64 [R1+0x3c0], R14 ;  /* 0x0003c00e01007387 */ /* 0x0001e20000100a00 */
[----:B------:R-:W-:Y:S02]  /*10e520*/  SHF.R.U32.HI R5, RZ, 0x8, R31 ;  /* 0x00000008ff057819 */ /* 0x000fe4000001161f */
[----:B0-----:R-:W-:-:S05]  /*10e530*/  IADD3 R14, P6, PT, R18, R47, RZ ;  /* 0x0000002f120e7210 */ /* 0x001fca0007fde0ff */
[----:B------:R-:W-:Y:S01]  /*10e540*/  IMAD.X R15, R4, 0x1, R40, P6 ;  /* 0x00000001040f7824 */ /* 0x000fe200030e0628 */
[----:B------:R-:W-:Y:S02]  /*10e550*/  SHF.R.U32.HI R4, RZ, 0x8, R29 ;  /* 0x00000008ff047819 */ /* 0x000fe4000001161d */
[----:B------:R-:W-:Y:S02]  /*10e560*/  LOP3.LUT R5, R5, 0xffff, RZ, 0xc0, !PT ;  /* 0x0000ffff05057812 */ /* 0x000fe400078ec0ff */
[----:B------:R-:W-:Y:S01]  /*10e570*/  LOP3.LUT R4, R4, 0xffff, RZ, 0xc0, !PT ;  /* 0x0000ffff04047812 */ /* 0x000fe200078ec0ff */
[----:B------:R0:W-:Y:S03]  /*10e580*/  STL.64 [R1+0x3a8], R14 ;  /* 0x0003a80e01007387 */ /* 0x0001e60000100a00 */
[----:B------:R-:W-:Y:S01]  /*10e590*/  PRMT R2, R5, 0x3340, R4 ;  /* 0x0000334005027816 */ /* 0x000fe20000000004 */
[----:B0-----:R-:W4:Y:S04]  /*10e5a0*/  LDL.LU.64 R14, [R1+0x5e30] ;  /* 0x005e3000010e7983 */ /* 0x001f280000300a00 */
[----:B------:R0:W-:Y:S01]  /*10e5b0*/  STL [R1+0x5d4], R2 ;  /* 0x0005d40201007387 */ /* 0x0001e20000100800 */
[----:B--2---:R-:W-:-:S03]  /*10e5c0*/  LOP3.LUT R31, R55, 0xffff, RZ, 0xc0, !PT ;  /* 0x0000ffff371f7812 */ /* 0x004fc600078ec0ff */
[----:B------:R-:W2:Y:S01]  /*10e5d0*/  LDL.LU R55, [R1+0x248] ;  /* 0x0002480001377983 */ /* 0x000ea20000300800 */
[----:B---3--:R-:W-:Y:S02]  /*10e5e0*/  LOP3.LUT R29, R58, 0xffff, RZ, 0xc0, !PT ;  /* 0x0000ffff3a1d7812 */ /* 0x008fe400078ec0ff */
[----:B----4-:R-:W-:Y:S02]  /*10e5f0*/  LOP3.LUT R24, R53, 0xffff, RZ, 0xc0, !PT ;  /* 0x0000ffff35187812 */ /* 0x010fe400078ec0ff */
[----:B------:R-:W-:Y:S02]  /*10e600*/  PRMT R4, R29, 0x3340, R0 ;  /* 0x000033401d047816 */ /* 0x000fe40000000000 */
[----:B------:R-:W-:-:S04]  /*10e610*/  PRMT R5, R31, 0x3340, R24 ;  /* 0x000033401f057816 */ /* 0x000fc80000000018 */
[----:B0-----:R-:W-:Y:S02]  /*10e620*/  PRMT R2, R5, 0x5410, R4 ;  /* 0x0000541005027816 */ /* 0x001fe40000000004 */
[----:B------:R-:W-:-:S03]  /*10e630*/  SHF.R.U32.HI R5, RZ, 0x8, R31 ;  /* 0x00000008ff057819 */ /* 0x000fc6000001161f */
[----:B------:R0:W-:Y:S01]  /*10e640*/  STL [R1+0x9ec], R2 ;  /* 0x0009ec0201007387 */ /* 0x0001e20000100800 */
[----:B------:R-:W-:-:S03]  /*10e650*/  SHF.R.U32.HI R31, RZ, 0x8, R29 ;  /* 0x00000008ff1f7819 */ /* 0x000fc6000001161d */
[----:B------:R-:W3:Y:S01]  /*10e660*/  LDL.LU R58, [R1+0xe4] ;  /* 0x0000e400013a7983 */ /* 0x000ee20000300800 */
[----:B------:R-:W-:-:S03]  /*10e670*/  LOP3.LUT R31, R31, 0xffff, RZ, 0xc0, !PT ;  /* 0x0000ffff1f1f7812 */ /* 0x000fc600078ec0ff */
[----:B------:R-:W4:Y:S01]  /*10e680*/  LDL.LU R53, [R1+0x1f8] ;  /* 0x0001f80001357983 */ /* 0x000f220000300800 */
[----:B------:R-:W-:Y:S02]  /*10e690*/  SHF.R.U32.HI R4, RZ, 0x8, R24 ;  /* 0x00000008ff047819 */ /* 0x000fe40000011618 */
[----:B------:R-:W-:Y:S02]  /*10e6a0*/  PRMT R31, R31, 0x3340, R0 ;  /* 0x000033401f1f7816 */ /* 0x000fe40000000000 */
[----:B------:R-:W-:Y:S02]  /*10e6b0*/  LOP3.LUT R5, R5, 0xffff, RZ, 0xc0, !PT ;  /* 0x0000ffff05057812 */ /* 0x000fe400078ec0ff */
[----:B------:R-:W-:Y:S01]  /*10e6c0*/  LOP3.LUT R4, R4, 0xffff, RZ, 0xc0, !PT ;  /* 0x0000ffff04047812 */ /* 0x000fe200078ec0ff */
[----:B------:R1:W-:Y:S03]  /*10e6d0*/  STL [R1+0x5dc0], R31 ;  /* 0x005dc01f01007387 */ /* 0x0003e60000100800 */
[----:B0-----:R-:W-:-:S02]  /*10e6e0*/  PRMT R2, R5, 0x3340, R4 ;  /* 0x0000334005027816 */ /* 0x001fc40000000004 */
[----:B------:R-:W-:Y:S02]  /*10e6f0*/  LOP3.LUT R29, R19, 0xffff, RZ, 0xc0, !PT ;  /* 0x0000ffff131d7812 */ /* 0x000fe400078ec0ff */
[----:B-1----:R-:W-:Y:S01]  /*10e700*/  LOP3.LUT R31, R54, 0xffff, RZ, 0xc0, !PT ;  /* 0x0000ffff361f7812 */ /* 0x002fe200078ec0ff */
[----:B------:R0:W-:Y:S03]  /*10e710*/  STL [R1+0x5d0], R2 ;  /* 0x0005d00201007387 */ /* 0x0001e60000100800 */
[----:B------:R-:W-:Y:S02]  /*10e720*/  PRMT R4, R31, 0x3340, R0 ;  /* 0x000033401f047816 */ /* 0x000fe40000000000 */
[----:B------:R-:W-:-:S04]  /*10e730*/  LOP3.LUT R24, R59, 0xffff, RZ, 0xc0, !PT ;  /* 0x0000ffff3b187812 */ /* 0x000fc800078ec0ff */
[----:B------:R-:W-:Y:S02]  /*10e740*/  PRMT R5, R29, 0x3340, R24 ;  /* 0x000033401d057816 */ /* 0x000fe40000000018 */
[----:B------:R-:W-:Y:S02]  /*10e750*/  IADD3 R18, P6, PT, R49, R57, RZ ;  /* 0x0000003931127210 */ /* 0x000fe40007fde0ff */
[----:B0-----:R-:W-:Y:S02]  /*10e760*/  PRMT R2, R5, 0x5410, R4 ;  /* 0x0000541005027816 */ /* 0x001fe40000000004 */
[----:B------:R-:W-:-:S05]  /*10e770*/  SHF.R.S32.HI R4, RZ, 0x1f, R49 ;  /* 0x0000001fff047819 */ /* 0x000fca0000011431 */
[----:B------:R-:W-:Y:S01]  /*10e780*/  IMAD.X R19, R4, 0x1, R61, P6 ;  /* 0x0000000104137824 */ /* 0x000fe200030e063d */
[----:B------:R-:W-:Y:S04]  /*10e790*/  STL [R1+0xa1c], R2 ;  /* 0x000a1c0201007387 */ /* 0x000fe80000100800 */
[----:B------:R0:W-:Y:S04]  /*10e7a0*/  STL.64 [R1+0x3b8], R18 ;  /* 0x0003b81201007387 */ /* 0x0001e80000100a00 */
[----:B0-----:R-:W4:Y:S04]  /*10e7b0*/  LDL.LU.64 R18, [R1+0x5e28] ;  /* 0x005e280001127983 */ /* 0x001f280000300a00 */
        /* <DEDUP_REMOVED lines=8> */
[----:B------:R-:W-:-:S03]  /*10e840*/  PRMT R2, R24, 0x3340, R5 ;  /* 0x0000334018027816 */ /* 0x000fc60000000005 */
[----:B------:R-:W-:Y:S04]  /*10e850*/  STL [R1+0x5dc4], R29 ;  /* 0x005dc41d01007387 */ /* 0x000fe80000100800 */
[----:B------:R3:W-:Y:S01]  /*10e860*/  STL [R1+0x5dc8], R2 ;  /* 0x005dc80201007387 */ /* 0x0007e20000100800 */
[----:B------:R-:W-:Y:S02]  /*10e870*/  IADD3 R54, P6, PT, R49, R46, RZ ;  /* 0x0000002e31367210 */ /* 0x000fe40007fde0ff */
[----:B--2---:R-:W-:Y:S02]  /*10e880*/  LOP3.LUT R33, R55, 0xffff, RZ, 0xc0, !PT ;  /* 0x0000ffff37217812 */ /* 0x004fe400078ec0ff */
[----:B---3--:R-:W-:Y:S02]  /*10e890*/  LOP3.LUT R2, R58, 0xffff, RZ, 0xc0, !PT ;  /* 0x0000ffff3a027812 */ /* 0x008fe400078ec0ff */
[----:B----4-:R-:W-:-:S03]  /*10e8a0*/  LOP3.LUT R32, R53, 0xffff, RZ, 0xc0, !PT ;  /* 0x0000ffff35207812 */ /* 0x010fc600078ec0ff */
[----:B------:R0:W-:Y:S04]  /*10e8b0*/  STL [R1+0x12ec], R2 ;  /* 0x0012ec0201007387 */ /* 0x0001e80000100800 */
[----:B------:R-:W2:Y:S01]  /*10e8c0*/  LDL.LU R53, [R1+0xc8] ;  /* 0x0000c80001357983 */ /* 0x000ea20000300800 */
[----:B------:R-:W-:Y:S02]  /*10e8d0*/  PRMT R5, R2, 0x3340, R0 ;  /* 0x0000334002057816 */ /* 0x000fe40000000000 */
[----:B------:R-:W-:Y:S02]  /*10e8e0*/  PRMT R24, R33, 0x3340, R32 ;  /* 0x0000334021187816 */ /* 0x000fe40000000020 */
[----:B------:R-:W-:Y:S02]  /*10e8f0*/  SHF.R.U32.HI R33, RZ, 0x8, R33 ;  /* 0x00000008ff217819 */ /* 0x000fe40000011621 */
[----:B------:R-:W-:-:S02]  /*10e900*/  PRMT R60, R24, 0x5410, R5 ;  /* 0x00005410183c7816 */ /* 0x000fc40000000005 */
[----:B------:R-:W-:Y:S02]  /*10e910*/  SHF.R.U32.HI R24, RZ, 0x8, R32 ;  /* 0x00000008ff187819 */ /* 0x000fe40000011620 */
[----:B------:R-:W-:Y:S02]  /*10e920*/  SHF.R.U32.HI R5, RZ, 0x8, R31 ;  /* 0x00000008ff057819 */ /* 0x000fe4000001161f */
[----:B------:R-:W-:Y:S02]  /*10e930*/  LOP3.LUT R32, R33, 0xffff, RZ, 0xc0, !PT ;  /* 0x0000ffff21207812 */ /* 0x000fe400078ec0ff */
[----:B------:R-:W-:Y:S01]  /*10e940*/  LOP3.LUT R24, R24, 0xffff, RZ, 0xc0, !PT ;  /* 0x0000ffff18187812 */ /* 0x000fe200078ec0ff */
[----:B------:R1:W-:Y:S01]  /*10e950*/  STL [R1+0x5cf8], R60 ;  /* 0x005cf83c01007387 */ /* 0x0003e20000100800 */
[----:B------:R-:W-:Y:S01]  /*10e960*/  LOP3.LUT R5, R5, 0xffff, RZ, 0xc0, !PT ;  /* 0x0000ffff05057812 */ /* 0x000fe200078ec0ff */
[----:B------:R-:W-:Y:S01]  /*10e970*/  IMAD.X R55, R4, 0x1, R34, P6 ;  /* 0x0000000104377824 */ /* 0x000fe200030e0622 */
[----:B------:R-:W-:-:S02]  /*10e980*/  IADD3 R58, P6, PT, R49, R45, RZ ;  /* 0x0000002d313a7210 */ /* 0x000fc40007fde0ff */
[----:B0-----:R-:W-:Y:S02]  /*10e990*/  PRMT R2, R5, 0x3340, R0 ;  /* 0x0000334005027816 */ /* 0x001fe40000000000 */
[----:B-1----:R-:W-:Y:S02]  /*10e9a0*/  PRMT R60, R32, 0x3340, R24 ;  /* 0x00003340203c7816 */ /* 0x002fe40000000018 */
[----:B------:R-:W-:Y:S02]  /*10e9b0*/  LOP3.LUT R32, R12, 0xffff, RZ, 0xc0, !PT ;  /* 0x0000ffff0c207812 */ /* 0x000fe400078ec0ff */
[----:B------:R-:W-:Y:S01]  /*10e9c0*/  LOP3.LUT R24, R3, 0xffff, RZ, 0xc0, !PT ;  /* 0x0000ffff03187812 */ /* 0x000fe200078ec0ff */
[----:B------:R0:W-:Y:S01]  /*10e9d0*/  STL.64 [R1+0x3b0], R54 ;  /* 0x0003b03601007387 */ /* 0x0001e20000100a00 */
[----:B------:R-:W-:-:S03]  /*10e9e0*/  PRMT R5, R32, 0x3340, R0 ;  /* 0x0000334020057816 */ /* 0x000fc60000000000 */
[----:B0-----:R-:W3:Y:S04]  /*10e9f0*/  LDL.LU.64 R54, [R1+0x5e20] ;  /* 0x005e200001367983 */ /* 0x001ee80000300a00 */
[----:B------:R-:W-:Y:S04]  /*10ea00*/  STL [R1+0x5cfc], R60 ;  /* 0x005cfc3c01007387 */ /* 0x000fe80000100800 */
[----:B------:R0:W-:Y:S04]  /*10ea10*/  STL [R1], R2 ;  /* 0x0000000201007387 */ /* 0x0001e80000100800 */
[----:B------:R-:W4:Y:S01]  /*10ea20*/  LDL.LU R3, [R1+0x5e18] ;  /* 0x005e180001037983 */ /* 0x000f220000300800 */
[----:B------:R-:W-:-:S04]  /*10ea30*/  LOP3.LUT R33, R59, 0xffff, RZ, 0xc0, !PT ;  /* 0x0000ffff3b217812 */ /* 0x000fc800078ec0ff */
[----:B------:R-:W-:Y:S01]  /*10ea40*/  PRMT R12, R33, 0x3340, R24 ;  /* 0x00003340210c7816 */ /* 0x000fe20000000018 */
[----:B------:R-:W-:-:S03]  /*10ea50*/  IMAD.X R59, R4, 0x1, R35, P6 ;  /* 0x00000001043b7824 */ /* 0x000fc600030e0623 */
[----:B0-----:R-:W-:-:S05]  /*10ea60*/  PRMT R2, R12, 0x5410, R5 ;  /* 0x000054100c027816 */ /* 0x001fca0000000005 */
[----:B------:R-:W-:Y:S04]  /*10ea70*/  STL [R1+0xa18], R2 ;  /* 0x000a180201007387 */ /* 0x000fe80000100800 */
[----:B------:R0:W-:Y:S04]  /*10ea80*/  STL.64 [R1+0x418], R58 ;  /* 0x0004183a01007387 */ /* 0x0001e80000100a00 */
[----:B0-----:R-:W3:Y:S01]  /*10ea90*/  LDL.LU.64 R58, [R1+0x5e10] ;  /* 0x005e1000013a7983 */ /* 0x001ee20000300a00 */
[----:B------:R-:W-:Y:S02]  /*10eaa0*/  SHF.R.U32.HI R33, RZ, 0x8, R33 ;  /* 0x00000008ff217819 */ /* 0x000fe40000011621 */
[----:B------:R-:W-:-:S02]  /*10eab0*/  SHF.R.U32.HI R12, RZ, 0x8, R24 ;  /* 0x00000008ff0c7819 */ /* 0x000fc40000011618 */
[----:B------:R-:W-:Y:S02]  /*10eac0*/  SHF.R.U32.HI R5, RZ, 0x8, R32 ;  /* 0x00000008ff057819 */ /* 0x000fe40000011620 */
[----:B------:R-:W-:Y:S02]  /*10ead0*/  LOP3.LUT R24, R33, 0xffff, RZ, 0xc0, !PT ;  /* 0x0000ffff21187812 */ /* 0x000fe400078ec0ff */
[----:B------:R-:W-:Y:S02]  /*10eae0*/  LOP3.LUT R12, R12, 0xffff, RZ, 0xc0, !PT ;  /* 0x0000ffff0c0c7812 */ /* 0x000fe400078ec0ff */
[----:B------:R-:W-:Y:S02]  /*10eaf0*/  LOP3.LUT R5, R5, 0xffff, RZ, 0xc0, !PT ;  /* 0x0000ffff05057812 */ /* 0x000fe400078ec0ff */
[----:B------:R-:W-:Y:S02]  /*10eb00*/  PRMT R12, R24, 0x3340, R12 ;  /* 0x00003340180c7816 */ /* 0x000fe4000000000c */
[----:B------:R-:W-:-:S02]  /*10eb10*/  LOP3.LUT R33, R13, 0xffff, RZ, 0xc0, !PT ;  /* 0x0000ffff0d217812 */ /* 0x000fc400078ec0ff */
[----:B------:R-:W-:Y:S02]  /*10eb20*/  LOP3.LUT R13, R52, 0xffff, RZ, 0xc0, !PT ;  /* 0x0000ffff340d7812 */ /* 0x000fe400078ec0ff */
[--C-:B------:R-:W-:Y:S02]  /*10eb30*/  PRMT R2, R5, 0x3340, R0.reuse ;  /* 0x0000334005027816 */ /* 0x100fe40000000000 */
[----:B------:R-:W-:Y:S01]  /*10eb40*/  LOP3.LUT R32, R6, 0xffff, RZ, 0xc0, !PT ;  /* 0x0000ffff06207812 */ /* 0x000fe200078ec0ff */
[----:B------:R0:W-:Y:S01]  /*10eb50*/  STL [R1+0x648], R12 ;  /* 0x0006480c01007387 */ /* 0x0001e20000100800 */
[----:B------:R-:W-:Y:S02]  /*10eb60*/  PRMT R5, R33, 0x3340, R0 ;  /* 0x0000334021057816 */ /* 0x000fe40000000000 */
[----:B------:R-:W-:Y:S01]  /*10eb70*/  LOP3.LUT R20, R20, 0xffff, RZ, 0xc0, !PT ;  /* 0x0000ffff14147812 */ /* 0x000fe200078ec0ff */
[----:B------:R1:W-:Y:S01]  /*10eb80*/  STL [R1+0x8], R2 ;  /* 0x0000080201007387 */ /* 0x0003e20000100800 */
[----:B0-----:R-:W-:-:S02]  /*10eb90*/  LOP3.LUT R12, R48, 0xffff, RZ, 0xc0, !PT ;  /* 0x0000ffff300c7812 */ /* 0x001fc400078ec0ff */
[----:B------:R-:W-:Y:S02]  /*10eba0*/  IADD3 R52, P6, PT, R49, R44, RZ ;  /* 0x0000002c31347210 */ /* 0x000fe40007fde0ff */
[----:B------:R-:W-:Y:S02]  /*10ebb0*/  LOP3.LUT R7, R7, 0xffff, RZ, 0xc0, !PT ;  /* 0x0000ffff07077812 */ /* 0x000fe400078ec0ff */
[----:B------:R-:W-:Y:S02]  /*10ebc0*/  LOP3.LUT R23, R23, 0xffff, RZ, 0xc0, !PT ;  /* 0x0000ffff17177812 */ /* 0x000fe400078ec0ff */
[----:B--2---:R-:W-:-:S04]  /*10ebd0*/  LOP3.LUT R24, R53, 0xffff, RZ, 0xc0, !PT ;  /* 0x0000ffff35187812 */ /* 0x004fc800078ec0ff */
[----:B------:R-:W-:-:S04]  /*10ebe0*/  PRMT R6, R24, 0x3340, R13 ;  /* 0x0000334018067816 */ /* 0x000fc8000000000d */
[----:B-1----:R-:W-:Y:S02]  /*10ebf0*/  PRMT R2, R6, 0x5410, R5 ;  /* 0x0000541006027816 */ /* 0x002fe40000000005 */
[----:B------:R-:W-:Y:S02]  /*10ec00*/  PRMT R5, R32, 0x3340, R0 ;  /* 0x0000334020057816 */ /* 0x000fe40000000000 */
[----:B------:R-:W-:Y:S01]  /*10ec10*/  PRMT R6, R12, 0x3340, R20 ;  /* 0x000033400c067816 */ /* 0x000fe20000000014 */
[----:B------:R0:W-:Y:S01]  /*10ec20*/  STL [R1+0xa14], R2 ;  /* 0x000a140201007387 */ /* 0x0001e20000100800 */
[----:B------:R-:W-:Y:S01]  /*10ec30*/  SHF.R.U32.HI R24, RZ, 0x8, R24 ;  /* 0x00000008ff187819 */ /* 0x000fe20000011618 */
[----:B------:R-:W-:Y:S01]  /*10ec40*/  IMAD.X R53, R4, 0x1, R36, P6 ;  /* 0x0000000104357824 */ /* 0x000fe200030e0624 */
[----:B0-----:R-:W-:Y:S02]  /*10ec50*/  PRMT R2, R6, 0x5410, R5 ;  /* 0x0000541006027816 */ /* 0x001fe40000000005 */
[----:B------:R-:W-:-:S02]  /*10ec60*/  SHF.R.U32.HI R6, RZ, 0x8, R12 ;  /* 0x00000008ff067819 */ /* 0x000fc4000001160c */
[----:B------:R-:W-:Y:S02]  /*10ec70*/  SHF.R.U32.HI R12, RZ, 0x8, R20 ;  /* 0x00000008ff0c7819 */ /* 0x000fe40000011614 */
[----:B------:R-:W-:Y:S02]  /*10ec80*/  SHF.R.U32.HI R5, RZ, 0x8, R13 ;  /* 0x00000008ff057819 */ /* 0x000fe4000001160d */
[----:B------:R-:W-:Y:S02]  /*10ec90*/  LOP3.LUT R13, R6, 0xffff, RZ, 0xc0, !PT ;  /* 0x0000ffff060d7812 */ /* 0x000fe400078ec0ff */
[----:B------:R-:W-:Y:S02]  /*10eca0*/  LOP3.LUT R12, R12, 0xffff, RZ, 0xc0, !PT ;  /* 0x0000ffff0c0c7812 */ /* 0x000fe400078ec0ff */
[----:B------:R-:W-:Y:S02]  /*10ecb0*/  LOP3.LUT R6, R24, 0xffff, RZ, 0xc0, !PT ;  /* 0x0000ffff18067812 */ /* 0x000fe400078ec0ff */
[----:B------:R-:W-:Y:S01]  /*10ecc0*/  LOP3.LUT R5, R5, 0xffff, RZ, 0xc0, !PT ;  /* 0x0000ffff05057812 */ /* 0x000fe200078ec0ff */
[----:B------:R0:W-:Y:S01]  /*10ecd0*/  STL [R1+0xa10], R2 ;  /* 0x000a100201007387 */ /* 0x0001e20000100800 */
[----:B------:R-:W-:-:S03]  /*10ece0*/  PRMT R12, R13, 0x3340, R12 ;  /* 0x000033400d0c7816 */ /* 0x000fc6000000000c */
[----:B------:R1:W-:Y:S01]  /*10ecf0*/  STL.64 [R1+0x3f8], R52 ;  /* 0x0003f83401007387 */ /* 0x0003e20000100a00 */
[----:B0-----:R-:W-:-:S03]  /*10ed00*/  PRMT R2, R6, 0x3340, R5 ;  /* 0x0000334006027816 */ /* 0x001fc60000000005 */
[----:B-1----:R-:W2:Y:S04]  /*10ed10*/  LDL.LU R52, [R1+0x284] ;  /* 0x0002840001347983 */ /* 0x002ea80000300800 */
[----:B------:R0:W-:Y:S04]  /*10ed20*/  STL [R1+0x644], R12 ;  /* 0x0006440c01007387 */ /* 0x0001e80000100800 */
[----:B------:R-:W4:Y:S04]  /*10ed30*/  LDL.LU R53, [R1+0x1e4] ;  /* 0x0001e40001357983 */ /* 0x000f280000300800 */
[----:B------:R1:W-:Y:S04]  /*10ed40*/  STL [R1+0x640], R2 ;  /* 0x0006400201007387 */ /* 0x0003e80000100800 */
[----:B------:R-:W4:Y:S01]  /*10ed50*/  LDL.LU R48, [R1+0x230] ;  /* 0x0002300001307983 */ /* 0x000f220000300800 */
[----:B0-----:R-:W-:-:S02]  /*10ed60*/  IADD3 R12, P6, PT, R49, R43, RZ ;  /* 0x0000002b310c7210 */ /* 0x001fc40007fde0ff */
[----:B------:R-:W-:Y:S02]  /*10ed70*/  SHF.R.U32.HI R5, RZ, 0x8, R33 ;  /* 0x00000008ff057819 */ /* 0x000fe40000011621 */
[----:B------:R-:W-:Y:S01]  /*10ed80*/  SHF.R.U32.HI R6, RZ, 0x8, R32 ;  /* 0x00000008ff067819 */ /* 0x000fe20000011620 */
[----:B------:R-:W-:Y:S01]  /*10ed90*/  IMAD.X R13, R4, 0x1, R37, P6 ;  /* 0x00000001040d7824 */ /* 0x000fe200030e0625 */
[----:B------:R-:W-:Y:S02]  /*10eda0*/  LOP3.LUT R5, R5, 0xffff, RZ, 0xc0, !PT ;  /* 0x0000ffff05057812 */ /* 0x000fe400078ec0ff */
[----:B------:R-:W-:Y:S02]  /*10edb0*/  LOP3.LUT R6, R6, 0xffff, RZ, 0xc0, !PT ;  /* 0x0000ffff06067812 */ /* 0x000fe400078ec0ff */
[--C-:B------:R-:W-:Y:S01]  /*10edc0*/  PRMT R5, R5, 0x3340, R0.reuse ;  /* 0x0000334005057816 */ /* 0x100fe20000000000 */
[----:B------:R3:W-:Y:S01]  /*10edd0*/  STL.64 [R1+0x9c8], R12 ;  /* 0x0009c80c01007387 */ /* 0x0007e20000100a00 */
[----:B-1----:R-:W-:-:S03]  /*10ede0*/  PRMT R2, R6, 0x3340, R0 ;  /* 0x0000334006027816 */ /* 0x002fc60000000000 */
[----:B------:R0:W-:Y:S01]  /*10edf0*/  STL [R1+0xf4], R5 ;  /* 0x0000f40501007387 */ /* 0x0001e20000100800 */
[----:B---3--:R-:W-:Y:S02]  /*10ee00*/  LOP3.LUT R12, R59, 0xffff, RZ, 0xc0, !PT ;  /* 0x0000ffff3b0c7812 */ /* 0x008fe400078ec0ff */
[----:B0-----:R-:W-:Y:S01]  /*10ee10*/  PRMT R5, R7, 0x3340, R0 ;  /* 0x0000334007057816 */ /* 0x001fe20000000000 */
[----:B------:R-:W3:Y:S01]  /*10ee20*/  LDL.LU R59, [R1+0x5e08] ;  /* 0x005e0800013b7983 */ /* 0x000ee20000300800 */
[----:B------:R-:W-:-:S03]  /*10ee30*/  PRMT R6, R12, 0x3340, R23 ;  /* 0x000033400c067816 */ /* 0x000fc60000000017 */
[----:B------:R0:W-:Y:S02]  /*10ee40*/  STL [R1+0xf0], R2 ;  /* 0x0000f00201007387 */ /* 0x0001e40000100800 */
[----:B0-----:R-:W-:-:S05]  /*10ee50*/  PRMT R2, R6, 0x5410, R5 ;  /* 0x0000541006027816 */ /* 0x001fca0000000005 */
[----:B------:R0:W-:Y:S04]  /*10ee60*/  STL [R1+0xa34], R2 ;  /* 0x000a340201007387 */ /* 0x0001e80000100800 */
[----:B------:R-:W3:Y:S04]  /*10ee70*/  LDL.LU R60, [R1+0x250] ;  /* 0x00025000013c7983 */ /* 0x000ee80000300800 */
[----:B------:R-:W3:Y:S04]  /*10ee80*/  LDL.LU R29, [R1+0xe8] ;  /* 0x0000e800011d7983 */ /* 0x000ee80000300800 */
[----:B------:R-:W3:Y:S01]  /*10ee90*/  LDL.LU R31, [R1+0x208] ;  /* 0x00020800011f7983 */ /* 0x000ee20000300800 */
[----:B------:R-:W-:-:S02]  /*10eea0*/  SHF.R.U32.HI R12, RZ, 0x8, R12 ;  /* 0x00000008ff0c7819 */ /* 0x000fc4000001160c */
[----:B------:R-:W-:Y:S02]  /*10eeb0*/  SHF.R.U32.HI R6, RZ, 0x8, R23 ;  /* 0x00000008ff067819 */ /* 0x000fe40000011617 */
[----:B------:R-:W-:Y:S02]  /*10eec0*/  IADD3 R32, P6, PT, R49, R42, RZ ;  /* 0x0000002a31207210 */ /* 0x000fe40007fde0ff */
[----:B------:R-:W-:Y:S02]  /*10eed0*/  SHF.R.U32.HI R5, RZ, 0x8, R7 ;  /* 0x00000008ff057819 */ /* 0x000fe40000011607 */
[----:B------:R-:W-:Y:S02]  /*10eee0*/  LOP3.LUT R7, R12, 0xffff, RZ, 0xc0, !PT ;  /* 0x0000ffff0c077812 */ /* 0x000fe400078ec0ff */
[----:B------:R-:W-:Y:S01]  /*10eef0*/  LOP3.LUT R6, R6, 0xffff, RZ, 0xc0, !PT ;  /* 0x0000ffff06067812 */ /* 0x000fe200078ec0ff */
[----:B------:R-:W-:Y:S01]  /*10ef00*/  IMAD.X R33, R4, 0x1, R38, P6 ;  /* 0x0000000104217824 */ /* 0x000fe200030e0626 */
[----:B------:R-:W-:-:S02]  /*10ef10*/  LOP3.LUT R5, R5, 0xffff, RZ, 0xc0, !PT ;  /* 0x0000ffff05057812 */ /* 0x000fc400078ec0ff */
[----:B------:R-:W-:Y:S02]  /*10ef20*/  PRMT R6, R7, 0x3340, R6 ;  /* 0x0000334007067816 */ /* 0x000fe40000000006 */
[----:B------:R1:W-:Y:S01]  /*10ef30*/  STL.64 [R1+0x670], R32 ;  /* 0x0006702001007387 */ /* 0x0003e20000100a00 */
[----:B0-----:R-:W-:-:S03]  /*10ef40*/  PRMT R2, R5, 0x3340, R0 ;  /* 0x0000334005027816 */ /* 0x001fc60000000000 */
[----:B------:R0:W-:Y:S04]  /*10ef50*/  STL [R1+0x734], R6 ;  /* 0x0007340601007387 */ /* 0x0001e80000100800 */
[----:B------:R0:W-:Y:S04]  /*10ef60*/  STL [R1+0xec], R2 ;  /* 0x0000ec0201007387 */ /* 0x0001e80000100800 */
[----:B-1----:R-:W3:Y:S04]  /*10ef70*/  LDL.LU R33, [R1+0x290] ;  /* 0x0002900001217983 */ /* 0x002ee80000300800 */
[----:B------:R-:W3:Y:S01]  /*10ef80*/  LDL.LU R20, [R1+0x1e8] ;  /* 0x0001e80001147983 */ /* 0x000ee20000300800 */
[----:B--2---:R-:W-:-:S02]  /*10ef90*/  LOP3.LUT R12, R52, 0xffff, RZ, 0xc0, !PT ;  /* 0x0000ffff340c7812 */ /* 0x004fc400078ec0ff */
[----:B------:R-:W-:Y:S02]  /*10efa0*/  IADD3 R52, P6, PT, R49, R41, RZ ;  /* 0x0000002931347210 */ /* 0x000fe40007fde0ff */
[----:B----4-:R-:W-:-:S04]  /*10efb0*/  LOP3.LUT R13, R53, 0xffff, RZ, 0xc0, !PT ;  /* 0x0000ffff350d7812 */ /* 0x010fc800078ec0ff */
[----:B------:R-:W-:Y:S02]  /*10efc0*/  PRMT R5, R13, 0x3340, R0 ;  /* 0x000033400d057816 */ /* 0x000fe40000000000 */
[----:B------:R-:W-:-:S04]  /*10efd0*/  LOP3.LUT R7, R48, 0xffff, RZ, 0xc0, !PT ;  /* 0x0000ffff30077812 */ /* 0x000fc800078ec0ff */
[----:B0-----:R-:W-:Y:S01]  /*10efe0*/  PRMT R6, R12, 0x3340, R7 ;  /* 0x000033400c067816 */ /* 0x001fe20000000007 */
[----:B------:R-:W-:-:S03]  /*10eff0*/  IMAD.X R53, R4, 0x1, R39, P6 ;  /* 0x0000000104357824 */ /* 0x000fc600030e0627 */
[----:B------:R-:W-:Y:S02]  /*10f000*/  PRMT R2, R6, 0x5410, R5 ;  /* 0x0000541006027816 */ /* 0x000fe40000000005 */
[----:B------:R-:W-:-:S03]  /*10f010*/  IADD3 R48, P6, PT, R49, R47, RZ ;  /* 0x0000002f31307210 */ /* 0x000fc60007fde0ff */
[----:B------:R0:W-:Y:S01]  /*10f020*/  STL [R1+0xa30], R2 ;  /* 0x000a300201007387 */ /* 0x0001e20000100800 */
[----:B------:R-:W-:Y:S01]  /*10f030*/  SHF.R.U32.HI R5, RZ, 0x8, R12 ;  /* 0x00000008ff057819 */ /* 0x000fe2000001160c */
[----:B------:R-:W-:Y:S01]  /*10f040*/  IMAD.X R49, R4, 0x1, R40, P6 ;  /* 0x0000000104317824 */ /* 0x000fe200030e0628 */
[----:B------:R-:W-:Y:S01]  /*10f050*/  SHF.R.U32.HI R4, RZ, 0x8, R7 ;  /* 0x00000008ff047819 */ /* 0x000fe20000011607 */
[----:B0-----:R-:W2:Y:S01]  /*10f060*/  LDL.LU R2, [R1+0x234] ;  /* 0x0002340001027983 */ /* 0x001ea20000300800 */
[----:B------:R-:W-:Y:S02]  /*10f070*/  LOP3.LUT R5, R5, 0xffff, RZ, 0xc0, !PT ;  /* 0x0000ffff05057812 */ /* 0x000fe400078ec0ff */
[----:B------:R-:W-:Y:S01]  /*10f080*/  LOP3.LUT R4, R4, 0xffff, RZ, 0xc0, !PT ;  /* 0x0000ffff04047812 */ /* 0x000fe200078ec0ff */
[----:B------:R-:W4:Y:S03]  /*10f090*/  LDL.LU R24, [R1+0x44] ;  /* 0x0000440001187983 */ /* 0x000f260000300800 */
[----:B------:R-:W-:Y:S01]  /*10f0a0*/  PRMT R4, R5, 0x3340, R4 ;  /* 0x0000334005047816 */ /* 0x000fe20000000004 */
[----:B------:R0:W-:Y:S04]  /*10f0b0*/  STL.64 [R1+0xb50], R52 ;  /* 0x000b503401007387 */ /* 0x0001e80000100a00 */
[----:B0-----:R-:W4:Y:S04]  /*10f0c0*/  LDL.LU.64 R52, [R1+0x5e00] ;  /* 0x005e000001347983 */ /* 0x001f280000300a00 */
[----:B------:R0:W-:Y:S01]  /*10f0d0*/  STL.64 [R1+0xb48], R48 ;  /* 0x000b483001007387 */ /* 0x0001e20000100a00 */
[----:B---3--:R-:W-:-:S02]  /*10f0e0*/  LOP3.LUT R12, R29, 0xffff, RZ, 0xc0, !PT ;  /* 0x0000ffff1d0c7812 */ /* 0x008fc400078ec0ff */
[----:B------:R-:W-:Y:S01]  /*10f0f0*/  LOP3.LUT R6, R31, 0xffff, RZ, 0xc0, !PT ;  /* 0x0000ffff1f067812 */ /* 0x000fe200078ec0ff */
[----:B0-----:R-:W3:Y:S04]  /*10f100*/  LDL.LU.64 R48, [R1+0x5df8] ;  /* 0x005df80001307983 */ /* 0x001ee80000300a00 */
[----:B------:R0:W-:Y:S04]  /*10f110*/  STL [R1+0x730], R4 ;  /* 0x0007300401007387 */ /* 0x0001e80000100800 */
[----:B------:R-:W3:Y:S04]  /*10f120*/  LDL.LU R31, [R1+0x254] ;  /* 0x00025400011f7983 */ /* 0x000ee80000300800 */
[----:B------:R-:W3:Y:S01]  /*10f130*/  LDL.LU R29, [R1+0x20c] ;  /* 0x00020c00011d7983 */ /* 0x000ee20000300800 */
[----:B------:R-:W-:-:S02]  /*10f140*/  LOP3.LUT R7, R60, 0xffff, RZ, 0xc0, !PT ;  /* 0x0000ffff3c077812 */ /* 0x000fc400078ec0ff */
[----:B0-----:R-:W-:Y:S02]  /*10f150*/  PRMT R4, R12, 0x3340, R0 ;  /* 0x000033400c047816 */ /* 0x001fe40000000000 */
[----:B------:R-:W-:-:S04]  /*10f160*/  PRMT R5, R7, 0x3340, R6 ;  /* 0x0000334007057816 */ /* 0x000fc80000000006 */
[----:B------:R-:W-:Y:S02]  /*10f170*/  PRMT R60, R5, 0x5410, R4 ;  /* 0x00005410053c7816 */ /* 0x000fe40000000004 */
[----:B------:R-:W-:Y:S02]  /*10f180*/  SHF.R.U32.HI R4, RZ, 0x8, R13 ;  /* 0x00000008ff047819 */ /* 0x000fe4000001160d */
[----:B------:R-:W-:Y:S02]  /*10f190*/  SHF.R.U32.HI R7, RZ, 0x8, R7 ;  /* 0x00000008ff077819 */ /* 0x000fe40000011607 */
[----:B------:R-:W-:Y:S02]  /*10f1a0*/  SHF.R.U32.HI R5, RZ, 0x8, R6 ;  /* 0x00000008ff057819 */ /* 0x000fe40000011606 */
[----:B------:R-:W-:Y:S02]  /*10f1b0*/  LOP3.LUT R4, R4, 0xffff, RZ, 0xc0, !PT ;  /* 0x0000ffff04047812 */ /* 0x000fe400078ec0ff */
[----:B------:R-:W-:-:S02]  /*10f1c0*/  LOP3.LUT R6, R7, 0xffff, RZ, 0xc0, !PT ;  /* 0x0000ffff07067812 */ /* 0x000fc400078ec0ff */
[----:B------:R-:W-:Y:S02]  /*10f1d0*/  LOP3.LUT R5, R5, 0xffff, RZ, 0xc0, !PT ;  /* 0x0000ffff05057812 */ /* 0x000fe400078ec0ff */
[----:B------:R-:W-:Y:S01]  /*10f1e0*/  PRMT R13, R4, 0x3340, R0 ;  /* 0x00003340040d7816 */ /* 0x000fe20000000000 */
[----:B------:R-:W-:Y:S01]  /*10f1f0*/  STL [R1+0x5d28], R60 ;  /* 0x005d283c01007387 */ /* 0x000fe20000100800 */
[----:B------:R-:W-:Y:S02]  /*10f200*/  PRMT R4, R6, 0x3340, R5 ;  /* 0x0000334006047816 */ /* 0x000fe40000000005 */
[----:B------:R-:W-:Y:S01]  /*10f210*/  LOP3.LUT R7, R33, 0xffff, RZ, 0xc0, !PT ;  /* 0x0000ffff21077812 */ /* 0x000fe200078ec0ff */
[----:B------:R0:W-:Y:S04]  /*10f220*/  STL [R1+0xe8], R13 ;  /* 0x0000e80d01007387 */ /* 0x0001e80000100800 */
[----:B------:R1:W-:Y:S01]  /*10f230*/  STL [R1+0x790], R4 ;  /* 0x0007900401007387 */ /* 0x0003e20000100800 */
[----:B0-----:R-:W-:-:S04]  /*10f240*/  LOP3.LUT R13, R20, 0xffff, RZ, 0xc0, !PT ;  /* 0x0000ffff140d7812 */ /* 0x001fc800078ec0ff */
[----:B-1----:R-:W-:Y:S02]  /*10f250*/  PRMT R4, R13, 0x3340, R0 ;  /* 0x000033400d047816 */ /* 0x002fe40000000000 */
[----:B------:R-:W-:Y:S02]  /*10f260*/  LOP3.LUT R15, R15, 0xffff, RZ, 0xc0, !PT ;  /* 0x0000ffff0f0f7812 */ /* 0x000fe400078ec0ff */
[----:B------:R-:W-:Y:S02]  /*10f270*/  LOP3.LUT R14, R14, 0xffff, RZ, 0xc0, !PT ;  /* 0x0000ffff0e0e7812 */ /* 0x000fe400078ec0ff */
[----:B--2---:R-:W-:-:S04]  /*10f280*/  LOP3.LUT R6, R2, 0xffff, RZ, 0xc0, !PT ;  /* 0x0000ffff02067812 */ /* 0x004fc800078ec0ff */
[----:B------:R-:W-:Y:S02]  /*10f290*/  PRMT R5, R7, 0x3340, R6 ;  /* 0x0000334007057816 */ /* 0x000fe40000000006 */
[----:B------:R-:W-:Y:S02]  /*10f2a0*/  SHF.R.U32.HI R7, RZ, 0x8, R7 ;  /* 0x00000008ff077819 */ /* 0x000fe40000011607 */
[----:B------:R-:W-:Y:S02]  /*10f2b0*/  PRMT R2, R5, 0x5410, R4 ;  /* 0x0000541005027816 */ /* 0x000fe40000000004 */
[----:B------:R-:W-:Y:S02]  /*10f2c0*/  SHF.R.U32.HI R5, RZ, 0x8, R12 ;  /* 0x00000008ff057819 */ /* 0x000fe4000001160c */
[----:B------:R-:W-:Y:S02]  /*10f2d0*/  SHF.R.U32.HI R6, RZ, 0x8, R6 ;  /* 0x00000008ff067819 */ /* 0x000fe40000011606 */
[----:B----4-:R-:W-:-:S02]  /*10f2e0*/  SHF.R.S32.HI R4, RZ, 0x1f, R24 ;  /* 0x0000001fff047819 */ /* 0x010fc40000011418 */
[----:B------:R-:W-:Y:S02]  /*10f2f0*/  IADD3 R32, P6, PT, R24, R57, RZ ;  /* 0x0000003918207210 */ /* 0x000fe40007fde0ff */
[----:B------:R-:W-:Y:S02]  /*10f300*/  LOP3.LUT R5, R5, 0xffff, RZ, 0xc0, !PT ;  /* 0x0000ffff05057812 */ /* 0x000fe400078ec0ff */
[----:B------:R-:W-:Y:S02]  /*10f310*/  LOP3.LUT R7, R7, 0xffff, RZ, 0xc0, !PT ;  /* 0x0000ffff07077812 */ /* 0x000fe400078ec0ff */
[----:B------:R-:W-:Y:S01]  /*10f320*/  LOP3.LUT R6, R6, 0xffff, RZ, 0xc0, !PT ;  /* 0x0000ffff06067812 */ /* 0x000fe200078ec0ff */
[----:B------:R-:W-:Y:S01]  /*10f330*/  IMAD.X R33, R4, 0x1, R61, P6 ;  /* 0x0000000104217824 */ /* 0x000fe200030e063d */
[----:B------:R0:W-:Y:S01]  /*10f340*/  STL [R1+0xa60], R2 ;  /* 0x000a600201007387 */ /* 0x0001e20000100800 */
[----:B------:R-:W-:-:S03]  /*10f350*/  PRMT R5, R5, 0x3340, R0 ;  /* 0x0000334005057816 */ /* 0x000fc60000000000 */
[----:B------:R-:W-:Y:S01]  /*10f360*/  STL.64 [R1+0xb18], R32 ;  /* 0x000b182001007387 */ /* 0x000fe20000100a00 */
[----:B0-----:R-:W-:-:S03]  /*10f370*/  PRMT R2, R7, 0x3340, R6 ;  /* 0x0000334007027816 */ /* 0x001fc60000000006 */
[----:B------:R0:W-:Y:S01]  /*10f380*/  STL [R1+0x4c], R5 ;  /* 0x00004c0501007387 */ /* 0x0001e20000100800 */
[----:B---3--:R-:W-:Y:S02]  /*10f390*/  LOP3.LUT R12, R31, 0xffff, RZ, 0xc0, !PT ;  /* 0x0000ffff1f0c7812 */ /* 0x008fe400078ec0ff */
[----:B------:R-:W-:Y:S02]  /*10f3a0*/  LOP3.LUT R31, R49, 0xffff, RZ, 0xc0, !PT ;  /* 0x0000ffff311f7812 */ /* 0x000fe400078ec0ff */
[----:B------:R-:W-:Y:S02]  /*10f3b0*/  LOP3.LUT R7, R29, 0xffff, RZ, 0xc0, !PT ;  /* 0x0000ffff1d077812 */ /* 0x000fe400078ec0ff */
[----:B0-----:R-:W-:Y:S02]  /*10f3c0*/  PRMT R5, R31, 0x3340, R0 ;  /* 0x000033401f057816 */ /* 0x001fe40000000000 */
[----:B------:R-:W-:Y:S01]  /*10f3d0*/  PRMT R6, R12, 0x3340, R7 ;  /* 0x000033400c067816 */ /* 0x000fe20000000007 */
[----:B------:R0:W-:Y:S01]  /*10f3e0*/  STL [R1+0x504], R2 ;  /* 0x0005040201007387 */ /* 0x0001e20000100800 */
[----:B------:R-:W-:-:S02]  /*10f3f0*/  IADD3 R32, P6, PT, R24, R46, RZ ;  /* 0x0000002e18207210 */ /* 0x000fc40007fde0ff */
[----:B------:R-:W-:Y:S01]  /*10f400*/  SHF.R.U32.HI R12, RZ, 0x8, R12 ;  /* 0x00000008ff0c7819 */ /* 0x000fe2000001160c */
[----:B------:R-:W2:Y:S01]  /*10f410*/  LDL.LU R49, [R1+0x5df4] ;  /* 0x005df40001317983 */ /* 0x000ea20000300800 */
[----:B0-----:R-:W-:Y:S02]  /*10f420*/  PRMT R2, R6, 0x5410, R5 ;  /* 0x0000541006027816 */ /* 0x001fe40000000005 */
[----:B------:R-:W-:Y:S02]  /*10f430*/  SHF.R.U32.HI R5, RZ, 0x8, R13 ;  /* 0x00000008ff057819 */ /* 0x000fe4000001160d */
[----:B------:R-:W-:Y:S02]  /*10f440*/  SHF.R.U32.HI R6, RZ, 0x8, R7 ;  /* 0x00000008ff067819 */ /* 0x000fe40000011607 */
[----:B------:R-:W-:Y:S01]  /*10f450*/  LOP3.LUT R5, R5, 0xffff, RZ, 0xc0, !PT ;  /* 0x0000ffff05057812 */ /* 0x000fe200078ec0ff */
[----:B------:R-:W-:Y:S01]  /*10f460*/  IMAD.X R33, R4, 0x1, R34, P6 ;  /* 0x0000000104217824 */ /* 0x000fe200030e0622 */
[----:B------:R-:W-:-:S02]  /*10f470*/  LOP3.LUT R7, R12, 0xffff, RZ, 0xc0, !PT ;  /* 0x0000ffff0c077812 */ /* 0x000fc400078ec0ff */
[----:B------:R-:W-:Y:S02]  /*10f480*/  LOP3.LUT R6, R6, 0xffff, RZ, 0xc0, !PT ;  /* 0x0000ffff06067812 */ /* 0x000fe400078ec0ff */
[----:B------:R-:W-:Y:S01]  /*10f490*/  PRMT R5, R5, 0x3340, R0 ;  /* 0x0000334005057816 */ /* 0x000fe20000000000 */
[----:B------:R0:W-:Y:S01]  /*10f4a0*/  STL [R1+0x12d4], R2 ;  /* 0x0012d40201007387 */ /* 0x0001e20000100800 */
[----:B------:R-:W-:Y:S02]  /*10f4b0*/  LOP3.LUT R20, R48, 0xffff, RZ, 0xc0, !PT ;  /* 0x0000ffff30147812 */ /* 0x000fe400078ec0ff */
[----:B------:R-:W-:Y:S01]  /*10f4c0*/  LOP3.LUT R13, R54, 0xffff, RZ, 0xc0, !PT ;  /* 0x0000ffff360d7812 */ /* 0x000fe200078ec0ff */
[----:B------:R-:W-:Y:S01]  /*10f4d0*/  STL.64 [R1+0xb00], R32 ;  /* 0x000b002001007387 */ /* 0x000fe20000100a00 */
[----:B------:R-:W-:-:S03]  /*10f4e0*/  LOP3.LUT R12, R53, 0xffff, RZ, 0xc0, !PT ;  /* 0x0000ffff350c7812 */ /* 0x000fc600078ec0ff */
[----:B------:R1:W-:Y:S01]  /*10f4f0*/  STL [R1+0xe4], R5 ;  /* 0x0000e40501007387 */ /* 0x0003e20000100800 */
[----:B0-----:R-:W-:Y:S02]  /*10f500*/  PRMT R2, R7, 0x3340, R6 ;  /* 0x0000334007027816 */ /* 0x001fe40000000006 */
[----:B------:R-:W-:Y:S01]  /*10f510*/  PRMT R6, R20, 0x3340, R13 ;  /* 0x0000334014067816 */ /* 0x000fe2000000000d */
[----:B------:R-:W3:Y:S01]  /*10f520*/  LDL.LU R48, [R1+0x5df0] ;  /* 0x005df00001307983 */ /* 0x000ee20000300800 */
[----:B------:R-:W-:Y:S02]  /*10f530*/  LOP3.LUT R7, R52, 0xffff, RZ, 0xc0, !PT ;  /* 0x0000ffff34077812 */ /* 0x000fe400078ec0ff */
[----:B-1----:R-:W-:Y:S01]  /*10f540*/  PRMT R5, R15, 0x3340, R0 ;  /* 0x000033400f057816 */ /* 0x002fe20000000000 */
[----:B------:R0:W-:Y:S01]  /*10f550*/  STL [R1+0x9e8], R2 ;  /* 0x0009e80201007387 */ /* 0x0001e20000100800 */
[----:B------:R-:W-:-:S03]  /*10f560*/  IADD3 R32, P6, PT, R24, R45, RZ ;  /* 0x0000002d18207210 */ /* 0x000fc60007fde0ff */
[----:B------:R-:W4:Y:S01]  /*10f570*/  LDL.LU R54, [R1+0x5dec] ;  /* 0x005dec0001367983 */ /* 0x000f220000300800 */
[----:B0-----:R-:W-:Y:S02]  /*10f580*/  PRMT R2, R6, 0x5410, R5 ;  /* 0x0000541006027816 */ /* 0x001fe40000000005 */
[----:B------:R-:W-:Y:S02]  /*10f590*/  PRMT R5, R14, 0x3340, R0 ;  /* 0x000033400e057816 */ /* 0x000fe40000000000 */
[----:B------:R-:W-:Y:S01]  /*10f5a0*/  PRMT R6, R12, 0x3340, R7 ;  /* 0x000033400c067816 */ /* 0x000fe20000000007 */
[----:B------:R0:W-:Y:S01]  /*10f5b0*/  STL [R1+0xa5c], R2 ;  /* 0x000a5c0201007387 */ /* 0x0001e20000100800 */
[----:B------:R-:W-:Y:S02]  /*10f5c0*/  IMAD.X R33, R4, 0x1, R35, P6 ;  /* 0x0000000104217824 */ /* 0x000fe400030e0623 */
[----:B0-----:R-:W-:Y:S02]  /*10f5d0*/  PRMT R2, R6, 0x5410, R5 ;  /* 0x0000541006027816 */ /* 0x001fe40000000005 */
[----:B------:R-:W-:-:S02]  /*10f5e0*/  SHF.R.U32.HI R6, RZ, 0x8, R20 ;  /* 0x00000008ff067819 */ /* 0x000fc40000011614 */
[----:B------:R-:W-:Y:S02]  /*10f5f0*/  SHF.R.U32.HI R5, RZ, 0x8, R13 ;  /* 0x00000008ff057819 */ /* 0x000fe4000001160d */
[----:B------:R-:W-:Y:S02]  /*10f600*/  LOP3.LUT R6, R6, 0xffff, RZ, 0xc0, !PT ;  /* 0x0000ffff06067812 */ /* 0x000fe400078ec0ff */
[----:B------:R-:W-:Y:S01]  /*10f610*/  LOP3.LUT R5, R5, 0xffff, RZ, 0xc0, !PT ;  /* 0x0000ffff05057812 */ /* 0x000fe200078ec0ff */
[----:B------:R-:W-:Y:S03]  /*10f620*/  STL [R1+0xa58], R2 ;  /* 0x000a580201007387 */ /* 0x000fe60000100800 */
[----:B------:R-:W-:Y:S01]  /*10f630*/  PRMT R53, R6, 0x3340, R5 ;  /* 0x0000334006357816 */ /* 0x000fe20000000005 */
[----:B------:R0:W-:Y:S01]  /*10f640*/  STL.64 [R1+0xae8], R32 ;  /* 0x000ae82001007387 */ /* 0x0001e20000100a00 */
[----:B------:R-:W-:-:S02]  /*10f650*/  SHF.R.U32.HI R5, RZ, 0x8, R15 ;  /* 0x00000008ff057819 */ /* 0x000fc4000001160f */
[----:B------:R-:W-:Y:S02]  /*10f660*/  SHF.R.U32.HI R6, RZ, 0x8, R14 ;  /* 0x00000008ff067819 */ /* 0x000fe4000001160e */
[----:B------:R-:W-:Y:S02]  /*10f670*/  SHF.R.U32.HI R12, RZ, 0x8, R12 ;  /* 0x00000008ff0c7819 */ /* 0x000fe4000001160c */
[----:B------:R-:W-:Y:S02]  /*10f680*/  SHF.R.U32.HI R7, RZ, 0x8, R7 ;  /* 0x00000008ff077819 */ /* 0x000fe40000011607 */
[----:B------:R-:W-:Y:S02]  /*10f690*/  LOP3.LUT R5, R5, 0xffff, RZ, 0xc0, !PT ;  /* 0x0000ffff05057812 */ /* 0x000fe400078ec0ff */
[----:B0-----:R-:W-:Y:S02]  /*10f6a0*/  IADD3 R32, P6, PT, R24, R44, RZ ;  /* 0x0000002c18207210 */ /* 0x001fe40007fde0ff */
[----:B------:R-:W-:-:S02]  /*10f6b0*/  LOP3.LUT R6, R6, 0xffff, RZ, 0xc0, !PT ;  /* 0x0000ffff06067812 */ /* 0x000fc400078ec0ff */
[----:B------:R-:W-:Y:S01]  /*10f6c0*/  LOP3.LUT R12, R12, 0xffff, RZ, 0xc0, !PT ;  /* 0x0000ffff0c0c7812 */ /* 0x000fe200078ec0ff */
[----:B------:R-:W-:Y:S01]  /*10f6d0*/  IMAD.X R33, R4, 0x1, R36, P6 ;  /* 0x0000000104217824 */ /* 0x000fe200030e0624 */
[----:B------:R-:W-:Y:S02]  /*10f6e0*/  LOP3.LUT R7, R7, 0xffff, RZ, 0xc0, !PT ;  /* 0x0000ffff07077812 */ /* 0x000fe400078ec0ff */
[--C-:B------:R-:W-:Y:S02]  /*10f6f0*/  PRMT R5, R5, 0x3340, R0.reuse ;  /* 0x0000334005057816 */ /* 0x100fe40000000000 */
[----:B------:R-:W-:Y:S01]  /*10f700*/  PRMT R2, R6, 0x3340, R0 ;  /* 0x0000334006027816 */ /* 0x000fe20000000000 */
[----:B------:R0:W-:Y:S01]  /*10f710*/  STL.64 [R1+0xae0], R32 ;  /* 0x000ae02001007387 */ /* 0x0001e20000100a00 */
[----:B------:R-:W-:Y:S02]  /*10f720*/  PRMT R52, R12, 0x3340, R7 ;  /* 0x000033400c347816 */ /* 0x000fe40000000007 */
[----:B------:R-:W-:Y:S01]  /*10f730*/  LOP3.LUT R12, R59, 0xffff, RZ, 0xc0, !PT ;  /* 0x0000ffff3b0c7812 */ /* 0x000fe200078ec0ff */
[----:B------:R1:W-:Y:S04]  /*10f740*/  STL [R1+0x58], R5 ;  /* 0x0000580501007387 */ /* 0x0003e80000100800 */
[----:B------:R-:W2:Y:S04]  /*10f750*/  LDL.LU R59, [R1+0x5de8] ;  /* 0x005de800013b7983 */ /* 0x000ea80000300800 */
[----:B------:R1:W-:Y:S04]  /*10f760*/  STL [R1+0x68], R2 ;  /* 0x0000680201007387 */ /* 0x0003e80000100800 */
[----:B------:R-:W3:Y:S04]  /*10f770*/  LDL.LU R29, [R1+0x298] ;  /* 0x00029800011d7983 */ /* 0x000ee80000300800 */
[----:B0-----:R-:W4:Y:S01]  /*10f780*/  LDL.LU R33, [R1+0x244] ;  /* 0x0002440001217983 */ /* 0x001f220000300800 */
[----:B------:R-:W-:-:S02]  /*10f790*/  LOP3.LUT R14, R9, 0xffff, RZ, 0xc0, !PT ;  /* 0x0000ffff090e7812 */ /* 0x000fc400078ec0ff */
[----:B------:R-:W-:Y:S02]  /*10f7a0*/  LOP3.LUT R9, R50, 0xffff, RZ, 0xc0, !PT ;  /* 0x0000ffff32097812 */ /* 0x000fe400078ec0ff */
[----:B-1----:R-:W-:Y:S02]  /*10f7b0*/  PRMT R5, R14, 0x3340, R0 ;  /* 0x000033400e057816 */ /* 0x002fe40000000000 */
[----:B------:R-:W-:Y:S02]  /*10f7c0*/  PRMT R6, R12, 0x3340, R9 ;  /* 0x000033400c067816 */ /* 0x000fe40000000009 */
[----:B------:R-:W-:Y:S02]  /*10f7d0*/  LOP3.LUT R7, R3, 0xffff, RZ, 0xc0, !PT ;  /* 0x0000ffff03077812 */ /* 0x000fe400078ec0ff */
[----:B------:R-:W-:Y:S02]  /*10f7e0*/  LOP3.LUT R13, R8, 0xffff, RZ, 0xc0, !PT ;  /* 0x0000ffff080d7812 */ /* 0x000fe400078ec0ff */
[----:B------:R-:W-:-:S02]  /*10f7f0*/  LOP3.LUT R28, R28, 0xffff, RZ, 0xc0, !PT ;  /* 0x0000ffff1c1c7812 */ /* 0x000fc400078ec0ff */
[----:B------:R-:W-:Y:S02]  /*10f800*/  PRMT R2, R6, 0x5410, R5 ;  /* 0x0000541006027816 */ /* 0x000fe40000000005 */
[----:B------:R-:W-:Y:S02]  /*10f810*/  PRMT R5, R13, 0x3340, R0 ;  /* 0x000033400d057816 */ /* 0x000fe40000000000 */
[----:B------:R-:W-:Y:S02]  /*10f820*/  PRMT R6, R7, 0x3340, R28 ;  /* 0x0000334007067816 */ /* 0x000fe4000000001c */
[----:B------:R-:W-:Y:S02]  /*10f830*/  SHF.R.U32.HI R8, RZ, 0x8, R7 ;  /* 0x00000008ff087819 */ /* 0x000fe40000011607 */
[----:B------:R-:W-:Y:S02]  /*10f840*/  PRMT R5, R6, 0x5410, R5 ;  /* 0x0000541006057816 */ /* 0x000fe40000000005 */
[----:B------:R-:W-:-:S02]  /*10f850*/  SHF.R.U32.HI R7, RZ, 0x8, R12 ;  /* 0x00000008ff077819 */ /* 0x000fc4000001160c */
[----:B------:R-:W-:Y:S01]  /*10f860*/  SHF.R.U32.HI R6, RZ, 0x8, R9 ;  /* 0x00000008ff067819 */ /* 0x000fe20000011609 */
[----:B------:R0:W-:Y:S01]  /*10f870*/  STL [R1+0xa74], R2 ;  /* 0x000a740201007387 */ /* 0x0001e20000100800 */
[----:B------:R-:W-:Y:S02]  /*10f880*/  LOP3.LUT R7, R7, 0xffff, RZ, 0xc0, !PT ;  /* 0x0000ffff07077812 */ /* 0x000fe400078ec0ff */
[----:B------:R-:W-:Y:S01]  /*10f890*/  LOP3.LUT R6, R6, 0xffff, RZ, 0xc0, !PT ;  /* 0x0000ffff06067812 */ /* 0x000fe200078ec0ff */
[----:B------:R1:W-:Y:S01]  /*10f8a0*/  STL [R1+0xa70], R5 ;  /* 0x000a700501007387 */ /* 0x0003e20000100800 */
[----:B0-----:R-:W-:Y:S02]  /*10f8b0*/  IADD3 R2, P6, PT, R24, R43, RZ ;  /* 0x0000002b18027210 */ /* 0x001fe40007fde0ff */
[----:B------:R-:W-:Y:S02]  /*10f8c0*/  PRMT R50, R7, 0x3340, R6 ;  /* 0x0000334007327816 */ /* 0x000fe40000000006 */
[----:B-1----:R-:W-:Y:S01]  /*10f8d0*/  SHF.R.U32.HI R5, RZ, 0x8, R28 ;  /* 0x00000008ff057819 */ /* 0x002fe2000001161c */
[----:B------:R-:W-:Y:S01]  /*10f8e0*/  IMAD.X R3, R4, 0x1, R37, P6 ;  /* 0x0000000104037824 */ /* 0x000fe200030e0625 */
[----:B------:R-:W-:-:S02]  /*10f8f0*/  IADD3 R6, P6, PT, R24, R42, RZ ;  /* 0x0000002a18067210 */ /* 0x000fc40007fde0ff */
[----:B------:R-:W-:Y:S02]  /*10f900*/  LOP3.LUT R8, R8, 0xffff, RZ, 0xc0, !PT ;  /* 0x0000ffff08087812 */ /* 0x000fe400078ec0ff */
[----:B------:R-:W-:Y:S01]  /*10f910*/  LOP3.LUT R5, R5, 0xffff, RZ, 0xc0, !PT ;  /* 0x0000ffff05057812 */ /* 0x000fe200078ec0ff */
[----:B------:R0:W-:Y:S01]  /*10f920*/  STL.64 [R1+0xac0], R2 ;  /* 0x000ac00201007387 */ /* 0x0001e20000100a00 */
[----:B------:R-:W-:Y:S02]  /*10f930*/  IMAD.X R7, R4, 0x1, R38, P6 ;  /* 0x0000000104077824 */ /* 0x000fe400030e0626 */
[----:B0-----:R-:W-:Y:S01]  /*10f940*/  PRMT R3, R8, 0x3340, R5 ;  /* 0x0000334008037816 */ /* 0x001fe20000000005 */
[----:B------:R-:W4:Y:S01]  /*10f950*/  LDL.LU R2, [R1+0x29c] ;  /* 0x00029c0001027983 */ /* 0x000f220000300800 */
[----:B------:R-:W-:-:S03]  /*10f960*/  SHF.R.U32.HI R5, RZ, 0x8, R13 ;  /* 0x00000008ff057819 */ /* 0x000fc6000001160d */
[----:B------:R0:W-:Y:S01]  /*10f970*/  STL.64 [R1+0xad8], R6 ;  /* 0x000ad80601007387 */ /* 0x0001e20000100a00 */
[----:B------:R-:W-:Y:S02]  /*10f980*/  LOP3.LUT R5, R5, 0xffff, RZ, 0xc0, !PT ;  /* 0x0000ffff05057812 */ /* 0x000fe400078ec0ff */
[----:B0-----:R-:W-:Y:S02]  /*10f990*/  SHF.R.U32.HI R6, RZ, 0x8, R14 ;  /* 0x00000008ff067819 */ /* 0x001fe4000001160e */
[----:B------:R-:W-:Y:S02]  /*10f9a0*/  PRMT R7, R5, 0x3340, R0 ;  /* 0x0000334005077816 */ /* 0x000fe40000000000 */
[----:B------:R-:W-:-:S03]  /*10f9b0*/  LOP3.LUT R6, R6, 0xffff, RZ, 0xc0, !PT ;  /* 0x0000ffff06067812 */ /* 0x000fc600078ec0ff */
[----:B------:R-:W-:Y:S01]  /*10f9c0*/  STL [R1+0x7c], R7 ;  /* 0x00007c0701007387 */ /* 0x000fe20000100800 */
[----:B------:R-:W-:Y:S02]  /*10f9d0*/  PRMT R5, R6, 0x3340, R0 ;  /* 0x0000334006057816 */ /* 0x000fe40000000000 */
[----:B------:R-:W-:-:S03]  /*10f9e0*/  IADD3 R12, P6, PT, R24, R41, RZ ;  /* 0x00000029180c7210 */ /* 0x000fc60007fde0ff */
[----:B------:R0:W-:Y:S02]  /*10f9f0*/  STL [R1+0x74], R5 ;  /* 0x0000740501007387 */ /* 0x0001e40000100800 */
[----:B------:R-:W-:Y:S01]  /*10fa00*/  IMAD.X R13, R4, 0x1, R39, P6 ;  /* 0x00000001040d7824 */ /* 0x000fe200030e0627 */
[----:B--2---:R-:W-:Y:S02]  /*10fa10*/  LOP3.LUT R9, R59, 0xffff, RZ, 0xc0, !PT ;  /* 0x0000ffff3b097812 */ /* 0x004fe400078ec0ff */
[----:B------:R-:W2:Y:S02]  /*10fa20*/  LDL.LU R59, [R1+0x5de4] ;  /* 0x005de400013b7983 */ /* 0x000ea40000300800 */
[----:B0-----:R-:W-:Y:S02]  /*10fa30*/  PRMT R5, R9, 0x3340, R0 ;  /* 0x0000334009057816 */ /* 0x001fe40000000000 */
[----:B---3--:R-:W-:Y:S02]  /*10fa40*/  LOP3.LUT R8, R29, 0xffff, RZ, 0xc0, !PT ;  /* 0x0000ffff1d087812 */ /* 0x008fe400078ec0ff */
[----:B------:R-:W3:Y:S01]  /*10fa50*/  LDL.LU R29, [R1+0x260] ;  /* 0x00026000011d7983 */ /* 0x000ee20000300800 */
[----:B----4-:R-:W-:-:S03]  /*10fa60*/  LOP3.LUT R7, R33, 0xffff, RZ, 0xc0, !PT ;  /* 0x0000ffff21077812 */ /* 0x010fc600078ec0ff */
[----:B------:R-:W4:Y:S01]  /*10fa70*/  LDL.LU R23, [R1+0x40] ;  /* 0x0000400001177983 */ /* 0x000f220000300800 */
[----:B------:R-:W-:-:S04]  /*10fa80*/  PRMT R6, R8, 0x3340, R7 ;  /* 0x0000334008067816 */ /* 0x000fc80000000007 */
[----:B------:R-:W-:-:S05]  /*10fa90*/  PRMT R5, R6, 0x5410, R5 ;  /* 0x0000541006057816 */ /* 0x000fca0000000005 */
[----:B------:R0:W-:Y:S04]  /*10faa0*/  STL [R1+0xa90], R5 ;  /* 0x000a900501007387 */ /* 0x0001e80000100800 */
[----:B------:R1:W-:Y:S01]  /*10fab0*/  STL.64 [R1+0xa80], R12 ;  /* 0x000a800c01007387 */ /* 0x0003e20000100a00 */
[----:B0-----:R-:W-:Y:S02]  /*10fac0*/  SHF.R.U32.HI R5, RZ, 0x8, R8 ;  /* 0x00000008ff057819 */ /* 0x001fe40000011608 */
[----:B-1----:R-:W-:-:S05]  /*10fad0*/  IADD3 R12, P6, PT, R24, R47, RZ ;  /* 0x0000002f180c7210 */ /* 0x002fca0007fde0ff */
[----:B------:R-:W-:Y:S01]  /*10fae0*/  IMAD.X R13, R4, 0x1, R40, P6 ;  /* 0x00000001040d7824 */ /* 0x000fe200030e0628 */
[----:B------:R-:W-:Y:S02]  /*10faf0*/  SHF.R.U32.HI R4, RZ, 0x8, R7 ;  /* 0x00000008ff047819 */ /* 0x000fe40000011607 */
[----:B------:R-:W-:Y:S02]  /*10fb00*/  LOP3.LUT R5, R5, 0xffff, RZ, 0xc0, !PT ;  /* 0x0000ffff05057812 */ /* 0x000fe400078ec0ff */
[----:B------:R-:W-:-:S04]  /*10fb10*/  LOP3.LUT R4, R4, 0xffff, RZ, 0xc0, !PT ;  /* 0x0000ffff04047812 */ /* 0x000fc800078ec0ff */
[----:B------:R-:W-:Y:S01]  /*10fb20*/  PRMT R4, R5, 0x3340, R4 ;  /* 0x0000334005047816 */ /* 0x000fe20000000004 */
[----:B------:R0:W-:Y:S04]  /*10fb30*/  STL.64 [R1+0xad0], R12 ;  /* 0x000ad00c01007387 */ /* 0x0001e80000100a00 */
[----:B------:R1:W-:Y:S01]  /*10fb40*/  STL [R1+0x254], R4 ;  /* 0x0002540401007387 */ /* 0x0003e20000100800 */
[----:B0-----:R-:W-:-:S03]  /*10fb50*/  LOP3.LUT R12, R54, 0xffff, RZ, 0xc0, !PT ;  /* 0x0000ffff360c7812 */ /* 0x001fc600078ec0ff */
[----:B------:R-:W4:Y:S01]  /*10fb60*/  LDL.LU R54, [R1+0x5de0] ;  /* 0x005de00001367983 */ /* 0x000f220000300800 */
[----:B------:R-:W-:-:S03]  /*10fb70*/  LOP3.LUT R7, R2, 0xffff, RZ, 0xc0, !PT ;  /* 0x0000ffff02077812 */ /* 0x000fc600078ec0ff */
[----:B------:R-:W4:Y:S01]  /*10fb80*/  LDL.LU R32, [R1+0x264] ;  /* 0x0002640001207983 */ /* 0x000f220000300800 */
[----:B-1----:R-:W-:Y:S02]  /*10fb90*/  PRMT R4, R12, 0x3340, R0 ;  /* 0x000033400c047816 */ /* 0x002fe40000000000 */
[----:B--2---:R-:W-:-:S04]  /*10fba0*/  LOP3.LUT R6, R59, 0xffff, RZ, 0xc0, !PT ;  /* 0x0000ffff3b067812 */ /* 0x004fc800078ec0ff */
[----:B------:R-:W-:-:S04]  /*10fbb0*/  PRMT R5, R7, 0x3340, R6 ;  /* 0x0000334007057816 */ /* 0x000fc80000000006 */
[----:B------:R-:W-:Y:S02]  /*10fbc0*/  PRMT R2, R5, 0x5410, R4 ;  /* 0x0000541005027816 */ /* 0x000fe40000000004 */
[----:B------:R-:W-:-:S04]  /*10fbd0*/  SHF.R.U32.HI R4, RZ, 0x8, R9 ;  /* 0x00000008ff047819 */ /* 0x000fc80000011609 */
[----:B------:R-:W-:Y:S01]  /*10fbe0*/  LOP3.LUT R4, R4, 0xffff, RZ, 0xc0, !PT ;  /* 0x0000ffff04047812 */ /* 0x000fe200078ec0ff */
[----:B------:R0:W-:Y:S01]  /*10fbf0*/  STL [R1+0xa8c], R2 ;  /* 0x000a8c0201007387 */ /* 0x0001e20000100800 */
[----:B------:R-:W-:Y:S02]  /*10fc00*/  SHF.R.U32.HI R7, RZ, 0x8, R7 ;  /* 0x00000008ff077819 */ /* 0x000fe40000011607 */
[----:B------:R-:W-:Y:S02]  /*10fc10*/  SHF.R.U32.HI R5, RZ, 0x8, R6 ;  /* 0x00000008ff057819 */ /* 0x000fe40000011606 */
[----:B------:R-:W-:Y:S02]  /*10fc20*/  LOP3.LUT R6, R7, 0xffff, RZ, 0xc0, !PT ;  /* 0x0000ffff07067812 */ /* 0x000fe400078ec0ff */
[----:B0-----:R-:W-:Y:S02]  /*10fc30*/  PRMT R2, R4, 0x3340, R0 ;  /* 0x0000334004027816 */ /* 0x001fe40000000000 */
[----:B------:R-:W-:-:S03]  /*10fc40*/  LOP3.LUT R7, R48, 0xffff, RZ, 0xc0, !PT ;  /* 0x0000ffff30077812 */ /* 0x000fc600078ec0ff */
[----:B------:R0:W-:Y:S01]  /*10fc50*/  STL [R1+0xe0], R2 ;  /* 0x0000e00201007387 */ /* 0x0001e20000100800 */
[----:B------:R-:W-:-:S03]  /*10fc60*/  LOP3.LUT R5, R5, 0xffff, RZ, 0xc0, !PT ;  /* 0x0000ffff05057812 */ /* 0x000fc600078ec0ff */
[----:B------:R-:W2:Y:S01]  /*10fc70*/  LDL.LU R48, [R1+0x5ddc] ;  /* 0x005ddc0001307983 */ /* 0x000ea20000300800 */
[----:B------:R-:W-:Y:S01]  /*10fc80*/  IMAD.MOV.U32 R59, RZ, RZ, R51 ;  /* 0x000000ffff3b7224 */ /* 0x000fe200078e0033 */
[----:B------:R-:W-:Y:S02]  /*10fc90*/  PRMT R51, R6, 0x3340, R5 ;  /* 0x0000334006337816 */ /* 0x000fe40000000005 */
[----:B---3--:R-:W-:Y:S02]  /*10fca0*/  LOP3.LUT R8, R29, 0xffff, RZ, 0xc0, !PT ;  /* 0x0000ffff1d087812 */ /* 0x008fe400078ec0ff */
[----:B------:R-:W-:Y:S02]  /*10fcb0*/  PRMT R4, R7, 0x3340, R0 ;  /* 0x0000334007047816 */ /* 0x000fe40000000000 */
[----:B----4-:R-:W-:Y:S02]  /*10fcc0*/  IADD3 R14, P6, PT, R23, R57, RZ ;  /* 0x00000039170e7210 */ /* 0x010fe40007fde0ff */
[----:B------:R-:W-:-:S04]  /*10fcd0*/  LOP3.LUT R6, R54, 0xffff, RZ, 0xc0, !PT ;  /* 0x0000ffff36067812 */ /* 0x000fc800078ec0ff */
[----:B------:R-:W-:-:S04]  /*10fce0*/  PRMT R5, R8, 0x3340, R6 ;  /* 0x0000334008057816 */ /* 0x000fc80000000006 */
[----:B0-----:R-:W-:Y:S02]  /*10fcf0*/  PRMT R2, R5, 0x5410, R4 ;  /* 0x0000541005027816 */ /* 0x001fe40000000004 */
[----:B------:R-:W-:-:S03]  /*10fd00*/  SHF.R.S32.HI R4, RZ, 0x1f, R23 ;  /* 0x0000001fff047819 */ /* 0x000fc60000011417 */
[----:B------:R0:W-:Y:S02]  /*10fd10*/  STL [R1+0xa88], R2 ;  /* 0x000a880201007387 */ /* 0x0001e40000100800 */
[----:B------:R-:W-:Y:S02]  /*10fd20*/  IMAD.X R15, R4, 0x1, R61, P6 ;  /* 0x00000001040f7824 */ /* 0x000fe400030e063d */
[----:B------:R-:W3:Y:S04]  /*10fd30*/  LDL.LU R33, [R1+0x174] ;  /* 0x0001740001217983 */ /* 0x000ee80000300800 */
[----:B------:R-:W4:Y:S04]  /*10fd40*/  LDL.LU R24, [R1+0xa0] ;  /* 0x0000a00001187983 */ /* 0x000f280000300800 */
[----:B0-----:R-:W4:Y:S04]  /*10fd50*/  LDL.LU R2, [R1+0xdc] ;  /* 0x0000dc0001027983 */ /* 0x001f280000300800 */
[----:B------:R0:W-:Y:S04]  /*10fd60*/  STL.64 [R1+0xa50], R14 ;  /* 0x000a500e01007387 */ /* 0x0001e80000100a00 */
        /* <DEDUP_REMOVED lines=8> */
[----:B------:R-:W-:Y:S02]  /*10fdf0*/  PRMT R54, R7, 0x3340, R6 ;  /* 0x0000334007367816 */ /* 0x000fe40000000006 */
[----:B------:R-:W-:Y:S02]  /*10fe00*/  LOP3.LUT R8, R32, 0xffff, RZ, 0xc0, !PT ;  /* 0x0000ffff20087812 */ /* 0x000fe400078ec0ff */
[----:B------:R-:W-:Y:S01]  /*10fe10*/  LOP3.LUT R60, R49, 0xffff, RZ, 0xc0, !PT ;  /* 0x0000ffff313c7812 */ /* 0x000fe200078ec0ff */
[----:B------:R1:W-:Y:S01]  /*10fe20*/  STL [R1+0x94], R5 ;  /* 0x0000940501007387 */ /* 0x0003e20000100800 */
[----:B0-----:R-:W-:Y:S02]  /*10fe30*/  IADD3 R14, P6, PT, R23, R46, RZ ;  /* 0x0000002e170e7210 */ /* 0x001fe40007fde0ff */
[----:B-1----:R-:W-:-:S03]  /*10fe40*/  PRMT R5, R60, 0x3340, R0 ;  /* 0x000033403c057816 */ /* 0x002fc60000000000 */
[----:B------:R-:W-:Y:S01]  /*10fe50*/  IMAD.X R15, R4, 0x1, R34, P6 ;  /* 0x00000001040f7824 */ /* 0x000fe200030e0622 */
        /* <DEDUP_REMOVED lines=8> */
[----:B------:R-:W-:-:S02]  /*10fee0*/  LOP3.LUT R7, R8, 0xffff, RZ, 0xc0, !PT ;  /* 0x0000ffff08077812 */ /* 0x000fc400078ec0ff */
[----:B------:R-:W-:Y:S02]  /*10fef0*/  LOP3.LUT R6, R6, 0xffff, RZ, 0xc0, !PT ;  /* 0x0000ffff06067812 */ /* 0x000fe400078ec0ff */
[----:B------:R-:W-:Y:S02]  /*10ff00*/  LOP3.LUT R5, R5, 0xffff, RZ, 0xc0, !PT ;  /* 0x0000ffff05057812 */ /* 0x000fe400078ec0ff */
[----:B------:R-:W-:Y:S02]  /*10ff10*/  PRMT R49, R7, 0x3340, R6 ;  /* 0x0000334007317816 */ /* 0x000fe40000000006 */
[--C-:B------:R-:W-:Y:S01]  /*10ff20*/  PRMT R5, R5, 0x3340, R0.reuse ;  /* 0x0000334005057816 */ /* 0x100fe20000000000 */
[----:B------:R-:W-:Y:S04]  /*10ff30*/  STL [R1+0x5d00], R48 ;  /* 0x005d003001007387 */ /* 0x000fe80000100800 */
[----:B------:R-:W-:Y:S04]  /*10ff40*/  STL.64 [R1+0xa48], R14 ;  /* 0x000a480e01007387 */ /* 0x000fe80000100a00 */
[----:B------:R-:W-:Y:S04]  /*10ff50*/  STL [R1+0x5d2c], R49 ;  /* 0x005d2c3101007387 */ /* 0x000fe80000100800 */
[----:B------:R0:W-:Y:S02]  /*10ff60*/  STL [R1+0x8c], R5 ;  /* 0x00008c0501007387 */ /* 0x0001e40000100800 */
[----:B0-----:R-:W-:-:S02]  /*10ff70*/  PRMT R5, R19, 0x3340, R0 ;  /* 0x0000334013057816 */ /* 0x001fc40000000000 */
[----:B---3--:R-:W-:Y:S02]  /*10ff80*/  LOP3.LUT R12, R33, 0xffff, RZ, 0xc0, !PT ;  /* 0x0000ffff210c7812 */ /* 0x008fe400078ec0ff */
[----:B------:R-:W2:Y:S01]  /*10ff90*/  LDL.LU R33, [R1+0xcc] ;  /* 0x0000cc0001217983 */ /* 0x000ea20000300800 */
[----:B----4-:R-:W-:-:S04]  /*10ffa0*/  LOP3.LUT R9, R24, 0xffff, RZ, 0xc0, !PT ;  /* 0x0000ffff18097812 */ /* 0x010fc800078ec0ff */
[----:B------:R-:W-:Y:S02]  /*10ffb0*/  PRMT R6, R12, 0x3340, R9 ;  /* 0x000033400c067816 */ /* 0x000fe40000000009 */
[----:B------:R-:W-:Y:S02]  /*10ffc0*/  LOP3.LUT R8, R2, 0xffff, RZ, 0xc0, !PT ;  /* 0x0000ffff02087812 */ /* 0x000fe400078ec0ff */
[----:B------:R-:W-:Y:S02]  /*10ffd0*/  PRMT R2, R6, 0x5410, R5 ;  /* 0x0000541006027816 */ /* 0x000fe40000000005 */
[----:B------:R-:W-:Y:S02]  /*10ffe0*/  LOP3.LUT R7, R29, 0xffff, RZ, 0xc0, !PT ;  /* 0x0000ffff1d077812 */ /* 0x000fe400078ec0ff */
[----:B------:R-:W-:Y:S02]  /*10fff0*/  PRMT R5, R18, 0x3340, R0 ;  /* 0x0000334012057816 */ /* 0x000fe40000000000 */
[----:B------:R-:W-:Y:S01]  /*110000*/  PRMT R6, R8, 0x3340, R7 ;  /* 0x0000334008067816 */ /* 0x000fe20000000007 */
[----:B------:R0:W-:Y:S01]  /*110010*/  STL [R1+0x9e4], R2 ;  /* 0x0009e40201007387 */ /* 0x0001e20000100800 */
[----:B------:R-:W-:-:S02]  /*110020*/  SHF.R.U32.HI R12, RZ, 0x8, R12 ;  /* 0x00000008ff0c7819 */ /* 0x000fc4000001160c */
[----:B------:R-:W-:Y:S02]  /*110030*/  IADD3 R14, P6, PT, R23, R45, RZ ;  /* 0x0000002d170e7210 */ /* 0x000fe40007fde0ff */
[----:B0-----:R-:W-:Y:S02]  /*110040*/  PRMT R2, R6, 0x5410, R5 ;  /* 0x0000541006027816 */ /* 0x001fe40000000005 */
[----:B------:R-:W-:Y:S02]  /*110050*/  SHF.R.U32.HI R6, RZ, 0x8, R9 ;  /* 0x00000008ff067819 */ /* 0x000fe40000011609 */
[----:B------:R-:W-:Y:S02]  /*110060*/  SHF.R.U32.HI R5, RZ, 0x8, R7 ;  /* 0x00000008ff057819 */ /* 0x000fe40000011607 */
[----:B------:R-:W-:Y:S02]  /*110070*/  LOP3.LUT R7, R12, 0xffff, RZ, 0xc0, !PT ;  /* 0x0000ffff0c077812 */ /* 0x000fe400078ec0ff */
[----:B------:R-:W-:-:S02]  /*110080*/  LOP3.LUT R6, R6, 0xffff, RZ, 0xc0, !PT ;  /* 0x0000ffff06067812 */ /* 0x000fc400078ec0ff */
[----:B------:R-:W-:Y:S01]  /*110090*/  SHF.R.U32.HI R8, RZ, 0x8, R8 ;  /* 0x00000008ff087819 */ /* 0x000fe20000011608 */
[----:B------:R-:W-:Y:S01]  /*1100a0*/  IMAD.X R15, R4, 0x1, R35, P6 ;  /* 0x00000001040f7824 */ /* 0x000fe200030e0623 */
[----:B------:R-:W-:Y:S01]  /*1100b0*/  PRMT R9, R7, 0x3340, R6 ;  /* 0x0000334007097816 */ /* 0x000fe20000000006 */
[----:B------:R0:W-:Y:S01]  /*1100c0*/  STL [R1+0x9e0], R2 ;  /* 0x0009e00201007387 */ /* 0x0001e20000100800 */
[----:B------:R-:W-:Y:S02]  /*1100d0*/  LOP3.LUT R8, R8, 0xffff, RZ, 0xc0, !PT ;  /* 0x0000ffff08087812 */ /* 0x000fe400078ec0ff */
[----:B------:R-:W-:Y:S01]  /*1100e0*/  LOP3.LUT R5, R5, 0xffff, RZ, 0xc0, !PT ;  /* 0x0000ffff05057812 */ /* 0x000fe200078ec0ff */
[----:B------:R-:W3:Y:S01]  /*1100f0*/  LDL.LU R24, [R1+0x2c4] ;  /* 0x0002c40001187983 */ /* 0x000ee20000300800 */
[----:B------:R-:W-:Y:S02]  /*110100*/  IADD3 R6, P6, PT, R23, R44, RZ ;  /* 0x0000002c17067210 */ /* 0x000fe40007fde0ff */
[----:B------:R-:W-:Y:S01]  /*110110*/  PRMT R5, R8, 0x3340, R5 ;  /* 0x0000334008057816 */ /* 0x000fe20000000005 */
[----:B0-----:R-:W4:Y:S02]  /*110120*/  LDL.LU R2, [R1+0x204] ;  /* 0x0002040001027983 */ /* 0x001f240000300800 */
[----:B------:R-:W-:-:S02]  /*110130*/  IMAD.X R7, R4, 0x1, R36, P6 ;  /* 0x0000000104077824 */ /* 0x000fc400030e0624 */
[----:B------:R-:W4:Y:S04]  /*110140*/  LDL.LU R29, [R1+0x258] ;  /* 0x00025800011d7983 */ /* 0x000f280000300800 */
[----:B------:R-:W-:Y:S04]  /*110150*/  STL.64 [R1+0xa20], R14 ;  /* 0x000a200e01007387 */ /* 0x000fe80000100a00 */
[----:B------:R-:W-:Y:S04]  /*110160*/  STL [R1+0x244], R9 ;  /* 0x0002440901007387 */ /* 0x000fe80000100800 */
[----:B------:R0:W-:Y:S04]  /*110170*/  STL [R1+0x240], R5 ;  /* 0x0002400501007387 */ /* 0x0001e80000100800 */
[----:B------:R1:W-:Y:S01]  /*110180*/  STL.64 [R1+0xa78], R6 ;  /* 0x000a780601007387 */ /* 0x0003e20000100a00 */
[----:B0-----:R-:W-:-:S02]  /*110190*/  SHF.R.U32.HI R5, RZ, 0x8, R18 ;  /* 0x00000008ff057819 */ /* 0x001fc40000011612 */
[----:B-1----:R-:W-:Y:S02]  /*1101a0*/  SHF.R.U32.HI R6, RZ, 0x8, R19 ;  /* 0x00000008ff067819 */ /* 0x002fe40000011613 */
[----:B------:R-:W-:Y:S02]  /*1101b0*/  LOP3.LUT R5, R5, 0xffff, RZ, 0xc0, !PT ;  /* 0x0000ffff05057812 */ /* 0x000fe400078ec0ff */
[----:B------:R-:W-:Y:S02]  /*1101c0*/  LOP3.LUT R6, R6, 0xffff, RZ, 0xc0, !PT ;  /* 0x0000ffff06067812 */ /* 0x000fe400078ec0ff */
[--C-:B------:R-:W-:Y:S02]  /*1101d0*/  PRMT R7, R5, 0x3340, R0.reuse ;  /* 0x0000334005077816 */ /* 0x100fe40000000000 */
[----:B------:R-:W-:-:S03]  /*1101e0*/  PRMT R5, R6, 0x3340, R0 ;  /* 0x0000334006057816 */ /* 0x000fc60000000000 */
[----:B------:R0:W-:Y:S04]  /*1101f0*/  STL [R1+0xa4], R7 ;  /* 0x0000a40701007387 */ /* 0x0001e80000100800 */
[----:B------:R1:W-:Y:S01]  /*110200*/  STL [R1+0x98], R5 ;  /* 0x0000980501007387 */ /* 0x0003e20000100800 */
[----:B0-----:R-:W-:-:S03]  /*110210*/  LOP3.LUT R7, R56, 0xffff, RZ, 0xc0, !PT ;  /* 0x0000ffff38077812 */ /* 0x001fc600078ec0ff */
[----:B------:R-:W4:Y:S01]  /*110220*/  LDL.LU R56, [R1+0x5dd8] ;  /* 0x005dd80001387983 */ /* 0x000f220000300800 */
[----:B------:R-:W-:-:S04]  /*110230*/  LOP3.LUT R10, R10, 0xffff, RZ, 0xc0, !PT ;  /* 0x0000ffff0a0a7812 */ /* 0x000fc800078ec0ff */
[----:B-1----:R-:W-:Y:S02]  /*110240*/  PRMT R5, R10, 0x3340, R0 ;  /* 0x000033400a057816 */ /* 0x002fe40000000000 */
[----:B------:R-:W-:-:S05]  /*110250*/  IADD3 R12, P6, PT, R23, R43, RZ ;  /* 0x0000002b170c7210 */ /* 0x000fca0007fde0ff */
[----:B------:R-:W-:Y:S01]  /*110260*/  IMAD.X R13, R4, 0x1, R37, P6 ;  /* 0x00000001040d7824 */ /* 0x000fe200030e0625 */
[----:B--2---:R-:W-:-:S04]  /*110270*/  LOP3.LUT R8, R33, 0xffff, RZ, 0xc0, !PT ;  /* 0x0000ffff21087812 */ /* 0x004fc800078ec0ff */
[----:B------:R-:W-:-:S04]  /*110280*/  PRMT R6, R8, 0x3340, R7 ;  /* 0x0000334008067816 */ /* 0x000fc80000000007 */
[----:B------:R-:W-:Y:S02]  /*110290*/  PRMT R5, R6, 0x5410, R5 ;  /* 0x0000541006057816 */ /* 0x000fe40000000005 */
[----:B------:R-:W-:Y:S02]  /*1102a0*/  SHF.R.U32.HI R8, RZ, 0x8, R8 ;  /* 0x00000008ff087819 */ /* 0x000fe40000011608 */
[----:B------:R-:W-:Y:S01]  /*1102b0*/  SHF.R.U32.HI R6, RZ, 0x8, R7 ;  /* 0x00000008ff067819 */ /* 0x000fe20000011607 */
[----:B------:R0:W-:Y:S01]  /*1102c0*/  STL [R1+0x93c], R5 ;  /* 0x00093c0501007387 */ /* 0x0001e20000100800 */
[----:B------:R-:W-:Y:S02]  /*1102d0*/  LOP3.LUT R7, R8, 0xffff, RZ, 0xc0, !PT ;  /* 0x0000ffff08077812 */ /* 0x000fe400078ec0ff */
[----:B------:R-:W-:Y:S02]  /*1102e0*/  LOP3.LUT R6, R6, 0xffff, RZ, 0xc0, !PT ;  /* 0x0000ffff06067812 */ /* 0x000fe400078ec0ff */
[----:B0-----:R-:W-:-:S04]  /*1102f0*/  SHF.R.U32.HI R5, RZ, 0x8, R10 ;  /* 0x00000008ff057819 */ /* 0x001fc8000001160a */
[----:B------:R-:W-:Y:S02]  /*110300*/  LOP3.LUT R5, R5, 0xffff, RZ, 0xc0, !PT ;  /* 0x0000ffff05057812 */ /* 0x000fe400078ec0ff */
[----:B------:R-:W-:Y:S02]  /*110310*/  PRMT R6, R7, 0x3340, R6 ;  /* 0x0000334007067816 */ /* 0x000fe40000000006 */
[----:B------:R-:W-:Y:S01]  /*110320*/  PRMT R5, R5, 0x3340, R0 ;  /* 0x0000334005057816 */ /* 0x000fe20000000000 */
[----:B------:R-:W-:Y:S04]  /*110330*/  STL.64 [R1+0xa68], R12 ;  /* 0x000a680c01007387 */ /* 0x000fe80000100a00 */
[----:B------:R-:W-:Y:S04]  /*110340*/  STL [R1+0x234], R6 ;  /* 0x0002340601007387 */ /* 0x000fe80000100800 */
[----:B------:R0:W-:Y:S01]  /*110350*/  STL [R1+0xb0], R5 ;  /* 0x0000b00501007387 */ /* 0x0001e20000100800 */
[----:B---3--:R-:W-:-:S03]  /*110360*/  LOP3.LUT R9, R24, 0xffff, RZ, 0xc0, !PT ;  /* 0x0000ffff18097812 */ /* 0x008fc600078ec0ff */
[----:B------:R-:W2:Y:S01]  /*110370*/  LDL.LU R32, [R1+0x2cc] ;  /* 0x0002cc0001207983 */ /* 0x000ea20000300800 */
[----:B----4-:R-:W-:-:S03]  /*110380*/  LOP3.LUT R8, R2, 0xffff, RZ, 0xc0, !PT ;  /* 0x0000ffff02087812 */ /* 0x010fc600078ec0ff */
[----:B------:R-:W3:Y:S01]  /*110390*/  LDL.LU R24, [R1+0x210] ;  /* 0x0002100001187983 */ /* 0x000ee20000300800 */
[----:B------:R-:W-:Y:S02]  /*1103a0*/  LOP3.LUT R7, R29, 0xffff, RZ, 0xc0, !PT ;  /* 0x0000ffff1d077812 */ /* 0x000fe400078ec0ff */
[----:B0-----:R-:W-:Y:S02]  /*1103b0*/  PRMT R5, R8, 0x3340, R0 ;  /* 0x0000334008057816 */ /* 0x001fe40000000000 */
[----:B------:R-:W-:Y:S02]  /*1103c0*/  PRMT R6, R9, 0x3340, R7 ;  /* 0x0000334009067816 */ /* 0x000fe40000000007 */
[----:B------:R-:W-:Y:S02]  /*1103d0*/  SHF.R.U32.HI R9, RZ, 0x8, R9 ;  /* 0x00000008ff097819 */ /* 0x000fe40000011609 */
[----:B------:R-:W-:Y:S02]  /*1103e0*/  PRMT R2, R6, 0x5410, R5 ;  /* 0x0000541006027816 */ /* 0x000fe40000000005 */
[----:B------:R-:W-:-:S02]  /*1103f0*/  SHF.R.U32.HI R6, RZ, 0x8, R7 ;  /* 0x00000008ff067819 */ /* 0x000fc40000011607 */
[----:B------:R-:W-:Y:S02]  /*110400*/  IADD3 R12, P6, PT, R23, R42, RZ ;  /* 0x0000002a170c7210 */ /* 0x000fe40007fde0ff */
[----:B------:R-:W-:Y:S02]  /*110410*/  SHF.R.U32.HI R5, RZ, 0x8, R8 ;  /* 0x00000008ff057819 */ /* 0x000fe40000011608 */
[----:B------:R-:W-:Y:S02]  /*110420*/  LOP3.LUT R7, R9, 0xffff, RZ, 0xc0, !PT ;  /* 0x0000ffff09077812 */ /* 0x000fe400078ec0ff */
[----:B------:R-:W-:Y:S01]  /*110430*/  LOP3.LUT R6, R6, 0xffff, RZ, 0xc0, !PT ;  /* 0x0000ffff06067812 */ /* 0x000fe200078ec0ff */
[----:B------:R-:W-:Y:S01]  /*110440*/  IMAD.X R13, R4, 0x1, R38, P6 ;  /* 0x00000001040d7824 */ /* 0x000fe200030e0626 */
[----:B------:R-:W-:Y:S01]  /*110450*/  LOP3.LUT R5, R5, 0xffff, RZ, 0xc0, !PT ;  /* 0x0000ffff05057812 */ /* 0x000fe200078ec0ff */
[----:B------:R0:W-:Y:S01]  /*110460*/  STL [R1+0x938], R2 ;  /* 0x0009380201007387 */ /* 0x0001e20000100800 */
[----:B------:R-:W-:-:S02]  /*110470*/  PRMT R6, R7, 0x3340, R6 ;  /* 0x0000334007067816 */ /* 0x000fc40000000006 */
[----:B------:R-:W-:Y:S01]  /*110480*/  PRMT R5, R5, 0x3340, R0 ;  /* 0x0000334005057816 */ /* 0x000fe20000000000 */
[----:B0-----:R-:W4:Y:S04]  /*110490*/  LDL.LU R2, [R1+0x25c] ;  /* 0x00025c0001027983 */ /* 0x001f280000300800 */
[----:B------:R-:W2:Y:S04]  /*1104a0*/  LDL.LU R29, [R1+0x280] ;  /* 0x00028000011d7983 */ /* 0x000ea80000300800 */
[----:B------:R-:W2:Y:S01]  /*1104b0*/  LDL.LU R33, [R1+0x238] ;  /* 0x0002380001217983 */ /* 0x000ea20000300800 */
[----:B------:R-:W-:-:S03]  /*1104c0*/  LOP3.LUT R7, R55, 0xffff, RZ, 0xc0, !PT ;  /* 0x0000ffff37077812 */ /* 0x000fc600078ec0ff */
[----:B------:R-:W-:Y:S04]  /*1104d0*/  STL.64 [R1+0xa40], R12 ;  /* 0x000a400c01007387 */ /* 0x000fe80000100a00 */
[----:B------:R0:W-:Y:S01]  /*1104e0*/  STL [R1+0x230], R6 ;  /* 0x0002300601007387 */ /* 0x0001e20000100800 */
[----:B------:R-:W-:-:S03]  /*1104f0*/  LOP3.LUT R8, R56, 0xffff, RZ, 0xc0, !PT ;  /* 0x0000ffff38087812 */ /* 0x000fc600078ec0ff */
[----:B------:R-:W2:Y:S04]  /*110500*/  LDL.LU R56, [R1+0x5dd4] ;  /* 0x005dd40001387983 */ /* 0x000ea80000300800 */
[----:B------:R1:W-:Y:S04]  /*110510*/  STL [R1+0xb8], R5 ;  /* 0x0000b80501007387 */ /* 0x0003e80000100800 */
[----:B------:R-:W2:Y:S01]  /*110520*/  LDL.LU R55, [R1+0x5dd0] ;  /* 0x005dd00001377983 */ /* 0x000ea20000300800 */
[----:B------:R-:W-:Y:S02]  /*110530*/  LOP3.LUT R48, R11, 0xffff, RZ, 0xc0, !PT ;  /* 0x0000ffff0b307812 */ /* 0x000fe400078ec0ff */
[----:B0-----:R-:W-:Y:S01]  /*110540*/  PRMT R6, R8, 0x3340, R7 ;  /* 0x0000334008067816 */ /* 0x001fe20000000007 */
[----:B------:R-:W2:Y:S01]  /*110550*/  LDL.LU R13, [R1+0x3c] ;  /* 0x00003c00010d7983 */ /* 0x000ea20000300800 */
[----:B------:R-:W-:-:S02]  /*110560*/  IADD3 R10, P6, PT, R23, R41, RZ ;  /* 0x00000029170a7210 */ /* 0x000fc40007fde0ff */
[----:B-1----:R-:W-:-:S03]  /*110570*/  PRMT R5, R48, 0x3340, R0 ;  /* 0x0000334030057816 */ /* 0x002fc60000000000 */
[----:B------:R-:W-:Y:S01]  /*110580*/  IMAD.X R11, R4, 0x1, R39, P6 ;  /* 0x00000001040b7824 */ /* 0x000fe200030e0627 */
        /* <DEDUP_REMOVED lines=12> */
[----:B---3--:R-:W-:Y:S02]  /*110650*/  LOP3.LUT R11, R24, 0xffff, RZ, 0xc0, !PT ;  /* 0x0000ffff180b7812 */ /* 0x008fe400078ec0ff */
[----:B----4-:R-:W-:Y:S02]  /*110660*/  LOP3.LUT R7, R2, 0xffff, RZ, 0xc0, !PT ;  /* 0x0000ffff02077812 */ /* 0x010fe400078ec0ff */
[----:B--2---:R-:W-:-:S02]  /*110670*/  LOP3.LUT R8, R29, 0xffff, RZ, 0xc0, !PT ;  /* 0x0000ffff1d087812 */ /* 0x004fc400078ec0ff */
[----:B------:R-:W-:Y:S02]  /*110680*/  LOP3.LUT R10, R55, 0xffff, RZ, 0xc0, !PT ;  /* 0x0000ffff370a7812 */ /* 0x000fe400078ec0ff */
[----:B------:R-:W2:Y:S04]  /*110690*/  LDL.LU R55, [R1+0x5dcc] ;  /* 0x005dcc0001377983 */ /* 0x000ea80000300800 */
[----:B------:R-:W3:Y:S04]  /*1106a0*/  LDL.LU R24, [R1+0x190] ;  /* 0x0001900001187983 */ /* 0x000ee80000300800 */
[----:B------:R-:W4:Y:S04]  /*1106b0*/  LDL.LU R2, [R1+0xac] ;  /* 0x0000ac0001027983 */ /* 0x000f280000300800 */
[----:B------:R-:W2:Y:S01]  /*1106c0*/  LDL.LU R29, [R1+0x28c] ;  /* 0x00028c00011d7983 */ /* 0x000ea20000300800 */
[----:B------:R-:W-:-:S02]  /*1106d0*/  LOP3.LUT R9, R32, 0xffff, RZ, 0xc0, !PT ;  /* 0x0000ffff20097812 */ /* 0x000fc400078ec0ff */
[----:B0-----:R-:W-:Y:S02]  /*1106e0*/  PRMT R4, R11, 0x3340, R0 ;  /* 0x000033400b047816 */ /* 0x001fe40000000000 */
[----:B------:R-:W-:Y:S02]  /*1106f0*/  PRMT R5, R9, 0x3340, R7 ;  /* 0x0000334009057816 */ /* 0x000fe40000000007 */
[----:B------:R-:W-:Y:S02]  /*110700*/  LOP3.LUT R6, R33, 0xffff, RZ, 0xc0, !PT ;  /* 0x0000ffff21067812 */ /* 0x000fe400078ec0ff */
[----:B------:R-:W-:Y:S02]  /*110710*/  PRMT R12, R5, 0x5410, R4 ;  /* 0x00005410050c7816 */ /* 0x000fe40000000004 */
[----:B------:R-:W-:Y:S02]  /*110720*/  PRMT R4, R10, 0x3340, R0 ;  /* 0x000033400a047816 */ /* 0x000fe40000000000 */
[----:B------:R-:W-:-:S04]  /*110730*/  PRMT R5, R8, 0x3340, R6 ;  /* 0x0000334008057816 */ /* 0x000fc80000000006 */
[----:B------:R-:W-:Y:S01]  /*110740*/  PRMT R4, R5, 0x5410, R4 ;  /* 0x0000541005047816 */ /* 0x000fe20000000004 */
[----:B------:R-:W-:Y:S01]  /*110750*/  STL [R1+0x71c], R12 ;  /* 0x00071c0c01007387 */ /* 0x000fe20000100800 */
[----:B------:R-:W-:Y:S02]  /*110760*/  SHF.R.U32.HI R9, RZ, 0x8, R9 ;  /* 0x00000008ff097819 */ /* 0x000fe40000011609 */
[----:B------:R-:W-:Y:S01]  /*110770*/  SHF.R.U32.HI R5, RZ, 0x8, R7 ;  /* 0x00000008ff057819 */ /* 0x000fe20000011607 */
[----:B------:R0:W-:Y:S01]  /*110780*/  STL [R1+0x718], R4 ;  /* 0x0007180401007387 */ /* 0x0001e20000100800 */
[----:B------:R-:W-:Y:S02]  /*110790*/  SHF.R.U32.HI R8, RZ, 0x8, R8 ;  /* 0x00000008ff087819 */ /* 0x000fe40000011608 */
[----:B------:R-:W-:Y:S02]  /*1107a0*/  LOP3.LUT R5, R5, 0xffff, RZ, 0xc0, !PT ;  /* 0x0000ffff05057812 */ /* 0x000fe400078ec0ff */
[----:B------:R-:W-:-:S02]  /*1107b0*/  LOP3.LUT R7, R8, 0xffff, RZ, 0xc0, !PT ;  /* 0x0000ffff08077812 */ /* 0x000fc400078ec0ff */
[----:B0-----:R-:W-:Y:S02]  /*1107c0*/  SHF.R.U32.HI R4, RZ, 0x8, R6 ;  /* 0x00000008ff047819 */ /* 0x001fe40000011606 */
[----:B------:R-:W-:Y:S02]  /*1107d0*/  LOP3.LUT R6, R9, 0xffff, RZ, 0xc0, !PT ;  /* 0x0000ffff09067812 */ /* 0x000fe400078ec0ff */
[----:B------:R-:W-:Y:S02]  /*1107e0*/  LOP3.LUT R4, R4, 0xffff, RZ, 0xc0, !PT ;  /* 0x0000ffff04047812 */ /* 0x000fe400078ec0ff */
[----:B------:R-:W-:Y:S02]  /*1107f0*/  PRMT R6, R6, 0x3340, R5 ;  /* 0x0000334006067816 */ /* 0x000fe40000000005 */
[----:B------:R-:W-:-:S03]  /*110800*/  PRMT R5, R7, 0x3340, R4 ;  /* 0x0000334007057816 */ /* 0x000fc60000000004 */
[----:B------:R0:W-:Y:S01]  /*110810*/  STL [R1+0x228], R6 ;  /* 0x0002280601007387 */ /* 0x0001e20000100800 */
[----:B------:R-:W-:-:S03]  /*110820*/  SHF.R.S32.HI R4, RZ, 0x1f, R13 ;  /* 0x0000001fff047819 */ /* 0x000fc6000001140d */
[----:B------:R1:W-:Y:S01]  /*110830*/  STL [R1+0x218], R5 ;  /* 0x0002180501007387 */ /* 0x0003e20000100800 */
[----:B------:R-:W-:Y:S02]  /*110840*/  IADD3 R8, P6, PT, R13, R57, RZ ;  /* 0x000000390d087210 */ /* 0x000fe40007fde0ff */
[----:B0-----:R-:W-:Y:S02]  /*110850*/  SHF.R.U32.HI R6, RZ, 0x8, R11 ;  /* 0x00000008ff067819 */ /* 0x001fe4000001160b */
[----:B-1----:R-:W-:Y:S01]  /*110860*/  SHF.R.U32.HI R5, RZ, 0x8, R10 ;  /* 0x00000008ff057819 */ /* 0x002fe2000001160a */
[----:B------:R-:W-:Y:S01]  /*110870*/  IMAD.X R9, R4, 0x1, R61, P6 ;  /* 0x0000000104097824 */ /* 0x000fe200030e063d */
[----:B------:R-:W-:Y:S02]  /*110880*/  LOP3.LUT R6, R6, 0xffff, RZ, 0xc0, !PT ;  /* 0x0000ffff06067812 */ /* 0x000fe400078ec0ff */
[----:B------:R-:W-:-:S04]  /*110890*/  LOP3.LUT R5, R5, 0xffff, RZ, 0xc0, !PT ;  /* 0x0000ffff05057812 */ /* 0x000fc800078ec0ff */
[--C-:B------:R-:W-:Y:S02]  /*1108a0*/  PRMT R7, R5, 0x3340, R0.reuse ;  /* 0x0000334005077816 */ /* 0x100fe40000000000 */
[----:B------:R-:W-:Y:S01]  /*1108b0*/  PRMT R5, R6, 0x3340, R0 ;  /* 0x0000334006057816 */ /* 0x000fe20000000000 */
[----:B------:R-:W-:Y:S04]  /*1108c0*/  STL.64 [R1+0xa00], R8 ;  /* 0x000a000801007387 */ /* 0x000fe80000100a00 */
[----:B------:R-:W2:Y:S04]  /*1108d0*/  LDL.LU R33, [R1+0x194] ;  /* 0x0001940001217983 */ /* 0x000ea80000300800 */
[----:B------:R-:W-:Y:S04]  /*1108e0*/  STL [R1+0xd0], R7 ;  /* 0x0000d00701007387 */ /* 0x000fe80000100800 */
[----:B------:R0:W-:Y:S01]  /*1108f0*/  STL [R1+0xc8], R5 ;  /* 0x0000c80501007387 */ /* 0x0001e20000100800 */
[----:B------:R-:W-:-:S04]  /*110900*/  LOP3.LUT R25, R25, 0xffff, RZ, 0xc0, !PT ;  /* 0x0000ffff19197812 */ /* 0x000fc800078ec0ff */
[----:B0-----:R-:W-:Y:S02]  /*110910*/  PRMT R5, R25, 0x3340, R0 ;  /* 0x0000334019057816 */ /* 0x001fe40000000000 */
[----:B---3--:R-:W-:Y:S02]  /*110920*/  LOP3.LUT R10, R24, 0xffff, RZ, 0xc0, !PT ;  /* 0x0000ffff180a7812 */ /* 0x008fe400078ec0ff */
[----:B------:R-:W3:Y:S01]  /*110930*/  LDL.LU R24, [R1+0xb4] ;  /* 0x0000b40001187983 */ /* 0x000ee20000300800 */
[----:B----4-:R-:W-:Y:S02]  /*110940*/  LOP3.LUT R8, R2, 0xffff, RZ, 0xc0, !PT ;  /* 0x0000ffff02087812 */ /* 0x010fe400078ec0ff */
[----:B--2---:R-:W-:Y:S02]  /*110950*/  LOP3.LUT R7, R55, 0xffff, RZ, 0xc0, !PT ;  /* 0x0000ffff37077812 */ /* 0x004fe400078ec0ff */
[----:B------:R-:W-:Y:S02]  /*110960*/  LOP3.LUT R9, R29, 0xffff, RZ, 0xc0, !PT ;  /* 0x0000ffff1d097812 */ /* 0x000fe400078ec0ff */
[----:B------:R-:W-:-:S02]  /*110970*/  PRMT R6, R10, 0x3340, R8 ;  /* 0x000033400a067816 */ /* 0x000fc40000000008 */
[----:B------:R-:W-:Y:S02]  /*110980*/  LOP3.LUT R29, R56, 0xffff, RZ, 0xc0, !PT ;  /* 0x0000ffff381d7812 */ /* 0x000fe400078ec0ff */
[----:B------:R-:W-:Y:S02]  /*110990*/  PRMT R2, R6, 0x5410, R5 ;  /* 0x0000541006027816 */ /* 0x000fe40000000005 */
[----:B------:R-:W-:Y:S02]  /*1109a0*/  PRMT R5, R29, 0x3340, R0 ;  /* 0x000033401d057816 */ /* 0x000fe40000000000 */
[----:B------:R-:W-:-:S04]  /*1109b0*/  PRMT R6, R9, 0x3340, R7 ;  /* 0x0000334009067816 */ /* 0x000fc80000000007 */
[----:B------:R-:W-:Y:S01]  /*1109c0*/  PRMT R56, R6, 0x5410, R5 ;  /* 0x0000541006387816 */ /* 0x000fe20000000005 */
[----:B------:R0:W-:Y:S04]  /*1109d0*/  STL [R1+0x500], R2 ;  /* 0x0005000201007387 */ /* 0x0001e80000100800 */
[----:B------:R-:W-:Y:S04]  /*1109e0*/  STL [R1+0x5d0c], R56 ;  /* 0x005d0c3801007387 */ /* 0x000fe80000100800 */
[----:B------:R-:W2:Y:S04]  /*1109f0*/  LDL.LU R23, [R1+0x150] ;  /* 0x0001500001177983 */ /* 0x000ea80000300800 */
[----:B0-----:R-:W4:Y:S01]  /*110a00*/  LDL.LU R2, [R1+0x90] ;  /* 0x0000900001027983 */ /* 0x001f220000300800 */
[----:B------:R-:W-:-:S02]  /*110a10*/  SHF.R.U32.HI R9, RZ, 0x8, R9 ;  /* 0x00000008ff097819 */ /* 0x000fc40000011609 */
[----:B------:R-:W-:Y:S02]  /*110a20*/  SHF.R.U32.HI R7, RZ, 0x8, R7 ;  /* 0x00000008ff077819 */ /* 0x000fe40000011607 */
[----:B------:R-:W-:Y:S02]  /*110a30*/  SHF.R.U32.HI R6, RZ, 0x8, R10 ;  /* 0x00000008ff067819 */ /* 0x000fe4000001160a */
[----:B------:R-:W-:Y:S02]  /*110a40*/  SHF.R.U32.HI R5, RZ, 0x8, R8 ;  /* 0x00000008ff057819 */ /* 0x000fe40000011608 */
[----:B------:R-:W-:Y:S02]  /*110a50*/  IADD3 R14, P6, PT, R13, R46, RZ ;  /* 0x0000002e0d0e7210 */ /* 0x000fe40007fde0ff */
[----:B------:R-:W-:Y:S02]  /*110a60*/  LOP3.LUT R8, R9, 0xffff, RZ, 0xc0, !PT ;  /* 0x0000ffff09087812 */ /* 0x000fe400078ec0ff */
[----:B------:R-:W-:-:S02]  /*110a70*/  LOP3.LUT R7, R7, 0xffff, RZ, 0xc0, !PT ;  /* 0x0000ffff07077812 */ /* 0x000fc400078ec0ff */
[----:B------:R-:W-:Y:S02]  /*110a80*/  LOP3.LUT R6, R6, 0xffff, RZ, 0xc0, !PT ;  /* 0x0000ffff06067812 */ /* 0x000fe400078ec0ff */
[----:B------:R-:W-:Y:S01]  /*110a90*/  LOP3.LUT R5, R5, 0xffff, RZ, 0xc0, !PT ;  /* 0x0000ffff05057812 */ /* 0x000fe200078ec0ff */
[----:B------:R-:W-:Y:S01]  /*110aa0*/  IMAD.X R15, R4, 0x1, R34, P6 ;  /* 0x00000001040f7824 */ /* 0x000fe200030e0622 */
[----:B------:R-:W-:Y:S02]  /*110ab0*/  PRMT R55, R8, 0x3340, R7 ;  /* 0x0000334008377816 */ /* 0x000fe40000000007 */
[----:B------:R-:W-:Y:S02]  /*110ac0*/  PRMT R5, R6, 0x3340, R5 ;  /* 0x0000334006057816 */ /* 0x000fe40000000005 */
[----:B------:R-:W-:Y:S01]  /*110ad0*/  LOP3.LUT R26, R26, 0xffff, RZ, 0xc0, !PT ;  /* 0x0000ffff1a1a7812 */ /* 0x000fe200078ec0ff */
[----:B------:R-:W-:Y:S04]  /*110ae0*/  STL.64 [R1+0x9c0], R14 ;  /* 0x0009c00e01007387 */ /* 0x000fe80000100a00 */
[----:B------:R-:W-:Y:S04]  /*110af0*/  STL [R1+0x5d30], R55 ;  /* 0x005d303701007387 */ /* 0x000fe80000100800 */
[----:B------:R0:W-:Y:S04]  /*110b00*/  STL [R1+0x210], R5 ;  /* 0x0002100501007387 */ /* 0x0001e80000100800 */
[----:B------:R-:W2:Y:S01]  /*110b10*/  LDL.LU R32, [R1+0x2e8] ;  /* 0x0002e80001207983 */ /* 0x000ea20000300800 */
[----:B------:R-:W-:-:S02]  /*110b20*/  LOP3.LUT R8, R33, 0xffff, RZ, 0xc0, !PT ;  /* 0x0000ffff21087812 */ /* 0x000fc400078ec0ff */
[----:B0-----:R-:W-:Y:S01]  /*110b30*/  PRMT R5, R26, 0x3340, R0 ;  /* 0x000033401a057816 */ /* 0x001fe20000000000 */
[----:B------:R-:W2:Y:S01]  /*110b40*/  LDL.LU R33, [R1+0x220] ;  /* 0x0002200001217983 */ /* 0x000ea20000300800 */
[----:B------:R-:W-:-:S05]  /*110b50*/  IADD3 R10, P6, PT, R13, R45, RZ ;  /* 0x0000002d0d0a7210 */ /* 0x000fca0007fde0ff */
[----:B------:R-:W-:Y:S01]  /*110b60*/  IMAD.X R11, R4, 0x1, R35, P6 ;  /* 0x00000001040b7824 */ /* 0x000fe200030e0623 */
[----:B---3--:R-:W-:-:S04]  /*110b70*/  LOP3.LUT R7, R24, 0xffff, RZ, 0xc0, !PT ;  /* 0x0000ffff18077812 */ /* 0x008fc800078ec0ff */
[----:B------:R-:W-:-:S04]  /*110b80*/  PRMT R6, R8, 0x3340, R7 ;  /* 0x0000334008067816 */ /* 0x000fc80000000007 */
[----:B------:R-:W-:-:S05]  /*110b90*/  PRMT R5, R6, 0x5410, R5 ;  /* 0x0000541006057816 */ /* 0x000fca0000000005 */
[----:B------:R0:W-:Y:S04]  /*110ba0*/  STL [R1+0x424], R5 ;  /* 0x0004240501007387 */ /* 0x0001e80000100800 */
[----:B------:R-:W3:Y:S01]  /*110bb0*/  LDL.LU R24, [R1+0x27c] ;  /* 0x00027c0001187983 */ /* 0x000ee20000300800 */
[----:B------:R-:W-:Y:S02]  /*110bc0*/  SHF.R.U32.HI R8, RZ, 0x8, R8 ;  /* 0x00000008ff087819 */ /* 0x000fe40000011608 */
[----:B------:R-:W-:Y:S02]  /*110bd0*/  SHF.R.U32.HI R6, RZ, 0x8, R7 ;  /* 0x00000008ff067819 */ /* 0x000fe40000011607 */
[----:B0-----:R-:W-:Y:S02]  /*110be0*/  SHF.R.U32.HI R5, RZ, 0x8, R26 ;  /* 0x00000008ff057819 */ /* 0x001fe4000001161a */
[----:B------:R-:W-:-:S02]  /*110bf0*/  LOP3.LUT R7, R8, 0xffff, RZ, 0xc0, !PT ;  /* 0x0000ffff08077812 */ /* 0x000fc400078ec0ff */
[----:B------:R-:W-:Y:S02]  /*110c00*/  LOP3.LUT R6, R6, 0xffff, RZ, 0xc0, !PT ;  /* 0x0000ffff06067812 */ /* 0x000fe400078ec0ff */
[----:B------:R-:W-:Y:S02]  /*110c10*/  LOP3.LUT R5, R5, 0xffff, RZ, 0xc0, !PT ;  /* 0x0000ffff05057812 */ /* 0x000fe400078ec0ff */
[----:B------:R-:W-:Y:S02]  /*110c20*/  PRMT R6, R7, 0x3340, R6 ;  /* 0x0000334007067816 */ /* 0x000fe40000000006 */
[----:B------:R-:W-:Y:S01]  /*110c30*/  PRMT R5, R5, 0x3340, R0 ;  /* 0x0000334005057816 */ /* 0x000fe20000000000 */
[----:B------:R-:W-:Y:S01]  /*110c40*/  STL.64 [R1+0x9b8], R10 ;  /* 0x0009b80a01007387 */ /* 0x000fe20000100a00 */
[----:B----4-:R-:W-:-:S03]  /*110c50*/  LOP3.LUT R7, R2, 0xffff, RZ, 0xc0, !PT ;  /* 0x0000ffff02077812 */ /* 0x010fc600078ec0ff */
[----:B------:R0:W-:Y:S04]  /*110c60*/  STL [R1+0x20c], R6 ;  /* 0x00020c0601007387 */ /* 0x0001e80000100800 */
[----:B------:R1:W-:Y:S04]  /*110c70*/  STL [R1+0xdc], R5 ;  /* 0x0000dc0501007387 */ /* 0x0003e80000100800 */
[----:B------:R-:W4:Y:S01]  /*110c80*/  LDL.LU R2, [R1+0x158] ;  /* 0x0001580001027983 */ /* 0x000f220000300800 */
[----:B--2---:R-:W-:Y:S02]  /*110c90*/  LOP3.LUT R8, R23, 0xffff, RZ, 0xc0, !PT ;  /* 0x0000ffff17087812 */ /* 0x004fe400078ec0ff */
[----:B------:R-:W-:-:S02]  /*110ca0*/  LOP3.LUT R16, R16, 0xffff, RZ, 0xc0, !PT ;  /* 0x0000ffff10107812 */ /* 0x000fc400078ec0ff */
[----:B0-----:R-:W-:Y:S02]  /*110cb0*/  PRMT R6, R8, 0x3340, R7 ;  /* 0x0000334008067816 */ /* 0x001fe40000000007 */
[----:B-1----:R-:W-:-:S04]  /*110cc0*/  PRMT R5, R16, 0x3340, R0 ;  /* 0x0000334010057816 */ /* 0x002fc80000000000 */
[----:B------:R-:W-:Y:S02]  /*110cd0*/  PRMT R5, R6, 0x5410, R5 ;  /* 0x0000541006057816 */ /* 0x000fe40000000005 */
[----:B------:R-:W-:-:S03]  /*110ce0*/  IADD3 R10, P6, PT, R13, R44, RZ ;  /* 0x0000002c0d0a7210 */ /* 0x000fc60007fde0ff */
[----:B------:R0:W-:Y:S01]  /*110cf0*/  STL [R1+0x410], R5 ;  /* 0x0004100501007387 */ /* 0x0001e20000100800 */
[----:B------:R-:W-:Y:S02]  /*110d00*/  SHF.R.U32.HI R8, RZ, 0x8, R8 ;  /* 0x00000008ff087819 */ /* 0x000fe40000011608 */
[----:B------:R-:W-:Y:S02]  /*110d10*/  SHF.R.U32.HI R6, RZ, 0x8, R7 ;  /* 0x00000008ff067819 */ /* 0x000fe40000011607 */
[----:B0-----:R-:W-:Y:S01]  /*110d20*/  SHF.R.U32.HI R5, RZ, 0x8, R25 ;  /* 0x00000008ff057819 */ /* 0x001fe20000011619 */
[----:B------:R-:W-:-:S03]  /*110d30*/  IMAD.X R11, R4, 0x1, R36, P6 ;  /* 0x00000001040b7824 */ /* 0x000fc600030e0624 */
[----:B------:R-:W-:Y:S02]  /*110d40*/  LOP3.LUT R5, R5, 0xffff, RZ, 0xc0, !PT ;  /* 0x0000ffff05057812 */ /* 0x000fe400078ec0ff */
[----:B------:R-:W-:Y:S02]  /*110d50*/  LOP3.LUT R7, R8, 0xffff, RZ, 0xc0, !PT ;  /* 0x0000ffff08077812 */ /* 0x000fe400078ec0ff */
[----:B------:R-:W-:Y:S02]  /*110d60*/  LOP3.LUT R6, R6, 0xffff, RZ, 0xc0, !PT ;  /* 0x0000ffff06067812 */ /* 0x000fe400078ec0ff */
[----:B------:R-:W-:Y:S01]  /*110d70*/  PRMT R9, R5, 0x3340, R0 ;  /* 0x0000334005097816 */ /* 0x000fe20000000000 */
[----:B------:R-:W-:Y:S01]  /*110d80*/  STL.64 [R1+0x980], R10 ;  /* 0x0009800a01007387 */ /* 0x000fe20000100a00 */
[----:B------:R-:W-:Y:S02]  /*110d90*/  PRMT R5, R7, 0x3340, R6 ;  /* 0x0000334007057816 */ /* 0x000fe40000000006 */
[----:B------:R-:W-:Y:S01]  /*110da0*/  LOP3.LUT R8, R32, 0xffff, RZ, 0xc0, !PT ;  /* 0x0000ffff20087812 */ /* 0x000fe200078ec0ff */
[----:B------:R0:W-:Y:S04]  /*110db0*/  STL [R1+0xd8], R9 ;  /* 0x0000d80901007387 */ /* 0x0001e80000100800 */
[----:B------:R1:W-:Y:S01]  /*110dc0*/  STL [R1+0x208], R5 ;  /* 0x0002080501007387 */ /* 0x0003e20000100800 */
[----:B0-----:R-:W-:-:S04]  /*110dd0*/  LOP3.LUT R9, R33, 0xffff, RZ, 0xc0, !PT ;  /* 0x0000ffff21097812 */ /* 0x001fc800078ec0ff */
[----:B-1----:R-:W-:Y:S02]  /*110de0*/  PRMT R5, R9, 0x3340, R0 ;  /* 0x0000334009057816 */ /* 0x002fe40000000000 */
[----:B------:R-:W-:-:S05]  /*110df0*/  IADD3 R10, P6, PT, R13, R43, RZ ;  /* 0x0000002b0d0a7210 */ /* 0x000fca0007fde0ff */
[----:B------:R-:W-:Y:S02]  /*110e00*/  IMAD.X R11, R4, 0x1, R37, P6 ;  /* 0x00000001040b7824 */ /* 0x000fe400030e0625 */
[----:B------:R-:W-:Y:S01]  /*110e10*/  IMAD.MOV.U32 R33, RZ, RZ, R59 ;  /* 0x000000ffff217224 */ /* 0x000fe200078e003b */
[----:B---3--:R-:W-:-:S04]  /*110e20*/  LOP3.LUT R7, R24, 0xffff, RZ, 0xc0, !PT ;  /* 0x0000ffff18077812 */ /* 0x008fc800078ec0ff */
[----:B------:R-:W-:-:S04]  /*110e30*/  PRMT R6, R8, 0x3340, R7 ;  /* 0x0000334008067816 */ /* 0x000fc80000000007 */
[----:B------:R-:W-:Y:S02]  /*110e40*/  PRMT R5, R6, 0x5410, R5 ;  /* 0x0000541006057816 */ /* 0x000fe40000000005 */
[----:B------:R-:W-:-:S03]  /*110e50*/  SHF.R.U32.HI R8, RZ, 0x8, R8 ;  /* 0x00000008ff087819 */ /* 0x000fc60000011608 */
[----:B------:R0:W-:Y:S01]  /*110e60*/  STL [R1+0x408], R5 ;  /* 0x0004080501007387 */ /* 0x0001e20000100800 */
[----:B------:R-:W-:-:S03]  /*110e70*/  SHF.R.U32.HI R6, RZ, 0x8, R7 ;  /* 0x00000008ff067819 */ /* 0x000fc60000011607 */
[----:B------:R-:W2:Y:S01]  /*110e80*/  LDL.LU R28, [R1+0x300] ;  /* 0x00030000011c7983 */ /* 0x000ea20000300800 */
[----:B------:R-:W-:-:S03]  /*110e90*/  LOP3.LUT R7, R8, 0xffff, RZ, 0xc0, !PT ;  /* 0x0000ffff08077812 */ /* 0x000fc600078ec0ff */
[----:B------:R-:W3:Y:S01]  /*110ea0*/  LDL.LU R20, [R1+0x224] ;  /* 0x0002240001147983 */ /* 0x000ee20000300800 */
[----:B0-----:R-:W-:-:S03]  /*110eb0*/  SHF.R.U32.HI R5, RZ, 0x8, R16 ;  /* 0x00000008ff057819 */ /* 0x001fc60000011610 */
[----:B------:R-:W3:Y:S01]  /*110ec0*/  LDL.LU R23, [R1+0x288] ;  /* 0x0002880001177983 */ /* 0x000ee20000300800 */
[----:B------:R-:W-:Y:S02]  /*110ed0*/  LOP3.LUT R6, R6, 0xffff, RZ, 0xc0, !PT ;  /* 0x0000ffff06067812 */ /* 0x000fe400078ec0ff */
[----:B------:R-:W-:Y:S01]  /*110ee0*/  LOP3.LUT R5, R5, 0xffff, RZ, 0xc0, !PT ;  /* 0x0000ffff05057812 */ /* 0x000fe200078ec0ff */
[----:B------:R0:W-:Y:S01]  /*110ef0*/  STL.64 [R1+0x978], R10 ;  /* 0x0009780a01007387 */ /* 0x0001e20000100a00 */
[----:B----4-:R-:W-:Y:S02]  /*110f00*/  LOP3.LUT R8, R2, 0xffff, RZ, 0xc0, !PT ;  /* 0x0000ffff02087812 */ /* 0x010fe400078ec0ff */
[----:B------:R-:W-:Y:S02]  /*110f10*/  LOP3.LUT R2, R17, 0xffff, RZ, 0xc0, !PT ;  /* 0x0000ffff11027812 */ /* 0x000fe400078ec0ff */
[----:B0-----:R-:W-:Y:S02]  /*110f20*/  PRMT R10, R5, 0x3340, R0 ;  /* 0x00003340050a7816 */ /* 0x001fe40000000000 */
[----:B------:R-:W-:-:S02]  /*110f30*/  PRMT R5, R7, 0x3340, R6 ;  /* 0x0000334007057816 */ /* 0x000fc40000000006 */
[----:B------:R-:W-:Y:S01]  /*110f40*/  LOP3.LUT R7, R58, 0xffff, RZ, 0xc0, !PT ;  /* 0x0000ffff3a077812 */ /* 0x000fe200078ec0ff */
[----:B------:R-:W-:Y:S03]  /*110f50*/  STL [R1+0xd4], R10 ;  /* 0x0000d40a01007387 */ /* 0x000fe60000100800 */
[----:B------:R-:W-:Y:S01]  /*110f60*/  PRMT R6, R8, 0x3340, R7 ;  /* 0x0000334008067816 */ /* 0x000fe20000000007 */
[----:B------:R0:W-:Y:S02]  /*110f70*/  STL [R1+0x204], R5 ;  /* 0x0002040501007387 */ /* 0x0001e40000100800 */
[----:B0-----:R-:W-:-:S04]  /*110f80*/  PRMT R5, R2, 0x3340, R0 ;  /* 0x0000334002057816 */ /* 0x001fc80000000000 */
[----:B------:R-:W-:-:S05]  /*110f90*/  PRMT R59, R6, 0x5410, R5 ;  /* 0x00005410063b7816 */ /* 0x000fca0000000005 */
[----:B------:R-:W-:Y:S04]  /*110fa0*/  STL [R1+0x5d10], R59 ;  /* 0x005d103b01007387 */ /* 0x000fe80000100800 */
[----:B------:R-:W4:Y:S04]  /*110fb0*/  LDL.LU R15, [R1+0x2ac] ;  /* 0x0002ac00010f7983 */ /* 0x000f280000300800 */
[----:B------:R-:W4:Y:S04]  /*110fc0*/  LDL.LU R32, [R1+0x200] ;  /* 0x0002000001207983 */ /* 0x000f280000300800 */
[----:B------:R-:W4:Y:S01]  /*110fd0*/  LDL.LU R24, [R1+0x274] ;  /* 0x0002740001187983 */ /* 0x000f220000300800 */
[----:B------:R-:W-:-:S02]  /*110fe0*/  IADD3 R10, P6, PT, R13, R42, RZ ;  /* 0x0000002a0d0a7210 */ /* 0x000fc40007fde0ff */
[----:B------:R-:W-:Y:S02]  /*110ff0*/  SHF.R.U32.HI R8, RZ, 0x8, R8 ;  /* 0x00000008ff087819 */ /* 0x000fe40000011608 */
[----:B------:R-:W-:Y:S02]  /*111000*/  SHF.R.U32.HI R6, RZ, 0x8, R7 ;  /* 0x00000008ff067819 */ /* 0x000fe40000011607 */
[----:B------:R-:W-:Y:S01]  /*111010*/  SHF.R.U32.HI R5, RZ, 0x8, R9 ;  /* 0x00000008ff057819 */ /* 0x000fe20000011609 */
[----:B------:R-:W-:Y:S01]  /*111020*/  IMAD.X R11, R4, 0x1, R38, P6 ;  /* 0x00000001040b7824 */ /* 0x000fe200030e0626 */
[----:B------:R-:W-:Y:S02]  /*111030*/  LOP3.LUT R7, R8, 0xffff, RZ, 0xc0, !PT ;  /* 0x0000ffff08077812 */ /* 0x000fe400078ec0ff */
[----:B------:R-:W-:Y:S02]  /*111040*/  LOP3.LUT R6, R6, 0xffff, RZ, 0xc0, !PT ;  /* 0x0000ffff06067812 */ /* 0x000fe400078ec0ff */
[----:B------:R-:W-:-:S02]  /*111050*/  LOP3.LUT R5, R5, 0xffff, RZ, 0xc0, !PT ;  /* 0x0000ffff05057812 */ /* 0x000fc400078ec0ff */
[----:B------:R-:W-:Y:S01]  /*111060*/  PRMT R58, R7, 0x3340, R6 ;  /* 0x00003340073a7816 */ /* 0x000fe20000000006 */
[----:B------:R3:W-:Y:S01]  /*111070*/  STL.64 [R1+0x940], R10 ;  /* 0x0009400a01007387 */ /* 0x0007e20000100a00 */
[----:B------:R-:W-:Y:S02]  /*111080*/  PRMT R5, R5, 0x3340, R0 ;  /* 0x0000334005057816 */ /* 0x000fe40000000000 */
[C---:B------:R-:W-:Y:S01]  /*111090*/  IADD3 R16, P6, PT, R13.reuse, R41, RZ ;  /* 0x000000290d107210 */ /* 0x040fe20007fde0ff */
[----:B------:R-:W-:Y:S04]  /*1110a0*/  STL [R1+0x5d34], R58 ;  /* 0x005d343a01007387 */ /* 0x000fe80000100800 */
[----:B------:R0:W-:Y:S01]  /*1110b0*/  STL [R1+0xcc], R5 ;  /* 0x0000cc0501007387 */ /* 0x0001e20000100800 */
[----:B------:R-:W-:Y:S01]  /*1110c0*/  IMAD.X R17, R4, 0x1, R39, P6 ;  /* 0x0000000104117824 */ /* 0x000fe200030e0627 */
[----:B------:R-:W-:-:S05]  /*1110d0*/  IADD3 R12, P6, PT, R13, R47, RZ ;  /* 0x0000002f0d0c7210 */ /* 0x000fca0007fde0ff */
[----:B------:R-:W-:Y:S01]  /*1110e0*/  IMAD.X R13, R4, 0x1, R40, P6 ;  /* 0x00000001040d7824 */ /* 0x000fe200030e0628 */
[----:B--2---:R-:W-:Y:S02]  /*1110f0*/  LOP3.LUT R8, R28, 0xffff, RZ, 0xc0, !PT ;  /* 0x0000ffff1c087812 */ /* 0x004fe400078ec0ff */
[----:B------:R-:W2:Y:S01]  /*111100*/  LDL.LU R28, [R1+0x1a8] ;  /* 0x0001a800011c7983 */ /* 0x000ea20000300800 */
[----:B---3--:R-:W-:-:S03]  /*111110*/  LOP3.LUT R10, R20, 0xffff, RZ, 0xc0, !PT ;  /* 0x0000ffff140a7812 */ /* 0x008fc600078ec0ff */
[----:B------:R-:W3:Y:S01]  /*111120*/  LDL.LU R20, [R1+0x64] ;  /* 0x0000640001147983 */ /* 0x000ee20000300800 */
[----:B------:R-:W-:Y:S02]  /*111130*/  LOP3.LUT R7, R23, 0xffff, RZ, 0xc0, !PT ;  /* 0x0000ffff17077812 */ /* 0x000fe400078ec0ff */
[----:B0-----:R-:W-:Y:S01]  /*111140*/  PRMT R5, R10, 0x3340, R0 ;  /* 0x000033400a057816 */ /* 0x001fe20000000000 */
[----:B------:R-:W3:Y:S01]  /*111150*/  LDL.LU R23, [R1+0x134] ;  /* 0x0001340001177983 */ /* 0x000ee20000300800 */
[----:B------:R-:W-:-:S03]  /*111160*/  PRMT R6, R8, 0x3340, R7 ;  /* 0x0000334008067816 */ /* 0x000fc60000000007 */
[----:B------:R-:W3:Y:S01]  /*111170*/  LDL.LU R49, [R1+0x38] ;  /* 0x0000380001317983 */ /* 0x000ee20000300800 */
[----:B------:R-:W-:Y:S02]  /*111180*/  PRMT R5, R6, 0x5410, R5 ;  /* 0x0000541006057816 */ /* 0x000fe40000000005 */
[----:B------:R-:W-:-:S03]  /*111190*/  SHF.R.U32.HI R4, RZ, 0x8, R7 ;  /* 0x00000008ff047819 */ /* 0x000fc60000011607 */
[----:B------:R0:W-:Y:S01]  /*1111a0*/  STL [R1+0x390], R5 ;  /* 0x0003900501007387 */ /* 0x0001e20000100800 */
[----:B------:R-:W-:Y:S02]  /*1111b0*/  LOP3.LUT R4, R4, 0xffff, RZ, 0xc0, !PT ;  /* 0x0000ffff04047812 */ /* 0x000fe400078ec0ff */
[----:B0-----:R-:W-:-:S04]  /*1111c0*/  SHF.R.U32.HI R5, RZ, 0x8, R8 ;  /* 0x00000008ff057819 */ /* 0x001fc80000011608 */
[----:B------:R-:W-:Y:S01]  /*1111d0*/  LOP3.LUT R5, R5, 0xffff, RZ, 0xc0, !PT ;  /* 0x0000ffff05057812 */ /* 0x000fe200078ec0ff */
[----:B------:R-:W-:Y:S03]  /*1111e0*/  STL.64 [R1+0x968], R16 ;  /* 0x0009681001007387 */ /* 0x000fe60000100a00 */
[----:B------:R-:W-:Y:S01]  /*1111f0*/  PRMT R4, R5, 0x3340, R4 ;  /* 0x0000334005047816 */ /* 0x000fe20000000004 */
[----:B------:R-:W-:Y:S04]  /*111200*/  STL.64 [R1+0x960], R12 ;  /* 0x0009600c01007387 */ /* 0x000fe80000100a00 */
[----:B------:R0:W-:Y:S01]  /*111210*/  STL [R1+0x1f4], R4 ;  /* 0x0001f40401007387 */ /* 0x0001e20000100800 */
[----:B----4-:R-:W-:-:S03]  /*111220*/  LOP3.LUT R8, R15, 0xffff, RZ, 0xc0, !PT ;  /* 0x0000ffff0f087812 */ /* 0x010fc600078ec0ff */
[----:B------:R-:W4:Y:S01]  /*111230*/  LDL.LU R15, [R1+0x1ac] ;  /* 0x0001ac00010f7983 */ /* 0x000f220000300800 */
[----:B------:R-:W-:-:S03]  /*111240*/  LOP3.LUT R6, R32, 0xffff, RZ, 0xc0, !PT ;  /* 0x0000ffff20067812 */ /* 0x000fc600078ec0ff */
[----:B------:R-:W4:Y:S01]  /*111250*/  LDL.LU R32, [R1+0x70] ;  /* 0x0000700001207983 */ /* 0x000f220000300800 */
[----:B------:R-:W-:Y:S02]  /*111260*/  LOP3.LUT R7, R24, 0xffff, RZ, 0xc0, !PT ;  /* 0x0000ffff18077812 */ /* 0x000fe400078ec0ff */
[----:B0-----:R-:W-:Y:S02]  /*111270*/  PRMT R4, R6, 0x3340, R0 ;  /* 0x0000334006047816 */ /* 0x001fe40000000000 */
[----:B------:R-:W-:-:S04]  /*111280*/  PRMT R5, R8, 0x3340, R7 ;  /* 0x0000334008057816 */ /* 0x000fc80000000007 */
[----:B------:R-:W-:-:S05]  /*111290*/  PRMT R4, R5, 0x5410, R4 ;  /* 0x0000541005047816 */ /* 0x000fca0000000004 */
[----:B------:R0:W-:Y:S04]  /*1112a0*/  STL [R1+0x388], R4 ;  /* 0x0003880401007387 */ /* 0x0001e80000100800 */
[----:B------:R-:W4:Y:S01]  /*1112b0*/  LDL.LU R24, [R1+0x138] ;  /* 0x0001380001187983 */ /* 0x000f220000300800 */
[----:B------:R-:W-:Y:S02]  /*1112c0*/  SHF.R.U32.HI R5, RZ, 0x8, R8 ;  /* 0x00000008ff057819 */ /* 0x000fe40000011608 */
[----:B------:R-:W-:Y:S02]  /*1112d0*/  SHF.R.U32.HI R6, RZ, 0x8, R6 ;  /* 0x00000008ff067819 */ /* 0x000fe40000011606 */
[----:B0-----:R-:W-:Y:S02]  /*1112e0*/  SHF.R.U32.HI R4, RZ, 0x8, R7 ;  /* 0x00000008ff047819 */ /* 0x001fe40000011607 */
[----:B------:R-:W-:-:S02]  /*1112f0*/  LOP3.LUT R5, R5, 0xffff, RZ, 0xc0, !PT ;  /* 0x0000ffff05057812 */ /* 0x000fc400078ec0ff */
[----:B------:R-:W-:Y:S02]  /*111300*/  LOP3.LUT R4, R4, 0xffff, RZ, 0xc0, !PT ;  /* 0x0000ffff04047812 */ /* 0x000fe400078ec0ff */
[----:B------:R-:W-:Y:S02]  /*111310*/  LOP3.LUT R6, R6, 0xffff, RZ, 0xc0, !PT ;  /* 0x0000ffff06067812 */ /* 0x000fe400078ec0ff */
[----:B------:R-:W-:Y:S02]  /*111320*/  PRMT R5, R5, 0x3340, R4 ;  /* 0x0000334005057816 */ /* 0x000fe40000000004 */
[----:B------:R-:W-:-:S03]  /*111330*/  PRMT R4, R6, 0x3340, R0 ;  /* 0x0000334006047816 */ /* 0x000fc60000000000 */
[----:B------:R-:W-:Y:S04]  /*111340*/  STL [R1+0x1f0], R5 ;  /* 0x0001f00501007387 */ /* 0x000fe80000100800 */
[----:B------:R0:W-:Y:S01]  /*111350*/  STL [R1+0xbc], R4 ;  /* 0x0000bc0401007387 */ /* 0x0001e20000100800 */
[----:B--2---:R-:W-:Y:S02]  /*111360*/  LOP3.LUT R7, R28, 0xffff, RZ, 0xc0, !PT ;  /* 0x0000ffff1c077812 */ /* 0x004fe400078ec0ff */
[----:B---3--:R-:W-:Y:S02]  /*111370*/  LOP3.LUT R9, R20, 0xffff, RZ, 0xc0, !PT ;  /* 0x0000ffff14097812 */ /* 0x008fe400078ec0ff */
[----:B------:R-:W2:Y:S01]  /*111380*/  LDL.LU R20, [R1+0x17c] ;  /* 0x00017c0001147983 */ /* 0x000ea20000300800 */
[----:B------:R-:W-:-:S02]  /*111390*/  LOP3.LUT R6, R23, 0xffff, RZ, 0xc0, !PT ;  /* 0x0000ffff17067812 */ /* 0x000fc400078ec0ff */
[----:B0-----:R-:W-:Y:S01]  /*1113a0*/  PRMT R4, R9, 0x3340, R0 ;  /* 0x0000334009047816 */ /* 0x001fe20000000000 */
[----:B------:R-:W3:Y:S01]  /*1113b0*/  LDL.LU R23, [R1+0xa8] ;  /* 0x0000a80001177983 */ /* 0x000ee20000300800 */
[----:B------:R-:W-:-:S04]  /*1113c0*/  PRMT R5, R7, 0x3340, R6 ;  /* 0x0000334007057816 */ /* 0x000fc80000000006 */
[----:B------:R-:W-:Y:S02]  /*1113d0*/  PRMT R4, R5, 0x5410, R4 ;  /* 0x0000541005047816 */ /* 0x000fe40000000004 */
[----:B------:R-:W-:Y:S02]  /*1113e0*/  SHF.R.U32.HI R5, RZ, 0x8, R10 ;  /* 0x00000008ff057819 */ /* 0x000fe4000001160a */
[----:B------:R-:W-:Y:S01]  /*1113f0*/  IADD3 R12, P6, PT, R49, R57, RZ ;  /* 0x00000039310c7210 */ /* 0x000fe20007fde0ff */
[----:B------:R0:W-:Y:S01]  /*111400*/  STL [R1+0x378], R4 ;  /* 0x0003780401007387 */ /* 0x0001e20000100800 */
[----:B------:R-:W-:Y:S02]  /*111410*/  SHF.R.U32.HI R7, RZ, 0x8, R7 ;  /* 0x00000008ff077819 */ /* 0x000fe40000011607 */
[----:B------:R-:W-:Y:S02]  /*111420*/  SHF.R.U32.HI R6, RZ, 0x8, R6 ;  /* 0x00000008ff067819 */ /* 0x000fe40000011606 */
[----:B------:R-:W-:-:S02]  /*111430*/  LOP3.LUT R5, R5, 0xffff, RZ, 0xc0, !PT ;  /* 0x0000ffff05057812 */ /* 0x000fc400078ec0ff */
[----:B0-----:R-:W-:Y:S02]  /*111440*/  SHF.R.S32.HI R4, RZ, 0x1f, R49 ;  /* 0x0000001fff047819 */ /* 0x001fe40000011431 */
[----:B------:R-:W-:Y:S02]  /*111450*/  LOP3.LUT R7, R7, 0xffff, RZ, 0xc0, !PT ;  /* 0x0000ffff07077812 */ /* 0x000fe400078ec0ff */
[----:B------:R-:W-:Y:S01]  /*111460*/  LOP3.LUT R6, R6, 0xffff, RZ, 0xc0, !PT ;  /* 0x0000ffff06067812 */ /* 0x000fe200078ec0ff */
[----:B------:R-:W-:Y:S01]  /*111470*/  IMAD.X R13, R4, 0x1, R61, P6 ;  /* 0x00000001040d7824 */ /* 0x000fe200030e063d */
[----:B------:R-:W-:Y:S02]  /*111480*/  PRMT R10, R5, 0x3340, R0 ;  /* 0x00003340050a7816 */ /* 0x000fe40000000000 */
[----:B------:R-:W-:Y:S02]  /*111490*/  PRMT R5, R7, 0x3340, R6 ;  /* 0x0000334007057816 */ /* 0x000fe40000000006 */
[----:B------:R-:W-:Y:S04]  /*1114a0*/  STL.64 [R1+0x920], R12 ;  /* 0x0009200c01007387 */ /* 0x000fe80000100a00 */
[----:B------:R0:W-:Y:S04]  /*1114b0*/  STL [R1+0xac], R10 ;  /* 0x0000ac0a01007387 */ /* 0x0001e80000100800 */
[----:B------:R1:W-:Y:S01]  /*1114c0*/  STL [R1+0x1ec], R5 ;  /* 0x0001ec0501007387 */ /* 0x0003e20000100800 */
[----:B----4-:R-:W-:-:S02]  /*1114d0*/  LOP3.LUT R8, R15, 0xffff, RZ, 0xc0, !PT ;  /* 0x0000ffff0f087812 */ /* 0x010fc400078ec0ff */
[----:B0-----:R-:W-:-:S04]  /*1114e0*/  LOP3.LUT R10, R32, 0xffff, RZ, 0xc0, !PT ;  /* 0x0000ffff200a7812 */ /* 0x001fc800078ec0ff */
[----:B-1----:R-:W-:Y:S02]  /*1114f0*/  PRMT R5, R10, 0x3340, R0 ;  /* 0x000033400a057816 */ /* 0x002fe40000000000 */
[----:B------:R-:W-:Y:S02]  /*111500*/  LOP3.LUT R7, R24, 0xffff, RZ, 0xc0, !PT ;  /* 0x0000ffff18077812 */ /* 0x000fe400078ec0ff */
[----:B------:R-:W4:Y:S02]  /*111510*/  LDL.LU R24, [R1+0x180] ;  /* 0x0001800001187983 */ /* 0x000f240000300800 */
[----:B------:R-:W-:-:S04]  /*111520*/  PRMT R6, R8, 0x3340, R7 ;  /* 0x0000334008067816 */ /* 0x000fc80000000007 */
[----:B------:R-:W-:-:S05]  /*111530*/  PRMT R5, R6, 0x5410, R5 ;  /* 0x0000541006057816 */ /* 0x000fca0000000005 */
[----:B------:R0:W-:Y:S04]  /*111540*/  STL [R1+0x364], R5 ;  /* 0x0003640501007387 */ /* 0x0001e80000100800 */
[----:B------:R-:W4:Y:S01]  /*111550*/  LDL.LU R32, [R1+0x114] ;  /* 0x0001140001207983 */ /* 0x000f220000300800 */
[----:B------:R-:W-:Y:S02]  /*111560*/  SHF.R.U32.HI R8, RZ, 0x8, R8 ;  /* 0x00000008ff087819 */ /* 0x000fe40000011608 */
[----:B------:R-:W-:Y:S02]  /*111570*/  SHF.R.U32.HI R6, RZ, 0x8, R7 ;  /* 0x00000008ff067819 */ /* 0x000fe40000011607 */
[----:B0-----:R-:W-:Y:S02]  /*111580*/  SHF.R.U32.HI R5, RZ, 0x8, R9 ;  /* 0x00000008ff057819 */ /* 0x001fe40000011609 */
[----:B------:R-:W-:-:S02]  /*111590*/  IADD3 R12, P6, PT, R49, R46, RZ ;  /* 0x0000002e310c7210 */ /* 0x000fc40007fde0ff */
[----:B------:R-:W-:Y:S02]  /*1115a0*/  LOP3.LUT R5, R5, 0xffff, RZ, 0xc0, !PT ;  /* 0x0000ffff05057812 */ /* 0x000fe400078ec0ff */
[----:B------:R-:W-:Y:S02]  /*1115b0*/  LOP3.LUT R7, R8, 0xffff, RZ, 0xc0, !PT ;  /* 0x0000ffff08077812 */ /* 0x000fe400078ec0ff */
[----:B------:R-:W-:Y:S01]  /*1115c0*/  LOP3.LUT R6, R6, 0xffff, RZ, 0xc0, !PT ;  /* 0x0000ffff06067812 */ /* 0x000fe200078ec0ff */
[----:B------:R-:W-:Y:S01]  /*1115d0*/  IMAD.X R13, R4, 0x1, R34, P6 ;  /* 0x00000001040d7824 */ /* 0x000fe200030e0622 */
[----:B------:R-:W-:Y:S02]  /*1115e0*/  PRMT R9, R5, 0x3340, R0 ;  /* 0x0000334005097816 */ /* 0x000fe40000000000 */
[----:B------:R-:W-:Y:S02]  /*1115f0*/  PRMT R5, R7, 0x3340, R6 ;  /* 0x0000334007057816 */ /* 0x000fe40000000006 */
[----:B------:R-:W-:Y:S01]  /*111600*/  LOP3.LUT R21, R21, 0xffff, RZ, 0xc0, !PT ;  /* 0x0000ffff15157812 */ /* 0x000fe200078ec0ff */
[----:B------:R0:W-:Y:S04]  /*111610*/  STL.64 [R1+0x928], R12 ;  /* 0x0009280c01007387 */ /* 0x0001e80000100a00 */
[----:B------:R-:W-:Y:S04]  /*111620*/  STL [R1+0xb4], R9 ;  /* 0x0000b40901007387 */ /* 0x000fe80000100800 */
[----:B------:R1:W-:Y:S01]  /*111630*/  STL [R1+0x1e8], R5 ;  /* 0x0001e80501007387 */ /* 0x0003e20000100800 */
[----:B0-----:R-:W-:-:S02]  /*111640*/  IADD3 R12, P6, PT, R49, R45, RZ ;  /* 0x0000002d310c7210 */ /* 0x001fc40007fde0ff */
[----:B-1----:R-:W-:-:S03]  /*111650*/  PRMT R5, R21, 0x3340, R0 ;  /* 0x0000334015057816 */ /* 0x002fc60000000000 */
[----:B------:R-:W-:Y:S01]  /*111660*/  IMAD.X R13, R4, 0x1, R35, P6 ;  /* 0x00000001040d7824 */ /* 0x000fe200030e0623 */
[----:B------:R-:W-:-:S05]  /*111670*/  IADD3 R16, P6, PT, R49, R44, RZ ;  /* 0x0000002c31107210 */ /* 0x000fca0007fde0ff */
[----:B------:R-:W-:Y:S01]  /*111680*/  IMAD.X R17, R4, 0x1, R36, P6 ;  /* 0x0000000104117824 */ /* 0x000fe200030e0624 */
[----:B--2---:R-:W-:Y:S02]  /*111690*/  LOP3.LUT R8, R20, 0xffff, RZ, 0xc0, !PT ;  /* 0x0000ffff14087812 */ /* 0x004fe400078ec0ff */
[----:B---3--:R-:W-:-:S04]  /*1116a0*/  LOP3.LUT R7, R23, 0xffff, RZ, 0xc0, !PT ;  /* 0x0000ffff17077812 */ /* 0x008fc800078ec0ff */
[----:B------:R-:W-:-:S04]  /*1116b0*/  PRMT R6, R8, 0x3340, R7 ;  /* 0x0000334008067816 */ /* 0x000fc80000000007 */
[----:B------:R-:W-:-:S05]  /*1116c0*/  PRMT R5, R6, 0x5410, R5 ;  /* 0x0000541006057816 */ /* 0x000fca0000000005 */
[----:B------:R0:W-:Y:S01]  /*1116d0*/  STL [R1+0x350], R5 ;  /* 0x0003500501007387 */ /* 0x0001e20000100800 */
[----:B------:R-:W-:-:S03]  /*1116e0*/  SHF.R.U32.HI R6, RZ, 0x8, R8 ;  /* 0x00000008ff067819 */ /* 0x000fc60000011608 */
[----:B------:R-:W2:Y:S04]  /*1116f0*/  LDL.LU R18, [R1+0x31c] ;  /* 0x00031c0001127983 */ /* 0x000ea80000300800 */
[----:B------:R1:W-:Y:S01]  /*111700*/  STL.64 [R1+0x918], R12 ;  /* 0x0009180c01007387 */ /* 0x0003e20000100a00 */
[----:B0-----:R-:W-:Y:S02]  /*111710*/  SHF.R.U32.HI R5, RZ, 0x8, R7 ;  /* 0x00000008ff057819 */ /* 0x001fe40000011607 */
[----:B------:R-:W-:Y:S02]  /*111720*/  SHF.R.U32.HI R7, RZ, 0x8, R21 ;  /* 0x00000008ff077819 */ /* 0x000fe40000011615 */
[----:B------:R-:W-:Y:S01]  /*111730*/  LOP3.LUT R6, R6, 0xffff, RZ, 0xc0, !PT ;  /* 0x0000ffff06067812 */ /* 0x000fe200078ec0ff */
[----:B-1----:R-:W3:Y:S04]  /*111740*/  LDL.LU R12, [R1+0x270] ;  /* 0x00027000010c7983 */ /* 0x002ee80000300800 */
[----:B------:R-:W3:Y:S01]  /*111750*/  LDL.LU R14, [R1+0x2b4] ;  /* 0x0002b400010e7983 */ /* 0x000ee20000300800 */
[----:B------:R-:W-:-:S02]  /*111760*/  LOP3.LUT R5, R5, 0xffff, RZ, 0xc0, !PT ;  /* 0x0000ffff05057812 */ /* 0x000fc400078ec0ff */
[----:B------:R-:W-:Y:S02]  /*111770*/  LOP3.LUT R7, R7, 0xffff, RZ, 0xc0, !PT ;  /* 0x0000ffff07077812 */ /* 0x000fe400078ec0ff */
[----:B------:R-:W-:Y:S02]  /*111780*/  PRMT R6, R6, 0x3340, R5 ;  /* 0x0000334006067816 */ /* 0x000fe40000000005 */
[----:B------:R-:W-:-:S03]  /*111790*/  PRMT R5, R7, 0x3340, R0 ;  /* 0x0000334007057816 */ /* 0x000fc60000000000 */
[----:B------:R-:W-:Y:S04]  /*1117a0*/  STL [R1+0x1e4], R6 ;  /* 0x0001e40601007387 */ /* 0x000fe80000100800 */
[----:B------:R0:W-:Y:S01]  /*1117b0*/  STL [R1+0xa8], R5 ;  /* 0x0000a80501007387 */ /* 0x0001e20000100800 */
[----:B----4-:R-:W-:Y:S02]  /*1117c0*/  LOP3.LUT R8, R24, 0xffff, RZ, 0xc0, !PT ;  /* 0x0000ffff18087812 */ /* 0x010fe400078ec0ff */
[----:B------:R-:W-:-:S04]  /*1117d0*/  LOP3.LUT R24, R22, 0xffff, RZ, 0xc0, !PT ;  /* 0x0000ffff16187812 */ /* 0x000fc800078ec0ff */
[----:B0-----:R-:W-:Y:S02]  /*1117e0*/  PRMT R5, R24, 0x3340, R0 ;  /* 0x0000334018057816 */ /* 0x001fe40000000000 */
[----:B------:R-:W-:-:S04]  /*1117f0*/  LOP3.LUT R7, R32, 0xffff, RZ, 0xc0, !PT ;  /* 0x0000ffff20077812 */ /* 0x000fc800078ec0ff */
[----:B------:R-:W-:-:S04]  /*111800*/  PRMT R6, R8, 0x3340, R7 ;  /* 0x0000334008067816 */ /* 0x000fc80000000007 */
[----:B------:R-:W-:-:S05]  /*111810*/  PRMT R5, R6, 0x5410, R5 ;  /* 0x0000541006057816 */ /* 0x000fca0000000005 */
[----:B------:R0:W-:Y:S04]  /*111820*/  STL [R1+0x1268], R5 ;  /* 0x0012680501007387 */ /* 0x0001e80000100800 */
[----:B------:R-:W4:Y:S04]  /*111830*/  LDL.LU R13, [R1+0x320] ;  /* 0x00032000010d7983 */ /* 0x000f280000300800 */
[----:B------:R-:W4:Y:S04]  /*111840*/  LDL.LU R28, [R1+0x278] ;  /* 0x00027800011c7983 */ /* 0x000f280000300800 */
[----:B------:R-:W4:Y:S04]  /*111850*/  LDL.LU R15, [R1+0x2b8] ;  /* 0x0002b800010f7983 */ /* 0x000f280000300800 */
[----:B------:R-:W-:Y:S04]  /*111860*/  STL.64 [R1+0x900], R16 ;  /* 0x0009001001007387 */ /* 0x000fe80000100a00 */
[----:B------:R-:W4:Y:S04]  /*111870*/  LDL.LU R20, [R1+0x304] ;  /* 0x0003040001147983 */ /* 0x000f280000300800 */
[----:B------:R-:W4:Y:S04]  /*111880*/  LDL.LU R23, [R1+0x214] ;  /* 0x0002140001177983 */ /* 0x000f280000300800 */
[----:B------:R-:W4:Y:S01]  /*111890*/  LDL.LU R32, [R1+0x2a0] ;  /* 0x0002a00001207983 */ /* 0x000f220000300800 */
[----:B------:R-:W-:-:S02]  /*1118a0*/  SHF.R.U32.HI R8, RZ, 0x8, R8 ;  /* 0x00000008ff087819 */ /* 0x000fc40000011608 */
[----:B------:R-:W-:Y:S02]  /*1118b0*/  SHF.R.U32.HI R6, RZ, 0x8, R7 ;  /* 0x00000008ff067819 */ /* 0x000fe40000011607 */
[----:B0-----:R-:W-:Y:S02]  /*1118c0*/  SHF.R.U32.HI R5, RZ, 0x8, R10 ;  /* 0x00000008ff057819 */ /* 0x001fe4000001160a */
[----:B------:R-:W-:Y:S02]  /*1118d0*/  LOP3.LUT R7, R8, 0xffff, RZ, 0xc0, !PT ;  /* 0x0000ffff08077812 */ /* 0x000fe400078ec0ff */
[----:B------:R-:W-:Y:S02]  /*1118e0*/  LOP3.LUT R6, R6, 0xffff, RZ, 0xc0, !PT ;  /* 0x0000ffff06067812 */ /* 0x000fe400078ec0ff */
[----:B------:R-:W-:Y:S02]  /*1118f0*/  LOP3.LUT R5, R5, 0xffff, RZ, 0xc0, !PT ;  /* 0x0000ffff05057812 */ /* 0x000fe400078ec0ff */
[----:B------:R-:W-:-:S02]  /*111900*/  PRMT R59, R7, 0x3340, R6 ;  /* 0x00003340073b7816 */ /* 0x000fc40000000006 */
[----:B------:R-:W-:-:S03]  /*111910*/  PRMT R5, R5, 0x3340, R0 ;  /* 0x0000334005057816 */ /* 0x000fc60000000000 */
[----:B------:R-:W-:Y:S04]  /*111920*/  STL [R1+0x5d38], R59 ;  /* 0x005d383b01007387 */ /* 0x000fe80000100800 */
[----:B------:R0:W-:Y:S01]  /*111930*/  STL [R1+0xa0], R5 ;  /* 0x0000a00501007387 */ /* 0x0001e20000100800 */
[----:B------:R-:W-:-:S05]  /*111940*/  IADD3 R10, P6, PT, R49, R43, RZ ;  /* 0x0000002b310a7210 */ /* 0x000fca0007fde0ff */
[----:B------:R-:W-:Y:S01]  /*111950*/  IMAD.X R11, R4, 0x1, R37, P6 ;  /* 0x00000001040b7824 */ /* 0x000fe200030e0625 */
[----:B--2---:R-:W-:Y:S02]  /*111960*/  LOP3.LUT R9, R18, 0xffff, RZ, 0xc0, !PT ;  /* 0x0000ffff12097812 */ /* 0x004fe400078ec0ff */
[----:B---3--:R-:W-:Y:S02]  /*111970*/  LOP3.LUT R7, R12, 0xffff, RZ, 0xc0, !PT ;  /* 0x0000ffff0c077812 */ /* 0x008fe400078ec0ff */
[----:B------:R-:W-:Y:S02]  /*111980*/  LOP3.LUT R8, R14, 0xffff, RZ, 0xc0, !PT ;  /* 0x0000ffff0e087812 */ /* 0x000fe400078ec0ff */
[----:B0-----:R-:W-:Y:S02]  /*111990*/  PRMT R5, R7, 0x3340, R0 ;  /* 0x0000334007057816 */ /* 0x001fe40000000000 */
[----:B------:R-:W-:-:S04]  /*1119a0*/  PRMT R6, R9, 0x3340, R8 ;  /* 0x0000334009067816 */ /* 0x000fc80000000008 */
[----:B------:R-:W-:Y:S02]  /*1119b0*/  PRMT R5, R6, 0x5410, R5 ;  /* 0x0000541006057816 */ /* 0x000fe40000000005 */
[----:B------:R-:W-:-:S03]  /*1119c0*/  SHF.R.U32.HI R6, RZ, 0x8, R9 ;  /* 0x00000008ff067819 */ /* 0x000fc60000011609 */
[----:B------:R0:W-:Y:S01]  /*1119d0*/  STL [R1+0x338], R5 ;  /* 0x0003380501007387 */ /* 0x0001e20000100800 */
[----:B------:R-:W-:Y:S02]  /*1119e0*/  SHF.R.U32.HI R7, RZ, 0x8, R7 ;  /* 0x00000008ff077819 */ /* 0x000fe40000011607 */
[----:B------:R-:W-:Y:S02]  /*1119f0*/  LOP3.LUT R6, R6, 0xffff, RZ, 0xc0, !PT ;  /* 0x0000ffff06067812 */ /* 0x000fe400078ec0ff */
[----:B------:R-:W-:Y:S02]  /*111a00*/  LOP3.LUT R7, R7, 0xffff, RZ, 0xc0, !PT ;  /* 0x0000ffff07077812 */ /* 0x000fe400078ec0ff */
[----:B0-----:R-:W-:-:S04]  /*111a10*/  SHF.R.U32.HI R5, RZ, 0x8, R8 ;  /* 0x00000008ff057819 */ /* 0x001fc80000011608 */
[----:B------:R-:W-:-:S04]  /*111a20*/  LOP3.LUT R5, R5, 0xffff, RZ, 0xc0, !PT ;  /* 0x0000ffff05057812 */ /* 0x000fc800078ec0ff */
[----:B------:R-:W-:Y:S02]  /*111a30*/  PRMT R6, R6, 0x3340, R5 ;  /* 0x0000334006067816 */ /* 0x000fe40000000005 */
[----:B------:R-:W-:Y:S01]  /*111a40*/  PRMT R5, R7, 0x3340, R0 ;  /* 0x0000334007057816 */ /* 0x000fe20000000000 */
[----:B------:R4:W-:Y:S04]  /*111a50*/  STL.64 [R1+0x910], R10 ;  /* 0x0009100a01007387 */ /* 0x0009e80000100a00 */
[----:B------:R-:W-:Y:S04]  /*111a60*/  STL [R1+0x1e0], R6 ;  /* 0x0001e00601007387 */ /* 0x000fe80000100800 */
[----:B------:R0:W-:Y:S04]  /*111a70*/  STL [R1+0x9c], R5 ;  /* 0x00009c0501007387 */ /* 0x0001e80000100800 */
[----:B------:R-:W2:Y:S01]  /*111a80*/  LDL.LU R14, [R1+0x1bc] ;  /* 0x0001bc00010e7983 */ /* 0x000ea20000300800 */
[----:B----4-:R-:W-:-:S03]  /*111a90*/  LOP3.LUT R10, R13, 0xffff, RZ, 0xc0, !PT ;  /* 0x0000ffff0d0a7812 */ /* 0x010fc600078ec0ff */
[----:B------:R-:W3:Y:S01]  /*111aa0*/  LDL.LU R13, [R1+0x88] ;  /* 0x00008800010d7983 */ /* 0x000ee20000300800 */
[----:B------:R-:W-:Y:S02]  /*111ab0*/  LOP3.LUT R11, R28, 0xffff, RZ, 0xc0, !PT ;  /* 0x0000ffff1c0b7812 */ /* 0x000fe400078ec0ff */
[----:B------:R-:W-:Y:S02]  /*111ac0*/  LOP3.LUT R8, R15, 0xffff, RZ, 0xc0, !PT ;  /* 0x0000ffff0f087812 */ /* 0x000fe400078ec0ff */
[----:B------:R-:W-:Y:S02]  /*111ad0*/  LOP3.LUT R12, R23, 0xffff, RZ, 0xc0, !PT ;  /* 0x0000ffff170c7812 */ /* 0x000fe400078ec0ff */
[----:B------:R-:W4:Y:S01]  /*111ae0*/  LDL.LU R23, [R1+0x148] ;  /* 0x0001480001177983 */ /* 0x000f220000300800 */
[----:B0-----:R-:W-:Y:S02]  /*111af0*/  PRMT R5, R11, 0x3340, R0 ;  /* 0x000033400b057816 */ /* 0x001fe40000000000 */
[----:B------:R-:W-:-:S02]  /*111b00*/  PRMT R6, R10, 0x3340, R8 ;  /* 0x000033400a067816 */ /* 0x000fc40000000008 */
[----:B------:R-:W-:Y:S02]  /*111b10*/  LOP3.LUT R9, R20, 0xffff, RZ, 0xc0, !PT ;  /* 0x0000ffff14097812 */ /* 0x000fe400078ec0ff */
[----:B------:R-:W-:Y:S02]  /*111b20*/  LOP3.LUT R7, R32, 0xffff, RZ, 0xc0, !PT ;  /* 0x0000ffff20077812 */ /* 0x000fe400078ec0ff */
[----:B------:R-:W-:Y:S02]  /*111b30*/  PRMT R15, R6, 0x5410, R5 ;  /* 0x00005410060f7816 */ /* 0x000fe40000000005 */
[----:B------:R-:W-:Y:S02]  /*111b40*/  PRMT R5, R12, 0x3340, R0 ;  /* 0x000033400c057816 */ /* 0x000fe40000000000 */
[----:B------:R-:W-:-:S04]  /*111b50*/  PRMT R6, R9, 0x3340, R7 ;  /* 0x0000334009067816 */ /* 0x000fc80000000007 */
[----:B------:R-:W-:Y:S01]  /*111b60*/  PRMT R5, R6, 0x5410, R5 ;  /* 0x0000541006057816 */ /* 0x000fe20000000005 */
[----:B------:R0:W-:Y:S04]  /*111b70*/  STL [R1+0x31c], R15 ;  /* 0x00031c0f01007387 */ /* 0x0001e80000100800 */
[----:B------:R1:W-:Y:S04]  /*111b80*/  STL [R1+0x320], R5 ;  /* 0x0003200501007387 */ /* 0x0003e80000100800 */
[----:B------:R-:W4:Y:S04]  /*111b90*/  LDL.LU R28, [R1+0x1b8] ;  /* 0x0001b800011c7983 */ /* 0x000f280000300800 */
[----:B0-----:R-:W4:Y:S04]  /*111ba0*/  LDL.LU R15, [R1+0x84] ;  /* 0x00008400010f7983 */ /* 0x001f280000300800 */
[----:B------:R-:W4:Y:S01]  /*111bb0*/  LDL.LU R20, [R1+0x144] ;  /* 0x0001440001147983 */ /* 0x000f220000300800 */
[----:B------:R-:W-:-:S02]  /*111bc0*/  IADD3 R16, P6, PT, R49, R42, RZ ;  /* 0x0000002a31107210 */ /* 0x000fc40007fde0ff */
[----:B------:R-:W-:Y:S02]  /*111bd0*/  SHF.R.U32.HI R6, RZ, 0x8, R9 ;  /* 0x00000008ff067819 */ /* 0x000fe40000011609 */
[----:B-1----:R-:W-:Y:S01]  /*111be0*/  SHF.R.U32.HI R5, RZ, 0x8, R7 ;  /* 0x00000008ff057819 */ /* 0x002fe20000011607 */
[----:B------:R-:W-:Y:S01]  /*111bf0*/  IMAD.X R17, R4, 0x1, R38, P6 ;  /* 0x0000000104117824 */ /* 0x000fe200030e0626 */
[----:B------:R-:W-:Y:S02]  /*111c00*/  LOP3.LUT R6, R6, 0xffff, RZ, 0xc0, !PT ;  /* 0x0000ffff06067812 */ /* 0x000fe400078ec0ff */
[----:B------:R-:W-:Y:S02]  /*111c10*/  LOP3.LUT R5, R5, 0xffff, RZ, 0xc0, !PT ;  /* 0x0000ffff05057812 */ /* 0x000fe400078ec0ff */
[----:B------:R0:W-:Y:S02]  /*111c20*/  STL.64 [R1+0x8f8], R16 ;  /* 0x0008f81001007387 */ /* 0x0001e40000100a00 */
[----:B------:R-:W-:-:S02]  /*111c30*/  PRMT R6, R6, 0x3340, R5 ;  /* 0x0000334006067816 */ /* 0x000fc40000000005 */
[----:B------:R-:W-:Y:S01]  /*111c40*/  SHF.R.U32.HI R10, RZ, 0x8, R10 ;  /* 0x00000008ff0a7819 */ /* 0x000fe2000001160a */
[----:B------:R-:W4:Y:S01]  /*111c50*/  LDL.LU R32, [R1+0x34] ;  /* 0x0000340001207983 */ /* 0x000f220000300800 */
[----:B------:R-:W-:Y:S02]  /*111c60*/  SHF.R.U32.HI R7, RZ, 0x8, R8 ;  /* 0x00000008ff077819 */ /* 0x000fe40000011608 */
[----:B0-----:R-:W-:Y:S01]  /*111c70*/  IADD3 R16, P6, PT, R49, R41, RZ ;  /* 0x0000002931107210 */ /* 0x001fe20007fde0ff */
[----:B------:R0:W-:Y:S01]  /*111c80*/  STL [R1+0x1dc], R6 ;  /* 0x0001dc0601007387 */ /* 0x0001e20000100800 */
[----:B------:R-:W-:Y:S02]  /*111c90*/  LOP3.LUT R8, R10, 0xffff, RZ, 0xc0, !PT ;  /* 0x0000ffff0a087812 */ /* 0x000fe400078ec0ff */
[----:B------:R-:W-:Y:S01]  /*111ca0*/  LOP3.LUT R7, R7, 0xffff, RZ, 0xc0, !PT ;  /* 0x0000ffff07077812 */ /* 0x000fe200078ec0ff */
[----:B------:R-:W-:Y:S01]  /*111cb0*/  IMAD.X R17, R4, 0x1, R39, P6 ;  /* 0x0000000104117824 */ /* 0x000fe200030e0627 */
[----:B0-----:R-:W-:-:S02]  /*111cc0*/  IADD3 R6, P6, PT, R49, R47, RZ ;  /* 0x0000002f31067210 */ /* 0x001fc40007fde0ff */
[----:B------:R-:W-:-:S03]  /*111cd0*/  PRMT R5, R8, 0x3340, R7 ;  /* 0x0000334008057816 */ /* 0x000fc60000000007 */
[----:B------:R-:W-:Y:S01]  /*111ce0*/  IMAD.X R7, R4, 0x1, R40, P6 ;  /* 0x0000000104077824 */ /* 0x000fe200030e0628 */
[----:B------:R-:W-:Y:S01]  /*111cf0*/  SHF.R.U32.HI R4, RZ, 0x8, R11 ;  /* 0x00000008ff047819 */ /* 0x000fe2000001160b */
[----:B------:R-:W-:Y:S03]  /*111d00*/  STL [R1+0x1d0], R5 ;  /* 0x0001d00501007387 */ /* 0x000fe60000100800 */
[----:B------:R-:W-:Y:S01]  /*111d10*/  LOP3.LUT R4, R4, 0xffff, RZ, 0xc0, !PT ;  /* 0x0000ffff04047812 */ /* 0x000fe200078ec0ff */
[----:B------:R-:W-:Y:S03]  /*111d20*/  STL.64 [R1+0x8f0], R16 ;  /* 0x0008f01001007387 */ /* 0x000fe60000100a00 */
[----:B------:R-:W-:Y:S01]  /*111d30*/  PRMT R4, R4, 0x3340, R0 ;  /* 0x0000334004047816 */ /* 0x000fe20000000000 */
[----:B------:R2:W-:Y:S04]  /*111d40*/  STL.64 [R1+0x8c0], R6 ;  /* 0x0008c00601007387 */ /* 0x0005e80000100a00 */
[----:B------:R0:W-:Y:S01]  /*111d50*/  STL [R1+0x90], R4 ;  /* 0x0000900401007387 */ /* 0x0001e20000100800 */
[----:B--2---:R-:W-:-:S02]  /*111d60*/  LOP3.LUT R7, R14, 0xffff, RZ, 0xc0, !PT ;  /* 0x0000ffff0e077812 */ /* 0x004fc400078ec0ff */
[----:B---3--:R-:W-:Y:S02]  /*111d70*/  LOP3.LUT R9, R13, 0xffff, RZ, 0xc0, !PT ;  /* 0x0000ffff0d097812 */ /* 0x008fe400078ec0ff */
[----:B------:R-:W2:Y:S02]  /*111d80*/  LDL.LU R13, [R1+0x198] ;  /* 0x00019800010d7983 */ /* 0x000ea40000300800 */
[----:B0-----:R-:W-:Y:S02]  /*111d90*/  PRMT R4, R9, 0x3340, R0 ;  /* 0x0000334009047816 */ /* 0x001fe40000000000 */
[----:B----4-:R-:W-:-:S04]  /*111da0*/  LOP3.LUT R6, R23, 0xffff, RZ, 0xc0, !PT ;  /* 0x0000ffff17067812 */ /* 0x010fc800078ec0ff */
[----:B------:R-:W-:-:S04]  /*111db0*/  PRMT R5, R7, 0x3340, R6 ;  /* 0x0000334007057816 */ /* 0x000fc80000000006 */
[----:B------:R-:W-:-:S05]  /*111dc0*/  PRMT R4, R5, 0x5410, R4 ;  /* 0x0000541005047816 */ /* 0x000fca0000000004 */
[----:B------:R0:W-:Y:S01]  /*111dd0*/  STL [R1+0x304], R4 ;  /* 0x0003040401007387 */ /* 0x0001e20000100800 */
[----:B------:R-:W-:-:S03]  /*111de0*/  SHF.R.U32.HI R7, RZ, 0x8, R7 ;  /* 0x00000008ff077819 */ /* 0x000fc60000011607 */
[----:B------:R-:W3:Y:S01]  /*111df0*/  LDL.LU R23, [R1+0x124] ;  /* 0x0001240001177983 */ /* 0x000ee20000300800 */
[----:B------:R-:W-:Y:S02]  /*111e00*/  SHF.R.U32.HI R5, RZ, 0x8, R6 ;  /* 0x00000008ff057819 */ /* 0x000fe40000011606 */
[----:B0-----:R-:W-:-:S04]  /*111e10*/  SHF.R.U32.HI R4, RZ, 0x8, R12 ;  /* 0x00000008ff047819 */ /* 0x001fc8000001160c */
[----:B------:R-:W-:Y:S02]  /*111e20*/  LOP3.LUT R4, R4, 0xffff, RZ, 0xc0, !PT ;  /* 0x0000ffff04047812 */ /* 0x000fe400078ec0ff */
[----:B------:R-:W-:Y:S02]  /*111e30*/  LOP3.LUT R6, R7, 0xffff, RZ, 0xc0, !PT ;  /* 0x0000ffff07067812 */ /* 0x000fe400078ec0ff */
[----:B------:R-:W-:Y:S02]  /*111e40*/  LOP3.LUT R5, R5, 0xffff, RZ, 0xc0, !PT ;  /* 0x0000ffff05057812 */ /* 0x000fe400078ec0ff */
[----:B------:R-:W-:Y:S02]  /*111e50*/  PRMT R7, R4, 0x3340, R0 ;  /* 0x0000334004077816 */ /* 0x000fe40000000000 */
[----:B------:R-:W-:Y:S02]  /*111e60*/  PRMT R4, R6, 0x3340, R5 ;  /* 0x0000334006047816 */ /* 0x000fe40000000005 */
[----:B------:R-:W-:Y:S01]  /*111e70*/  LOP3.LUT R8, R28, 0xffff, RZ, 0xc0, !PT ;  /* 0x0000ffff1c087812 */ /* 0x000fe200078ec0ff */
[----:B------:R0:W-:Y:S01]  /*111e80*/  STL [R1+0x88], R7 ;  /* 0x0000880701007387 */ /* 0x0001e20000100800 */
[----:B------:R-:W-:-:S03]  /*111e90*/  LOP3.LUT R6, R20, 0xffff, RZ, 0xc0, !PT ;  /* 0x0000ffff14067812 */ /* 0x000fc600078ec0ff */
[----:B------:R1:W-:Y:S01]  /*111ea0*/  STL [R1+0x1bc], R4 ;  /* 0x0001bc0401007387 */ /* 0x0003e20000100800 */
[----:B------:R-:W-:-:S03]  /*111eb0*/  PRMT R5, R8, 0x3340, R6 ;  /* 0x0000334008057816 */ /* 0x000fc60000000006 */
[----:B------:R-:W4:Y:S01]  /*111ec0*/  LDL.LU R28, [R1+0x354] ;  /* 0x00035400011c7983 */ /* 0x000f220000300800 */
[----:B0-----:R-:W-:-:S03]  /*111ed0*/  LOP3.LUT R7, R15, 0xffff, RZ, 0xc0, !PT ;  /* 0x0000ffff0f077812 */ /* 0x001fc600078ec0ff */
[----:B------:R-:W4:Y:S01]  /*111ee0*/  LDL.LU R15, [R1+0x2a8] ;  /* 0x0002a800010f7983 */ /* 0x000f220000300800 */
[----:B-1----:R-:W-:-:S04]  /*111ef0*/  PRMT R4, R7, 0x3340, R0 ;  /* 0x0000334007047816 */ /* 0x002fc80000000000 */
[----:B------:R-:W-:-:S05]  /*111f00*/  PRMT R4, R5, 0x5410, R4 ;  /* 0x0000541005047816 */ /* 0x000fca0000000004 */
[----:B------:R0:W-:Y:S04]  /*111f10*/  STL [R1+0x300], R4 ;  /* 0x0003000401007387 */ /* 0x0001e80000100800 */
[----:B------:R-:W4:Y:S01]  /*111f20*/  LDL.LU R20, [R1+0x2e0] ;  /* 0x0002e00001147983 */ /* 0x000f220000300800 */
[----:B------:R-:W-:Y:S02]  /*111f30*/  SHF.R.U32.HI R8, RZ, 0x8, R8 ;  /* 0x00000008ff087819 */ /* 0x000fe40000011608 */
[----:B------:R-:W-:Y:S02]  /*111f40*/  SHF.R.U32.HI R5, RZ, 0x8, R6 ;  /* 0x00000008ff057819 */ /* 0x000fe40000011606 */
[----:B------:R-:W-:Y:S02]  /*111f50*/  SHF.R.U32.HI R7, RZ, 0x8, R7 ;  /* 0x00000008ff077819 */ /* 0x000fe40000011607 */
[----:B0-----:R-:W-:-:S02]  /*111f60*/  SHF.R.S32.HI R4, RZ, 0x1f, R32 ;  /* 0x0000001fff047819 */ /* 0x001fc40000011420 */
[----:B------:R-:W-:Y:S02]  /*111f70*/  IADD3 R10, P6, PT, R32, R57, RZ ;  /* 0x00000039200a7210 */ /* 0x000fe40007fde0ff */
[----:B------:R-:W-:Y:S02]  /*111f80*/  LOP3.LUT R6, R8, 0xffff, RZ, 0xc0, !PT ;  /* 0x0000ffff08067812 */ /* 0x000fe400078ec0ff */
[----:B------:R-:W-:Y:S02]  /*111f90*/  LOP3.LUT R5, R5, 0xffff, RZ, 0xc0, !PT ;  /* 0x0000ffff05057812 */ /* 0x000fe400078ec0ff */
[----:B------:R-:W-:Y:S01]  /*111fa0*/  LOP3.LUT R7, R7, 0xffff, RZ, 0xc0, !PT ;  /* 0x0000ffff07077812 */ /* 0x000fe200078ec0ff */
[----:B------:R-:W-:Y:S01]  /*111fb0*/  IMAD.X R11, R4, 0x1, R61, P6 ;  /* 0x00000001040b7824 */ /* 0x000fe200030e063d */
[----:B------:R-:W-:Y:S02]  /*111fc0*/  PRMT R6, R6, 0x3340, R5 ;  /* 0x0000334006067816 */ /* 0x000fe40000000005 */
[----:B------:R-:W-:-:S02]  /*111fd0*/  PRMT R5, R7, 0x3340, R0 ;  /* 0x0000334007057816 */ /* 0x000fc40000000000 */
[----:B------:R-:W-:Y:S01]  /*111fe0*/  LOP3.LUT R27, R27, 0xffff, RZ, 0xc0, !PT ;  /* 0x0000ffff1b1b7812 */ /* 0x000fe200078ec0ff */
[----:B------:R-:W-:Y:S04]  /*111ff0*/  STL.64 [R1+0x8a8], R10 ;  /* 0x0008a80a01007387 */ /* 0x000fe80000100a00 */
[----:B------:R-:W-:Y:S04]  /*112000*/  STL [R1+0x1b8], R6 ;  /* 0x0001b80601007387 */ /* 0x000fe80000100800 */
[----:B------:R0:W-:Y:S02]  /*112010*/  STL [R1+0x84], R5 ;  /* 0x0000840501007387 */ /* 0x0001e40000100800 */
[----:B0-----:R-:W-:-:S02]  /*112020*/  PRMT R5, R27, 0x3340, R0 ;  /* 0x000033401b057816 */ /* 0x001fc40000000000 */
[----:B------:R-:W-:-:S05]  /*112030*/  IADD3 R10, P6, PT, R32, R46, RZ ;  /* 0x0000002e200a7210 */ /* 0x000fca0007fde0ff */
[----:B------:R-:W-:Y:S01]  /*112040*/  IMAD.X R11, R4, 0x1, R34, P6 ;  /* 0x00000001040b7824 */ /* 0x000fe200030e0622 */
[----:B--2---:R-:W-:Y:S02]  /*112050*/  LOP3.LUT R8, R13, 0xffff, RZ, 0xc0, !PT ;  /* 0x0000ffff0d087812 */ /* 0x004fe400078ec0ff */
[----:B---3--:R-:W-:-:S04]  /*112060*/  LOP3.LUT R7, R23, 0xffff, RZ, 0xc0, !PT ;  /* 0x0000ffff17077812 */ /* 0x008fc800078ec0ff */
[----:B------:R-:W-:-:S04]  /*112070*/  PRMT R6, R8, 0x3340, R7 ;  /* 0x0000334008067816 */ /* 0x000fc80000000007 */
[----:B------:R-:W-:-:S05]  /*112080*/  PRMT R5, R6, 0x5410, R5 ;  /* 0x0000541006057816 */ /* 0x000fca0000000005 */
[----:B------:R0:W-:Y:S01]  /*112090*/  STL [R1+0x2e8], R5 ;  /* 0x0002e80501007387 */ /* 0x0001e20000100800 */
[----:B------:R-:W-:Y:S02]  /*1120a0*/  SHF.R.U32.HI R8, RZ, 0x8, R8 ;  /* 0x00000008ff087819 */ /* 0x000fe40000011608 */
[----:B------:R-:W-:Y:S01]  /*1120b0*/  SHF.R.U32.HI R6, RZ, 0x8, R7 ;  /* 0x00000008ff067819 */ /* 0x000fe20000011607 */
[----:B------:R-:W2:Y:S01]  /*1120c0*/  LDL.LU R23, [R1+0x19c] ;  /* 0x00019c0001177983 */ /* 0x000ea20000300800 */
[----:B0-----:R-:W-:-:S03]  /*1120d0*/  SHF.R.U32.HI R5, RZ, 0x8, R9 ;  /* 0x00000008ff057819 */ /* 0x001fc60000011609 */
[----:B------:R-:W3:Y:S01]  /*1120e0*/  LDL.LU R18, [R1+0x128] ;  /* 0x0001280001127983 */ /* 0x000ee20000300800 */
[----:B------:R-:W-:Y:S02]  /*1120f0*/  LOP3.LUT R5, R5, 0xffff, RZ, 0xc0, !PT ;  /* 0x0000ffff05057812 */ /* 0x000fe400078ec0ff */
[----:B------:R-:W-:Y:S02]  /*112100*/  LOP3.LUT R7, R8, 0xffff, RZ, 0xc0, !PT ;  /* 0x0000ffff08077812 */ /* 0x000fe400078ec0ff */
[----:B------:R-:W-:Y:S02]  /*112110*/  LOP3.LUT R6, R6, 0xffff, RZ, 0xc0, !PT ;  /* 0x0000ffff06067812 */ /* 0x000fe400078ec0ff */
[----:B------:R-:W-:Y:S01]  /*112120*/  PRMT R9, R5, 0x3340, R0 ;  /* 0x0000334005097816 */ /* 0x000fe20000000000 */
[----:B------:R-:W-:Y:S01]  /*112130*/  STL.64 [R1+0x870], R10 ;  /* 0x0008700a01007387 */ /* 0x000fe20000100a00 */
[----:B------:R-:W-:Y:S02]  /*112140*/  PRMT R5, R7, 0x3340, R6 ;  /* 0x0000334007057816 */ /* 0x000fe40000000006 */
[----:B----4-:R-:W-:Y:S01]  /*112150*/  LOP3.LUT R8, R28, 0xffff, RZ, 0xc0, !PT ;  /* 0x0000ffff1c087812 */ /* 0x010fe200078ec0ff */
[----:B------:R0:W-:Y:S04]  /*112160*/  STL [R1+0x80], R9 ;  /* 0x0000800901007387 */ /* 0x0001e80000100800 */
[----:B------:R1:W-:Y:S01]  /*112170*/  STL [R1+0x1ac], R5 ;  /* 0x0001ac0501007387 */ /* 0x0003e20000100800 */
[----:B0-----:R-:W-:-:S02]  /*112180*/  LOP3.LUT R9, R15, 0xffff, RZ, 0xc0, !PT ;  /* 0x0000ffff0f097812 */ /* 0x001fc400078ec0ff */
[----:B------:R-:W-:Y:S02]  /*112190*/  LOP3.LUT R7, R20, 0xffff, RZ, 0xc0, !PT ;  /* 0x0000ffff14077812 */ /* 0x000fe400078ec0ff */
[----:B-1----:R-:W-:Y:S02]  /*1121a0*/  PRMT R5, R9, 0x3340, R0 ;  /* 0x0000334009057816 */ /* 0x002fe40000000000 */
[----:B------:R-:W-:Y:S02]  /*1121b0*/  PRMT R6, R8, 0x3340, R7 ;  /* 0x0000334008067816 */ /* 0x000fe40000000007 */
[----:B------:R-:W-:Y:S02]  /*1121c0*/  IADD3 R10, P6, PT, R32, R45, RZ ;  /* 0x0000002d200a7210 */ /* 0x000fe40007fde0ff */
[----:B------:R-:W-:-:S03]  /*1121d0*/  PRMT R5, R6, 0x5410, R5 ;  /* 0x0000541006057816 */ /* 0x000fc60000000005 */
[----:B------:R-:W-:Y:S02]  /*1121e0*/  IMAD.X R11, R4, 0x1, R35, P6 ;  /* 0x00000001040b7824 */ /* 0x000fe400030e0623 */
[----:B------:R0:W-:Y:S04]  /*1121f0*/  STL [R1+0x2e0], R5 ;  /* 0x0002e00501007387 */ /* 0x0001e80000100800 */
[----:B------:R-:W4:Y:S04]  /*112200*/  LDL.LU R49, [R1+0x448] ;  /* 0x0004480001317983 */ /* 0x000f280000300800 */
[----:B------:R-:W4:Y:S04]  /*112210*/  LDL.LU R14, [R1+0x2b0] ;  /* 0x0002b000010e7983 */ /* 0x000f280000300800 */
[----:B------:R-:W4:Y:S04]  /*112220*/  LDL.LU R13, [R1+0x358] ;  /* 0x00035800010d7983 */ /* 0x000f280000300800 */
[----:B------:R1:W-:Y:S04]  /*112230*/  STL.64 [R1+0x868], R10 ;  /* 0x0008680a01007387 */ /* 0x0003e80000100a00 */
[----:B------:R-:W4:Y:S04]  /*112240*/  LDL.LU R28, [R1+0x428] ;  /* 0x00042800011c7983 */ /* 0x000f280000300800 */
[----:B------:R-:W4:Y:S04]  /*112250*/  LDL.LU R15, [R1+0x294] ;  /* 0x00029400010f7983 */ /* 0x000f280000300800 */
[----:B------:R-:W4:Y:S01]  /*112260*/  LDL.LU R20, [R1+0x2d0] ;  /* 0x0002d00001147983 */ /* 0x000f220000300800 */
[----:B0-----:R-:W-:-:S02]  /*112270*/  SHF.R.U32.HI R5, RZ, 0x8, R27 ;  /* 0x00000008ff057819 */ /* 0x001fc4000001161b */
[----:B------:R-:W-:Y:S02]  /*112280*/  SHF.R.U32.HI R8, RZ, 0x8, R8 ;  /* 0x00000008ff087819 */ /* 0x000fe40000011608 */
[----:B------:R-:W-:Y:S02]  /*112290*/  SHF.R.U32.HI R6, RZ, 0x8, R7 ;  /* 0x00000008ff067819 */ /* 0x000fe40000011607 */
[----:B------:R-:W-:Y:S02]  /*1122a0*/  LOP3.LUT R5, R5, 0xffff, RZ, 0xc0, !PT ;  /* 0x0000ffff05057812 */ /* 0x000fe400078ec0ff */
[----:B------:R-:W-:Y:S02]  /*1122b0*/  LOP3.LUT R7, R8, 0xffff, RZ, 0xc0, !PT ;  /* 0x0000ffff08077812 */ /* 0x000fe400078ec0ff */
[----:B------:R-:W-:Y:S02]  /*1122c0*/  LOP3.LUT R6, R6, 0xffff, RZ, 0xc0, !PT ;  /* 0x0000ffff06067812 */ /* 0x000fe400078ec0ff */
[----:B-1----:R-:W-:-:S02]  /*1122d0*/  PRMT R10, R5, 0x3340, R0 ;  /* 0x00003340050a7816 */ /* 0x002fc40000000000 */
[----:B------:R-:W-:-:S03]  /*1122e0*/  PRMT R5, R7, 0x3340, R6 ;  /* 0x0000334007057816 */ /* 0x000fc60000000006 */
[----:B------:R0:W-:Y:S04]  /*1122f0*/  STL [R1+0x78], R10 ;  /* 0x0000780a01007387 */ /* 0x0001e80000100800 */
[----:B------:R1:W-:Y:S01]  /*112300*/  STL [R1+0x1a8], R5 ;  /* 0x0001a80501007387 */ /* 0x0003e20000100800 */
[----:B0-----:R-:W-:-:S05]  /*112310*/  IADD3 R10, P6, PT, R32, R44, RZ ;  /* 0x0000002c200a7210 */ /* 0x001fca0007fde0ff */
[----:B------:R-:W-:Y:S01]  /*112320*/  IMAD.X R11, R4, 0x1, R36, P6 ;  /* 0x00000001040b7824 */ /* 0x000fe200030e0624 */
[----:B--2---:R-:W-:Y:S02]  /*112330*/  LOP3.LUT R8, R23, 0xffff, RZ, 0xc0, !PT ;  /* 0x0000ffff17087812 */ /* 0x004fe400078ec0ff */
[----:B------:R-:W-:Y:S02]  /*112340*/  LOP3.LUT R23, R30, 0xffff, RZ, 0xc0, !PT ;  /* 0x0000ffff1e177812 */ /* 0x000fe400078ec0ff */
[----:B---3--:R-:W-:Y:S02]  /*112350*/  LOP3.LUT R7, R18, 0xffff, RZ, 0xc0, !PT ;  /* 0x0000ffff12077812 */ /* 0x008fe400078ec0ff */
[----:B-1----:R-:W-:Y:S02]  /*112360*/  PRMT R5, R23, 0x3340, R0 ;  /* 0x0000334017057816 */ /* 0x002fe40000000000 */
        /* <DEDUP_REMOVED lines=11> */
[----:B------:R0:W-:Y:S04]  /*112420*/  STL.64 [R1+0x840], R10 ;  /* 0x0008400a01007387 */ /* 0x0001e80000100a00 */
[----:B------:R-:W-:Y:S04]  /*112430*/  STL [R1+0x5d3c], R55 ;  /* 0x005d3c3701007387 */ /* 0x000fe80000100800 */
[----:B------:R1:W-:Y:S01]  /*112440*/  STL [R1+0x70], R5 ;  /* 0x0000700501007387 */ /* 0x0003e20000100800 */
[----:B----4-:R-:W-:-:S03]  /*112450*/  LOP3.LUT R9, R28, 0xffff, RZ, 0xc0, !PT ;  /* 0x0000ffff1c097812 */ /* 0x010fc600078ec0ff */
[----:B------:R-:W2:Y:S01]  /*112460*/  LDL.LU R28, [R1+0x438] ;  /* 0x00043800011c7983 */ /* 0x000ea20000300800 */
[----:B0-----:R-:W-:Y:S02]  /*112470*/  LOP3.LUT R11, R15, 0xffff, RZ, 0xc0, !PT ;  /* 0x0000ffff0f0b7812 */ /* 0x001fe400078ec0ff */
[----:B------:R-:W-:Y:S02]  /*112480*/  LOP3.LUT R7, R20, 0xffff, RZ, 0xc0, !PT ;  /* 0x0000ffff14077812 */ /* 0x000fe400078ec0ff */
[----:B------:R-:W3:Y:S04]  /*112490*/  LDL.LU R20, [R1+0x2a4] ;  /* 0x0002a40001147983 */ /* 0x000ee80000300800 */
[----:B------:R-:W4:Y:S01]  /*1124a0*/  LDL.LU R15, [R1+0x318] ;  /* 0x00031800010f7983 */ /* 0x000f220000300800 */
[----:B------:R-:W-:-:S02]  /*1124b0*/  LOP3.LUT R10, R49, 0xffff, RZ, 0xc0, !PT ;  /* 0x0000ffff310a7812 */ /* 0x000fc400078ec0ff */
[----:B------:R-:W-:Y:S02]  /*1124c0*/  LOP3.LUT R12, R14, 0xffff, RZ, 0xc0, !PT ;  /* 0x0000ffff0e0c7812 */ /* 0x000fe400078ec0ff */
[----:B------:R-:W-:Y:S02]  /*1124d0*/  LOP3.LUT R8, R13, 0xffff, RZ, 0xc0, !PT ;  /* 0x0000ffff0d087812 */ /* 0x000fe400078ec0ff */
[----:B-1----:R-:W-:Y:S02]  /*1124e0*/  PRMT R5, R12, 0x3340, R0 ;  /* 0x000033400c057816 */ /* 0x002fe40000000000 */
[----:B------:R-:W-:-:S04]  /*1124f0*/  PRMT R6, R10, 0x3340, R8 ;  /* 0x000033400a067816 */ /* 0x000fc80000000008 */
[----:B------:R-:W-:Y:S02]  /*112500*/  PRMT R13, R6, 0x5410, R5 ;  /* 0x00005410060d7816 */ /* 0x000fe40000000005 */
[----:B------:R-:W-:Y:S02]  /*112510*/  PRMT R5, R11, 0x3340, R0 ;  /* 0x000033400b057816 */ /* 0x000fe40000000000 */
[----:B------:R-:W-:-:S04]  /*112520*/  PRMT R6, R9, 0x3340, R7 ;  /* 0x0000334009067816 */ /* 0x000fc80000000007 */
[----:B------:R-:W-:Y:S01]  /*112530*/  PRMT R5, R6, 0x5410, R5 ;  /* 0x0000541006057816 */ /* 0x000fe20000000005 */
[----:B------:R-:W-:Y:S01]  /*112540*/  STL [R1+0x2cc], R13 ;  /* 0x0002cc0d01007387 */ /* 0x000fe20000100800 */
[----:B------:R-:W-:-:S03]  /*112550*/  SHF.R.U32.HI R6, RZ, 0x8, R10 ;  /* 0x00000008ff067819 */ /* 0x000fc6000001160a */
[----:B------:R0:W-:Y:S01]  /*112560*/  STL [R1+0x2d0], R5 ;  /* 0x0002d00501007387 */ /* 0x0001e20000100800 */
[----:B------:R-:W-:Y:S02]  /*112570*/  SHF.R.U32.HI R9, RZ, 0x8, R9 ;  /* 0x00000008ff097819 */ /* 0x000fe40000011609 */
[----:B------:R-:W-:Y:S02]  /*112580*/  SHF.R.U32.HI R7, RZ, 0x8, R7 ;  /* 0x00000008ff077819 */ /* 0x000fe40000011607 */
[----:B------:R-:W-:Y:S02]  /*112590*/  IADD3 R16, P6, PT, R32, R43, RZ ;  /* 0x0000002b20107210 */ /* 0x000fe40007fde0ff */
[----:B0-----:R-:W-:Y:S02]  /*1125a0*/  SHF.R.U32.HI R5, RZ, 0x8, R8 ;  /* 0x00000008ff057819 */ /* 0x001fe40000011608 */
[----:B------:R-:W-:Y:S02]  /*1125b0*/  LOP3.LUT R6, R6, 0xffff, RZ, 0xc0, !PT ;  /* 0x0000ffff06067812 */ /* 0x000fe400078ec0ff */
[----:B------:R-:W-:-:S02]  /*1125c0*/  LOP3.LUT R5, R5, 0xffff, RZ, 0xc0, !PT ;  /* 0x0000ffff05057812 */ /* 0x000fc400078ec0ff */
[----:B------:R-:W-:Y:S02]  /*1125d0*/  LOP3.LUT R8, R9, 0xffff, RZ, 0xc0, !PT ;  /* 0x0000ffff09087812 */ /* 0x000fe400078ec0ff */
[----:B------:R-:W-:Y:S01]  /*1125e0*/  LOP3.LUT R7, R7, 0xffff, RZ, 0xc0, !PT ;  /* 0x0000ffff07077812 */ /* 0x000fe200078ec0ff */
[----:B------:R-:W-:Y:S01]  /*1125f0*/  IMAD.X R17, R4, 0x1, R37, P6 ;  /* 0x0000000104117824 */ /* 0x000fe200030e0625 */
[----:B------:R-:W-:Y:S02]  /*112600*/  PRMT R6, R6, 0x3340, R5 ;  /* 0x0000334006067816 */ /* 0x000fe40000000005 */
[----:B------:R-:W-:Y:S02]  /*112610*/  PRMT R5, R8, 0x3340, R7 ;  /* 0x0000334008057816 */ /* 0x000fe40000000007 */
[----:B------:R0:W-:Y:S04]  /*112620*/  STL.64 [R1+0x838], R16 ;  /* 0x0008381001007387 */ /* 0x0001e80000100a00 */
[----:B------:R1:W-:Y:S04]  /*112630*/  STL [R1+0x198], R6 ;  /* 0x0001980601007387 */ /* 0x0003e80000100800 */
[----:B------:R1:W-:Y:S01]  /*112640*/  STL [R1+0x194], R5 ;  /* 0x0001940501007387 */ /* 0x0003e20000100800 */
[----:B0-----:R-:W-:-:S03]  /*112650*/  IADD3 R16, P6, PT, R32, R42, RZ ;  /* 0x0000002a20107210 */ /* 0x001fc60007fde0ff */
[----:B------:R-:W4:Y:S01]  /*112660*/  LDL.LU R26, [R1+0x1cc] ;  /* 0x0001cc00011a7983 */ /* 0x000f220000300800 */
[----:B-1----:R-:W-:Y:S02]  /*112670*/  SHF.R.U32.HI R6, RZ, 0x8, R12 ;  /* 0x00000008ff067819 */ /* 0x002fe4000001160c */
[----:B------:R-:W-:Y:S01]  /*112680*/  SHF.R.U32.HI R5, RZ, 0x8, R11 ;  /* 0x00000008ff057819 */ /* 0x000fe2000001160b */
[----:B------:R-:W-:Y:S01]  /*112690*/  IMAD.X R17, R4, 0x1, R38, P6 ;  /* 0x0000000104117824 */ /* 0x000fe200030e0626 */
[----:B------:R-:W4:Y:S02]  /*1126a0*/  LDL.LU R19, [R1+0x10c] ;  /* 0x00010c0001137983 */ /* 0x000f240000300800 */
[----:B------:R-:W-:Y:S02]  /*1126b0*/  LOP3.LUT R5, R5, 0xffff, RZ, 0xc0, !PT ;  /* 0x0000ffff05057812 */ /* 0x000fe400078ec0ff */
[----:B------:R-:W4:Y:S01]  /*1126c0*/  LDL.LU R18, [R1+0x170] ;  /* 0x0001700001127983 */ /* 0x000f220000300800 */
[----:B------:R-:W-:-:S02]  /*1126d0*/  LOP3.LUT R6, R6, 0xffff, RZ, 0xc0, !PT ;  /* 0x0000ffff06067812 */ /* 0x000fc400078ec0ff */
[--C-:B------:R-:W-:Y:S01]  /*1126e0*/  PRMT R7, R5, 0x3340, R0.reuse ;  /* 0x0000334005077816 */ /* 0x100fe20000000000 */
[----:B------:R-:W-:Y:S01]  /*1126f0*/  STL.64 [R1+0x850], R16 ;  /* 0x0008501001007387 */ /* 0x000fe20000100a00 */
[----:B------:R-:W-:-:S03]  /*112700*/  PRMT R5, R6, 0x3340, R0 ;  /* 0x0000334006057816 */ /* 0x000fc60000000000 */
[----:B------:R4:W-:Y:S04]  /*112710*/  STL [R1+0x60], R7 ;  /* 0x0000600701007387 */ /* 0x0009e80000100800 */
[----:B------:R0:W-:Y:S01]  /*112720*/  STL [R1+0x64], R5 ;  /* 0x0000640501007387 */ /* 0x0001e20000100800 */
[----:B------:R-:W-:-:S03]  /*112730*/  IADD3 R10, P6, PT, R32, R41, RZ ;  /* 0x00000029200a7210 */ /* 0x000fc60007fde0ff */
[----:B------:R-:W4:Y:S02]  /*112740*/  LDL.LU R49, [R1+0x1c8] ;  /* 0x0001c80001317983 */ /* 0x000f240000300800 */
[----:B------:R-:W-:Y:S02]  /*112750*/  IMAD.X R11, R4, 0x1, R39, P6 ;  /* 0x00000001040b7824 */ /* 0x000fe400030e0627 */
[----:B------:R-:W4:Y:S01]  /*112760*/  LDL.LU R14, [R1+0x108] ;  /* 0x00010800010e7983 */ /* 0x000f220000300800 */
[----:B--2---:R-:W-:Y:S02]  /*112770*/  LOP3.LUT R8, R28, 0xffff, RZ, 0xc0, !PT ;  /* 0x0000ffff1c087812 */ /* 0x004fe400078ec0ff */
[----:B---3--:R-:W-:Y:S02]  /*112780*/  LOP3.LUT R20, R20, 0xffff, RZ, 0xc0, !PT ;  /* 0x0000ffff14147812 */ /* 0x008fe400078ec0ff */
[----:B----4-:R-:W-:Y:S02]  /*112790*/  LOP3.LUT R7, R15, 0xffff, RZ, 0xc0, !PT ;  /* 0x0000ffff0f077812 */ /* 0x010fe400078ec0ff */
[----:B0-----:R-:W-:-:S02]  /*1127a0*/  PRMT R5, R20, 0x3340, R0 ;  /* 0x0000334014057816 */ /* 0x001fc40000000000 */
[----:B------:R-:W-:-:S04]  /*1127b0*/  PRMT R6, R8, 0x3340, R7 ;  /* 0x0000334008067816 */ /* 0x000fc80000000007 */
[----:B------:R-:W-:-:S05]  /*1127c0*/  PRMT R5, R6, 0x5410, R5 ;  /* 0x0000541006057816 */ /* 0x000fca0000000005 */
[----:B------:R-:W-:Y:S04]  /*1127d0*/  STL [R1+0x318], R5 ;  /* 0x0003180501007387 */ /* 0x000fe80000100800 */
[----:B------:R-:W2:Y:S04]  /*1127e0*/  LDL.LU R13, [R1+0x15c] ;  /* 0x00015c00010d7983 */ /* 0x000ea80000300800 */
[----:B------:R-:W3:Y:S04]  /*1127f0*/  LDL.LU R28, [R1+0x1b0] ;  /* 0x0001b000011c7983 */ /* 0x000ee80000300800 */
[----:B------:R-:W4:Y:S04]  /*112800*/  LDL.LU R15, [R1+0xf8] ;  /* 0x0000f800010f7983 */ /* 0x000f280000300800 */
[----:B------:R0:W-:Y:S02]  /*112810*/  STL.64 [R1+0x818], R10 ;  /* 0x0008180a01007387 */ /* 0x0001e40000100a00 */
[----:B0-----:R-:W-:-:S02]  /*112820*/  IADD3 R10, P6, PT, R32, R47, RZ ;  /* 0x0000002f200a7210 */ /* 0x001fc40007fde0ff */
[----:B------:R-:W4:Y:S04]  /*112830*/  LDL.LU R32, [R1+0x13c] ;  /* 0x00013c0001207983 */ /* 0x000f280000300800 */
[----:B------:R-:W4:Y:S01]  /*112840*/  LDL.LU R56, [R1+0x30] ;  /* 0x0000300001387983 */ /* 0x000f220000300800 */
[----:B------:R-:W-:Y:S01]  /*112850*/  IMAD.X R11, R4, 0x1, R40, P6 ;  /* 0x00000001040b7824 */ /* 0x000fe200030e0628 */
[----:B------:R-:W-:Y:S02]  /*112860*/  SHF.R.U32.HI R5, RZ, 0x8, R8 ;  /* 0x00000008ff057819 */ /* 0x000fe40000011608 */
[----:B------:R-:W-:Y:S02]  /*112870*/  SHF.R.U32.HI R4, RZ, 0x8, R7 ;  /* 0x00000008ff047819 */ /* 0x000fe40000011607 */
[----:B------:R-:W-:-:S02]  /*112880*/  LOP3.LUT R5, R5, 0xffff, RZ, 0xc0, !PT ;  /* 0x0000ffff05057812 */ /* 0x000fc400078ec0ff */
[----:B------:R-:W-:-:S04]  /*112890*/  LOP3.LUT R4, R4, 0xffff, RZ, 0xc0, !PT ;  /* 0x0000ffff04047812 */ /* 0x000fc800078ec0ff */
[----:B------:R-:W-:Y:S02]  /*1128a0*/  PRMT R58, R5, 0x3340, R4 ;  /* 0x00003340053a7816 */ /* 0x000fe40000000004 */
[----:B------:R-:W-:Y:S02]  /*1128b0*/  LOP3.LUT R8, R26, 0xffff, RZ, 0xc0, !PT ;  /* 0x0000ffff1a087812 */ /* 0x000fe400078ec0ff */
[----:B------:R-:W-:Y:S02]  /*1128c0*/  LOP3.LUT R7, R19, 0xffff, RZ, 0xc0, !PT ;  /* 0x0000ffff13077812 */ /* 0x000fe400078ec0ff */
[----:B------:R-:W-:Y:S02]  /*1128d0*/  LOP3.LUT R6, R18, 0xffff, RZ, 0xc0, !PT ;  /* 0x0000ffff12067812 */ /* 0x000fe400078ec0ff */
[----:B------:R-:W-:Y:S02]  /*1128e0*/  PRMT R4, R7, 0x3340, R0 ;  /* 0x0000334007047816 */ /* 0x000fe40000000000 */
[----:B------:R-:W-:-:S04]  /*1128f0*/  PRMT R5, R8, 0x3340, R6 ;  /* 0x0000334008057816 */ /* 0x000fc80000000006 */
[----:B------:R-:W-:Y:S02]  /*112900*/  PRMT R9, R5, 0x5410, R4 ;  /* 0x0000541005097816 */ /* 0x000fe40000000004 */
[----:B------:R-:W-:Y:S02]  /*112910*/  SHF.R.U32.HI R5, RZ, 0x8, R8 ;  /* 0x00000008ff057819 */ /* 0x000fe40000011608 */
[----:B------:R-:W-:Y:S02]  /*112920*/  SHF.R.U32.HI R4, RZ, 0x8, R6 ;  /* 0x00000008ff047819 */ /* 0x000fe40000011606 */
[----:B------:R-:W-:Y:S02]  /*112930*/  SHF.R.U32.HI R6, RZ, 0x8, R7 ;  /* 0x00000008ff067819 */ /* 0x000fe40000011607 */
[----:B------:R-:W-:Y:S02]  /*112940*/  LOP3.LUT R5, R5, 0xffff, RZ, 0xc0, !PT ;  /* 0x0000ffff05057812 */ /* 0x000fe400078ec0ff */
[----:B------:R-:W-:-:S02]  /*112950*/  LOP3.LUT R4, R4, 0xffff, RZ, 0xc0, !PT ;  /* 0x0000ffff04047812 */ /* 0x000fc400078ec0ff */
[----:B------:R-:W-:Y:S01]  /*112960*/  LOP3.LUT R6, R6, 0xffff, RZ, 0xc0, !PT ;  /* 0x0000ffff06067812 */ /* 0x000fe200078ec0ff */
[----:B------:R0:W-:Y:S01]  /*112970*/  STL.64 [R1+0x830], R10 ;  /* 0x0008300a01007387 */ /* 0x0001e20000100a00 */
[----:B------:R-:W-:Y:S02]  /*112980*/  PRMT R5, R5, 0x3340, R4 ;  /* 0x0000334005057816 */ /* 0x000fe40000000004 */
[----:B------:R-:W-:Y:S01]  /*112990*/  PRMT R4, R6, 0x3340, R0 ;  /* 0x0000334006047816 */ /* 0x000fe20000000000 */
[----:B------:R-:W-:Y:S04]  /*1129a0*/  STL [R1+0x5d40], R58 ;  /* 0x005d403a01007387 */ /* 0x000fe80000100800 */
[----:B------:R1:W-:Y:S01]  /*1129b0*/  STL [R1+0x2b8], R9 ;  /* 0x0002b80901007387 */ /* 0x0003e20000100800 */
[----:B0-----:R-:W-:-:S03]  /*1129c0*/  LOP3.LUT R11, R14, 0xffff, RZ, 0xc0, !PT ;  /* 0x0000ffff0e0b7812 */ /* 0x001fc600078ec0ff */
[----:B------:R-:W-:Y:S01]  /*1129d0*/  STL [R1+0x190], R5 ;  /* 0x0001900501007387 */ /* 0x000fe20000100800 */
[----:B-1----:R-:W-:-:S03]  /*1129e0*/  LOP3.LUT R9, R49, 0xffff, RZ, 0xc0, !PT ;  /* 0x0000ffff31097812 */ /* 0x002fc600078ec0ff */
[----:B------:R0:W-:Y:S02]  /*1129f0*/  STL [R1+0x48], R4 ;  /* 0x0000480401007387 */ /* 0x0001e40000100800 */
[----:B0-----:R-:W-:Y:S02]  /*112a00*/  PRMT R4, R11, 0x3340, R0 ;  /* 0x000033400b047816 */ /* 0x001fe40000000000 */
[----:B--2---:R-:W-:-:S04]  /*112a10*/  LOP3.LUT R8, R13, 0xffff, RZ, 0xc0, !PT ;  /* 0x0000ffff0d087812 */ /* 0x004fc800078ec0ff */
[----:B------:R-:W-:Y:S02]  /*112a20*/  PRMT R5, R9, 0x3340, R8 ;  /* 0x0000334009057816 */ /* 0x000fe40000000008 */
[----:B---3--:R-:W-:Y:S02]  /*112a30*/  LOP3.LUT R7, R28, 0xffff, RZ, 0xc0, !PT ;  /* 0x0000ffff1c077812 */ /* 0x008fe400078ec0ff */
[----:B----4-:R-:W-:Y:S02]  /*112a40*/  LOP3.LUT R10, R15, 0xffff, RZ, 0xc0, !PT ;  /* 0x0000ffff0f0a7812 */ /* 0x010fe400078ec0ff */
[----:B------:R-:W-:Y:S02]  /*112a50*/  PRMT R12, R5, 0x5410, R4 ;  /* 0x00005410050c7816 */ /* 0x000fe40000000004 */
[----:B------:R-:W-:-:S03]  /*112a60*/  PRMT R4, R10, 0x3340, R0 ;  /* 0x000033400a047816 */ /* 0x000fc60000000000 */
[----:B------:R0:W-:Y:S04]  /*112a70*/  STL [R1+0x2b0], R12 ;  /* 0x0002b00c01007387 */ /* 0x0001e80000100800 */
[----:B------:R-:W2:Y:S04]  /*112a80*/  LDL.LU R26, [R1+0x458] ;  /* 0x00045800011a7983 */ /* 0x000ea80000300800 */
[----:B------:R-:W3:Y:S01]  /*112a90*/  LDL.LU R49, [R1+0x33c] ;  /* 0x00033c0001317983 */ /* 0x000ee20000300800 */
[----:B------:R-:W-:-:S04]  /*112aa0*/  LOP3.LUT R6, R32, 0xffff, RZ, 0xc0, !PT ;  /* 0x0000ffff20067812 */ /* 0x000fc800078ec0ff */
[----:B------:R-:W-:-:S04]  /*112ab0*/  PRMT R5, R7, 0x3340, R6 ;  /* 0x0000334007057816 */ /* 0x000fc80000000006 */
[----:B------:R-:W-:-:S05]  /*112ac0*/  PRMT R4, R5, 0x5410, R4 ;  /* 0x0000541005047816 */ /* 0x000fca0000000004 */
[----:B------:R1:W-:Y:S04]  /*112ad0*/  STL [R1+0x2ac], R4 ;  /* 0x0002ac0401007387 */ /* 0x0003e80000100800 */
[----:B------:R-:W4:Y:S01]  /*112ae0*/  LDL.LU R14, [R1+0x40c] ;  /* 0x00040c00010e7983 */ /* 0x000f220000300800 */
[----:B0-----:R-:W-:Y:S02]  /*112af0*/  IADD3 R12, P6, PT, R56, R57, RZ ;  /* 0x00000039380c7210 */ /* 0x001fe40007fde0ff */
[----:B-1----:R-:W-:-:S05]  /*112b00*/  SHF.R.S32.HI R4, RZ, 0x1f, R56 ;  /* 0x0000001fff047819 */ /* 0x002fca0000011438 */
[----:B------:R-:W-:Y:S01]  /*112b10*/  IMAD.X R13, R4, 0x1, R61, P6 ;  /* 0x00000001040d7824 */ /* 0x000fe200030e063d */
[----:B------:R-:W-:Y:S02]  /*112b20*/  SHF.R.U32.HI R9, RZ, 0x8, R9 ;  /* 0x00000008ff097819 */ /* 0x000fe40000011609 */
[----:B------:R-:W-:Y:S02]  /*112b30*/  SHF.R.U32.HI R5, RZ, 0x8, R8 ;  /* 0x00000008ff057819 */ /* 0x000fe40000011608 */
[----:B------:R0:W-:Y:S02]  /*112b40*/  STL.64 [R1+0x738], R12 ;  /* 0x0007380c01007387 */ /* 0x0001e40000100a00 */
[----:B------:R-:W-:Y:S02]  /*112b50*/  LOP3.LUT R5, R5, 0xffff, RZ, 0xc0, !PT ;  /* 0x0000ffff05057812 */ /* 0x000fe400078ec0ff */
[----:B0-----:R-:W-:Y:S02]  /*112b60*/  SHF.R.U32.HI R12, RZ, 0x8, R7 ;  /* 0x00000008ff0c7819 */ /* 0x001fe40000011607 */
[----:B------:R-:W-:-:S02]  /*112b70*/  SHF.R.U32.HI R7, RZ, 0x8, R6 ;  /* 0x00000008ff077819 */ /* 0x000fc40000011606 */
[----:B------:R-:W-:Y:S02]  /*112b80*/  LOP3.LUT R6, R9, 0xffff, RZ, 0xc0, !PT ;  /* 0x0000ffff09067812 */ /* 0x000fe400078ec0ff */
[----:B------:R-:W-:Y:S02]  /*112b90*/  LOP3.LUT R8, R12, 0xffff, RZ, 0xc0, !PT ;  /* 0x0000ffff0c087812 */ /* 0x000fe400078ec0ff */
[----:B------:R-:W-:Y:S02]  /*112ba0*/  LOP3.LUT R7, R7, 0xffff, RZ, 0xc0, !PT ;  /* 0x0000ffff07077812 */ /* 0x000fe400078ec0ff */
[----:B------:R-:W-:Y:S02]  /*112bb0*/  PRMT R6, R6, 0x3340, R5 ;  /* 0x0000334006067816 */ /* 0x000fe40000000005 */
[----:B------:R-:W-:Y:S01]  /*112bc0*/  PRMT R5, R8, 0x3340, R7 ;  /* 0x0000334008057816 */ /* 0x000fe20000000007 */
[----:B------:R-:W-:Y:S01]  /*112bd0*/  IMAD.MOV.U32 R32, RZ, RZ, R33 ;  /* 0x000000ffff207224 */ /* 0x000fe200078e0021 */
[----:B------:R-:W-:Y:S01]  /*112be0*/  IADD3 R12, P6, PT, R56, R46, RZ ;  /* 0x0000002e380c7210 */ /* 0x000fe20007fde0ff */
[----:B------:R-:W4:Y:S04]  /*112bf0*/  LDL.LU R33, [R1+0x1b4] ;  /* 0x0001b40001217983 */ /* 0x000f280000300800 */
[----:B------:R-:W-:Y:S04]  /*112c00*/  STL [R1+0x17c], R6 ;  /* 0x00017c0601007387 */ /* 0x000fe80000100800 */
[----:B------:R-:W-:Y:S01]  /*112c10*/  STL [R1+0x174], R5 ;  /* 0x0001740501007387 */ /* 0x000fe20000100800 */
[----:B------:R-:W-:-:S03]  /*112c20*/  IMAD.X R13, R4, 0x1, R34, P6 ;  /* 0x00000001040d7824 */ /* 0x000fc600030e0622 */
[----:B------:R-:W4:Y:S04]  /*112c30*/  LDL.LU R19, [R1+0xfc] ;  /* 0x0000fc0001137983 */ /* 0x000f280000300800 */
[----:B------:R-:W4:Y:S04]  /*112c40*/  LDL.LU R18, [R1+0x140] ;  /* 0x0001400001127983 */ /* 0x000f280000300800 */
[----:B------:R0:W-:Y:S04]  /*112c50*/  STL.64 [R1+0x7f0], R12 ;  /* 0x0007f00c01007387 */ /* 0x0001e80000100a00 */
[----:B0-----:R-:W4:Y:S04]  /*112c60*/  LDL.LU R13, [R1+0x45c] ;  /* 0x00045c00010d7983 */ /* 0x001f280000300800 */
[----:B------:R-:W4:Y:S04]  /*112c70*/  LDL.LU R28, [R1+0x34c] ;  /* 0x00034c00011c7983 */ /* 0x000f280000300800 */
[----:B------:R-:W4:Y:S01]  /*112c80*/  LDL.LU R15, [R1+0x414] ;  /* 0x00041400010f7983 */ /* 0x000f220000300800 */
[----:B------:R-:W-:-:S02]  /*112c90*/  SHF.R.U32.HI R5, RZ, 0x8, R10 ;  /* 0x00000008ff057819 */ /* 0x000fc4000001160a */
[----:B------:R-:W-:Y:S02]  /*112ca0*/  SHF.R.U32.HI R6, RZ, 0x8, R11 ;  /* 0x00000008ff067819 */ /* 0x000fe4000001160b */
[----:B------:R-:W-:Y:S02]  /*112cb0*/  LOP3.LUT R5, R5, 0xffff, RZ, 0xc0, !PT ;  /* 0x0000ffff05057812 */ /* 0x000fe400078ec0ff */
[----:B------:R-:W-:Y:S02]  /*112cc0*/  LOP3.LUT R6, R6, 0xffff, RZ, 0xc0, !PT ;  /* 0x0000ffff06067812 */ /* 0x000fe400078ec0ff */
[--C-:B------:R-:W-:Y:S02]  /*112cd0*/  PRMT R7, R5, 0x3340, R0.reuse ;  /* 0x0000334005077816 */ /* 0x100fe40000000000 */
[----:B------:R-:W-:-:S03]  /*112ce0*/  PRMT R5, R6, 0x3340, R0 ;  /* 0x0000334006057816 */ /* 0x000fc60000000000 */
[----:B------:R3:W-:Y:S04]  /*112cf0*/  STL [R1+0x40], R7 ;  /* 0x0000400701007387 */ /* 0x0007e80000100800 */
[----:B------:R0:W-:Y:S01]  /*112d00*/  STL [R1+0x38], R5 ;  /* 0x0000380501007387 */ /* 0x0001e20000100800 */
[----:B------:R-:W-:-:S05]  /*112d10*/  IADD3 R10, P6, PT, R56, R45, RZ ;  /* 0x0000002d380a7210 */ /* 0x000fca0007fde0ff */
[----:B------:R-:W-:Y:S01]  /*112d20*/  IMAD.X R11, R4, 0x1, R35, P6 ;  /* 0x00000001040b7824 */ /* 0x000fe200030e0623 */
[----:B--2---:R-:W-:Y:S02]  /*112d30*/  LOP3.LUT R9, R26, 0xffff, RZ, 0xc0, !PT ;  /* 0x0000ffff1a097812 */ /* 0x004fe400078ec0ff */
[----:B---3--:R-:W-:-:S04]  /*112d40*/  LOP3.LUT R7, R49, 0xffff, RZ, 0xc0, !PT ;  /* 0x0000ffff31077812 */ /* 0x008fc800078ec0ff */
[----:B0-----:R-:W-:Y:S02]  /*112d50*/  PRMT R5, R7, 0x3340, R0 ;  /* 0x0000334007057816 */ /* 0x001fe40000000000 */
[----:B----4-:R-:W-:-:S04]  /*112d60*/  LOP3.LUT R8, R14, 0xffff, RZ, 0xc0, !PT ;  /* 0x0000ffff0e087812 */ /* 0x010fc800078ec0ff */
[----:B------:R-:W-:-:S04]  /*112d70*/  PRMT R6, R9, 0x3340, R8 ;  /* 0x0000334009067816 */ /* 0x000fc80000000008 */
[----:B------:R-:W-:Y:S02]  /*112d80*/  PRMT R5, R6, 0x5410, R5 ;  /* 0x0000541006057816 */ /* 0x000fe40000000005 */
[----:B------:R-:W-:-:S03]  /*112d90*/  SHF.R.U32.HI R6, RZ, 0x8, R9 ;  /* 0x00000008ff067819 */ /* 0x000fc60000011609 */
[----:B------:R0:W-:Y:S01]  /*112da0*/  STL [R1+0x2a4], R5 ;  /* 0x0002a40501007387 */ /* 0x0001e20000100800 */
[----:B------:R-:W-:Y:S02]  /*112db0*/  SHF.R.U32.HI R7, RZ, 0x8, R7 ;  /* 0x00000008ff077819 */ /* 0x000fe40000011607 */
[----:B------:R-:W-:Y:S02]  /*112dc0*/  LOP3.LUT R6, R6, 0xffff, RZ, 0xc0, !PT ;  /* 0x0000ffff06067812 */ /* 0x000fe400078ec0ff */
[----:B0-----:R-:W-:Y:S02]  /*112dd0*/  SHF.R.U32.HI R5, RZ, 0x8, R8 ;  /* 0x00000008ff057819 */ /* 0x001fe40000011608 */
[----:B------:R-:W-:Y:S02]  /*112de0*/  LOP3.LUT R7, R7, 0xffff, RZ, 0xc0, !PT ;  /* 0x0000ffff07077812 */ /* 0x000fe400078ec0ff */
[----:B------:R-:W-:-:S04]  /*112df0*/  LOP3.LUT R5, R5, 0xffff, RZ, 0xc0, !PT ;  /* 0x0000ffff05057812 */ /* 0x000fc800078ec0ff */
[----:B------:R-:W-:Y:S02]  /*112e00*/  PRMT R6, R6, 0x3340, R5 ;  /* 0x0000334006067816 */ /* 0x000fe40000000005 */
[----:B------:R-:W-:Y:S01]  /*112e10*/  PRMT R5, R7, 0x3340, R0 ;  /* 0x0000334007057816 */ /* 0x000fe20000000000 */
[----:B------:R0:W-:Y:S04]  /*112e20*/  STL.64 [R1+0x728], R10 ;  /* 0x0007280a01007387 */ /* 0x0001e80000100a00 */
[----:B------:R-:W-:Y:S04]  /*112e30*/  STL [R1+0x180], R6 ;  /* 0x0001800601007387 */ /* 0x000fe80000100800 */
[----:B------:R-:W2:Y:S04]  /*112e40*/  LDL.LU R49, [R1+0x450] ;  /* 0x0004500001317983 */ /* 0x000ea80000300800 */
[----:B------:R1:W-:Y:S01]  /*112e50*/  STL [R1+0x3c], R5 ;  /* 0x00003c0501007387 */ /* 0x0003e20000100800 */
[----:B0-----:R-:W-:-:S03]  /*112e60*/  LOP3.LUT R10, R33, 0xffff, RZ, 0xc0, !PT ;  /* 0x0000ffff210a7812 */ /* 0x001fc600078ec0ff */
[----:B------:R-:W3:Y:S04]  /*112e70*/  LDL.LU R14, [R1+0x324] ;  /* 0x00032400010e7983 */ /* 0x000ee80000300800 */
[----:B------:R-:W4:Y:S01]  /*112e80*/  LDL.LU R33, [R1+0x3e0] ;  /* 0x0003e00001217983 */ /* 0x000f220000300800 */
[----:B------:R-:W-:Y:S02]  /*112e90*/  LOP3.LUT R19, R19, 0xffff, RZ, 0xc0, !PT ;  /* 0x0000ffff13137812 */ /* 0x000fe400078ec0ff */
[----:B------:R-:W-:Y:S02]  /*112ea0*/  LOP3.LUT R8, R18, 0xffff, RZ, 0xc0, !PT ;  /* 0x0000ffff12087812 */ /* 0x000fe400078ec0ff */
[----:B-1----:R-:W-:Y:S02]  /*112eb0*/  PRMT R5, R19, 0x3340, R0 ;  /* 0x0000334013057816 */ /* 0x002fe40000000000 */
[----:B------:R-:W-:-:S04]  /*112ec0*/  PRMT R6, R10, 0x3340, R8 ;  /* 0x000033400a067816 */ /* 0x000fc80000000008 */
[----:B------:R-:W-:-:S05]  /*112ed0*/  PRMT R12, R6, 0x5410, R5 ;  /* 0x00005410060c7816 */ /* 0x000fca0000000005 */
[----:B------:R0:W-:Y:S01]  /*112ee0*/  STL [R1+0x2c4], R12 ;  /* 0x0002c40c01007387 */ /* 0x0001e20000100800 */
[----:B------:R-:W-:Y:S02]  /*112ef0*/  LOP3.LUT R9, R13, 0xffff, RZ, 0xc0, !PT ;  /* 0x0000ffff0d097812 */ /* 0x000fe400078ec0ff */
[----:B------:R-:W-:Y:S02]  /*112f00*/  LOP3.LUT R11, R28, 0xffff, RZ, 0xc0, !PT ;  /* 0x0000ffff1c0b7812 */ /* 0x000fe400078ec0ff */
[----:B------:R-:W-:Y:S02]  /*112f10*/  LOP3.LUT R7, R15, 0xffff, RZ, 0xc0, !PT ;  /* 0x0000ffff0f077812 */ /* 0x000fe400078ec0ff */
[----:B------:R-:W-:Y:S02]  /*112f20*/  PRMT R5, R11, 0x3340, R0 ;  /* 0x000033400b057816 */ /* 0x000fe40000000000 */
[----:B------:R-:W-:Y:S02]  /*112f30*/  PRMT R6, R9, 0x3340, R7 ;  /* 0x0000334009067816 */ /* 0x000fe40000000007 */
[----:B0-----:R-:W-:-:S02]  /*112f40*/  IADD3 R12, P6, PT, R56, R44, RZ ;  /* 0x0000002c380c7210 */ /* 0x001fc40007fde0ff */
[----:B------:R-:W-:-:S03]  /*112f50*/  PRMT R5, R6, 0x5410, R5 ;  /* 0x0000541006057816 */ /* 0x000fc60000000005 */
[----:B------:R-:W-:Y:S02]  /*112f60*/  IMAD.X R13, R4, 0x1, R36, P6 ;  /* 0x00000001040d7824 */ /* 0x000fe400030e0624 */
[----:B------:R-:W-:Y:S04]  /*112f70*/  STL [R1+0x2a0], R5 ;  /* 0x0002a00501007387 */ /* 0x000fe80000100800 */
[----:B------:R0:W-:Y:S04]  /*112f80*/  STL.64 [R1+0x720], R12 ;  /* 0x0007200c01007387 */ /* 0x0001e80000100a00 */
[----:B0-----:R-:W4:Y:S04]  /*112f90*/  LDL.LU R13, [R1+0x454] ;  /* 0x00045400010d7983 */ /* 0x001f280000300800 */
[----:B------:R-:W4:Y:S04]  /*112fa0*/  LDL.LU R28, [R1+0x334] ;  /* 0x00033400011c7983 */ /* 0x000f280000300800 */
[----:B------:R-:W4:Y:S01]  /*112fb0*/  LDL.LU R15, [R1+0x3e4] ;  /* 0x0003e400010f7983 */ /* 0x000f220000300800 */
[----:B------:R-:W-:-:S02]  /*112fc0*/  SHF.R.U32.HI R6, RZ, 0x8, R10 ;  /* 0x00000008ff067819 */ /* 0x000fc4000001160a */
[----:B------:R-:W-:Y:S02]  /*112fd0*/  SHF.R.U32.HI R5, RZ, 0x8, R8 ;  /* 0x00000008ff057819 */ /* 0x000fe40000011608 */
[----:B------:R-:W-:Y:S02]  /*112fe0*/  SHF.R.U32.HI R8, RZ, 0x8, R9 ;  /* 0x00000008ff087819 */ /* 0x000fe40000011609 */
[----:B------:R-:W-:Y:S02]  /*112ff0*/  SHF.R.U32.HI R7, RZ, 0x8, R7 ;  /* 0x00000008ff077819 */ /* 0x000fe40000011607 */
[----:B------:R-:W-:Y:S02]  /*113000*/  LOP3.LUT R6, R6, 0xffff, RZ, 0xc0, !PT ;  /* 0x0000ffff06067812 */ /* 0x000fe400078ec0ff */
[----:B------:R-:W-:Y:S02]  /*113010*/  LOP3.LUT R5, R5, 0xffff, RZ, 0xc0, !PT ;  /* 0x0000ffff05057812 */ /* 0x000fe400078ec0ff */
[----:B------:R-:W-:-:S02]  /*113020*/  LOP3.LUT R8, R8, 0xffff, RZ, 0xc0, !PT ;  /* 0x0000ffff08087812 */ /* 0x000fc400078ec0ff */
[----:B------:R-:W-:Y:S02]  /*113030*/  LOP3.LUT R7, R7, 0xffff, RZ, 0xc0, !PT ;  /* 0x0000ffff07077812 */ /* 0x000fe400078ec0ff */
[----:B------:R-:W-:Y:S02]  /*113040*/  PRMT R59, R6, 0x3340, R5 ;  /* 0x00003340063b7816 */ /* 0x000fe40000000005 */
[----:B------:R-:W-:-:S03]  /*113050*/  PRMT R5, R8, 0x3340, R7 ;  /* 0x0000334008057816 */ /* 0x000fc60000000007 */
[----:B------:R-:W-:Y:S04]  /*113060*/  STL [R1+0x5d44], R59 ;  /* 0x005d443b01007387 */ /* 0x000fe80000100800 */
[----:B------:R0:W-:Y:S01]  /*113070*/  STL [R1+0x170], R5 ;  /* 0x0001700501007387 */ /* 0x0001e20000100800 */
[----:B------:R-:W-:-:S05]  /*113080*/  IADD3 R16, P6, PT, R56, R43, RZ ;  /* 0x0000002b38107210 */ /* 0x000fca0007fde0ff */
[----:B------:R-:W-:Y:S01]  /*113090*/  IMAD.X R17, R4, 0x1, R37, P6 ;  /* 0x0000000104117824 */ /* 0x000fe200030e0625 */
[----:B------:R-:W-:Y:S02]  /*1130a0*/  IADD3 R12, P6, PT, R56, R42, RZ ;  /* 0x0000002a380c7210 */ /* 0x000fe40007fde0ff */
[----:B--2---:R-:W-:Y:S02]  /*1130b0*/  LOP3.LUT R9, R49, 0xffff, RZ, 0xc0, !PT ;  /* 0x0000ffff31097812 */ /* 0x004fe400078ec0ff */
[----:B---3--:R-:W-:Y:S02]  /*1130c0*/  LOP3.LUT R7, R14, 0xffff, RZ, 0xc0, !PT ;  /* 0x0000ffff0e077812 */ /* 0x008fe400078ec0ff */
[----:B----4-:R-:W-:Y:S02]  /*1130d0*/  LOP3.LUT R8, R33, 0xffff, RZ, 0xc0, !PT ;  /* 0x0000ffff21087812 */ /* 0x010fe400078ec0ff */
[----:B0-----:R-:W-:Y:S02]  /*1130e0*/  PRMT R5, R7, 0x3340, R0 ;  /* 0x0000334007057816 */ /* 0x001fe40000000000 */
[----:B------:R-:W-:-:S04]  /*1130f0*/  PRMT R6, R9, 0x3340, R8 ;  /* 0x0000334009067816 */ /* 0x000fc80000000008 */
[----:B------:R-:W-:-:S05]  /*113100*/  PRMT R5, R6, 0x5410, R5 ;  /* 0x0000541006057816 */ /* 0x000fca0000000005 */
[----:B------:R0:W-:Y:S04]  /*113110*/  STL [R1+0x29c], R5 ;  /* 0x00029c0501007387 */ /* 0x0001e80000100800 */
[----:B------:R-:W2:Y:S04]  /*113120*/  LDL.LU R49, [R1+0x1d4] ;  /* 0x0001d40001317983 */ /* 0x000ea80000300800 */
[----:B------:R-:W3:Y:S01]  /*113130*/  LDL.LU R14, [R1+0x11c] ;  /* 0x00011c00010e7983 */ /* 0x000ee20000300800 */
[----:B------:R-:W-:-:S03]  /*113140*/  SHF.R.U32.HI R6, RZ, 0x8, R9 ;  /* 0x00000008ff067819 */ /* 0x000fc60000011609 */
[----:B------:R-:W4:Y:S01]  /*113150*/  LDL.LU R33, [R1+0x188] ;  /* 0x0001880001217983 */ /* 0x000f220000300800 */
[----:B0-----:R-:W-:Y:S02]  /*113160*/  SHF.R.U32.HI R5, RZ, 0x8, R8 ;  /* 0x00000008ff057819 */ /* 0x001fe40000011608 */
[----:B------:R-:W-:Y:S02]  /*113170*/  SHF.R.U32.HI R7, RZ, 0x8, R7 ;  /* 0x00000008ff077819 */ /* 0x000fe40000011607 */
[----:B------:R-:W-:Y:S02]  /*113180*/  LOP3.LUT R6, R6, 0xffff, RZ, 0xc0, !PT ;  /* 0x0000ffff06067812 */ /* 0x000fe400078ec0ff */
[----:B------:R-:W-:Y:S02]  /*113190*/  LOP3.LUT R5, R5, 0xffff, RZ, 0xc0, !PT ;  /* 0x0000ffff05057812 */ /* 0x000fe400078ec0ff */
[----:B------:R-:W-:Y:S02]  /*1131a0*/  LOP3.LUT R7, R7, 0xffff, RZ, 0xc0, !PT ;  /* 0x0000ffff07077812 */ /* 0x000fe400078ec0ff */
[----:B------:R-:W-:Y:S01]  /*1131b0*/  PRMT R6, R6, 0x3340, R5 ;  /* 0x0000334006067816 */ /* 0x000fe20000000005 */
[----:B------:R0:W-:Y:S01]  /*1131c0*/  STL.64 [R1+0x710], R16 ;  /* 0x0007101001007387 */ /* 0x0001e20000100a00 */
[----:B------:R-:W-:-:S03]  /*1131d0*/  PRMT R5, R7, 0x3340, R0 ;  /* 0x0000334007057816 */ /* 0x000fc60000000000 */
[----:B------:R-:W-:Y:S04]  /*1131e0*/  STL [R1+0x15c], R6 ;  /* 0x00015c0601007387 */ /* 0x000fe80000100800 */
[----:B------:R1:W-:Y:S01]  /*1131f0*/  STL [R1+0x34], R5 ;  /* 0x0000340501007387 */ /* 0x0003e20000100800 */
[----:B------:R-:W-:Y:S02]  /*113200*/  LOP3.LUT R8, R13, 0xffff, RZ, 0xc0, !PT ;  /* 0x0000ffff0d087812 */ /* 0x000fe400078ec0ff */
[----:B0-----:R-:W-:Y:S02]  /*113210*/  LOP3.LUT R17, R28, 0xffff, RZ, 0xc0, !PT ;  /* 0x0000ffff1c117812 */ /* 0x001fe400078ec0ff */
[----:B------:R-:W-:Y:S02]  /*113220*/  LOP3.LUT R7, R15, 0xffff, RZ, 0xc0, !PT ;  /* 0x0000ffff0f077812 */ /* 0x000fe400078ec0ff */
[----:B-1----:R-:W-:-:S02]  /*113230*/  PRMT R5, R17, 0x3340, R0 ;  /* 0x0000334011057816 */ /* 0x002fc40000000000 */
[----:B------:R-:W-:Y:S01]  /*113240*/  PRMT R6, R8, 0x3340, R7 ;  /* 0x0000334008067816 */ /* 0x000fe20000000007 */
[----:B------:R-:W-:-:S03]  /*113250*/  IMAD.X R13, R4, 0x1, R38, P6 ;  /* 0x00000001040d7824 */ /* 0x000fc600030e0626 */
[----:B------:R-:W-:-:S05]  /*113260*/  PRMT R5, R6, 0x5410, R5 ;  /* 0x0000541006057816 */ /* 0x000fca0000000005 */
        /* <DEDUP_REMOVED lines=13> */
[----:B------:R-:W-:Y:S01]  /*113340*/  STL [R1+0x5d48], R55 ;  /* 0x005d483701007387 */ /* 0x000fe20000100800 */
[----:B------:R-:W-:-:S03]  /*113350*/  IADD3 R10, P6, PT, R56, R41, RZ ;  /* 0x00000029380a7210 */ /* 0x000fc60007fde0ff */
[----:B------:R0:W-:Y:S02]  /*113360*/  STL [R1+0x18], R5 ;  /* 0x0000180501007387 */ /* 0x0001e40000100800 */
[----:B------:R-:W-:Y:S02]  /*113370*/  IMAD.X R11, R4, 0x1, R39, P6 ;  /* 0x00000001040b7824 */ /* 0x000fe400030e0627 */
[----:B------:R-:W4:Y:S01]  /*113380*/  LDL.LU R18, [R1+0x1c0] ;  /* 0x0001c00001127983 */ /* 0x000f220000300800 */
[----:B--2---:R-:W-:Y:S02]  /*113390*/  LOP3.LUT R8, R49, 0xffff, RZ, 0xc0, !PT ;  /* 0x0000ffff31087812 */ /* 0x004fe400078ec0ff */
[----:B---3--:R-:W-:Y:S02]  /*1133a0*/  LOP3.LUT R9, R14, 0xffff, RZ, 0xc0, !PT ;  /* 0x0000ffff0e097812 */ /* 0x008fe400078ec0ff */
[----:B------:R-:W2:Y:S01]  /*1133b0*/  LDL.LU R14, [R1+0x100] ;  /* 0x00010000010e7983 */ /* 0x000ea20000300800 */
[----:B----4-:R-:W-:-:S02]  /*1133c0*/  LOP3.LUT R7, R33, 0xffff, RZ, 0xc0, !PT ;  /* 0x0000ffff21077812 */ /* 0x010fc400078ec0ff */
[----:B0-----:R-:W-:Y:S01]  /*1133d0*/  PRMT R5, R9, 0x3340, R0 ;  /* 0x0000334009057816 */ /* 0x001fe20000000000 */
[----:B------:R-:W3:Y:S01]  /*1133e0*/  LDL.LU R33, [R1+0x14c] ;  /* 0x00014c0001217983 */ /* 0x000ee20000300800 */
[----:B------:R-:W-:-:S03]  /*1133f0*/  PRMT R6, R8, 0x3340, R7 ;  /* 0x0000334008067816 */ /* 0x000fc60000000007 */
[----:B------:R-:W4:Y:S01]  /*113400*/  LDL.LU R49, [R1+0x2c] ;  /* 0x00002c0001317983 */ /* 0x000f220000300800 */
        /* <DEDUP_REMOVED lines=8> */
[----:B------:R-:W-:Y:S01]  /*113490*/  LOP3.LUT R4, R4, 0xffff, RZ, 0xc0, !PT ;  /* 0x0000ffff04047812 */ /* 0x000fe200078ec0ff */
[----:B------:R0:W-:Y:S03]  /*1134a0*/  STL.64 [R1+0x688], R10 ;  /* 0x0006880a01007387 */ /* 0x0001e60000100a00 */
[----:B------:R-:W-:-:S05]  /*1134b0*/  PRMT R4, R5, 0x3340, R4 ;  /* 0x0000334005047816 */ /* 0x000fca0000000004 */
[----:B------:R1:W-:Y:S01]  /*1134c0*/  STL [R1+0x108], R4 ;  /* 0x0001080401007387 */ /* 0x0003e20000100800 */
[----:B------:R-:W-:-:S03]  /*1134d0*/  LOP3.LUT R7, R13, 0xffff, RZ, 0xc0, !PT ;  /* 0x0000ffff0d077812 */ /* 0x000fc600078ec0ff */
[----:B------:R-:W4:Y:S01]  /*1134e0*/  LDL.LU R13, [R1+0x468] ;  /* 0x00046800010d7983 */ /* 0x000f220000300800 */
[----:B0-----:R-:W-:Y:S02]  /*1134f0*/  LOP3.LUT R10, R28, 0xffff, RZ, 0xc0, !PT ;  /* 0x0000ffff1c0a7812 */ /* 0x001fe400078ec0ff */
[----:B------:R-:W-:Y:S02]  /*113500*/  LOP3.LUT R6, R15, 0xffff, RZ, 0xc0, !PT ;  /* 0x0000ffff0f067812 */ /* 0x000fe400078ec0ff */
[----:B-1----:R-:W-:Y:S02]  /*113510*/  PRMT R4, R10, 0x3340, R0 ;  /* 0x000033400a047816 */ /* 0x002fe40000000000 */
[----:B------:R-:W-:-:S04]  /*113520*/  PRMT R5, R7, 0x3340, R6 ;  /* 0x0000334007057816 */ /* 0x000fc80000000006 */
[----:B------:R-:W-:Y:S01]  /*113530*/  PRMT R4, R5, 0x5410, R4 ;  /* 0x0000541005047816 */ /* 0x000fe20000000004 */
[----:B------:R-:W-:-:S04]  /*113540*/  IMAD.MOV.U32 R15, RZ, RZ, R32 ;  /* 0x000000ffff0f7224 */ /* 0x000fc800078e0020 */
[----:B------:R0:W-:Y:S04]  /*113550*/  STL [R1+0x28c], R4 ;  /* 0x00028c0401007387 */ /* 0x0001e80000100800 */
[----:B------:R-:W4:Y:S04]  /*113560*/  LDL.LU R28, [R1+0x400] ;  /* 0x00040000011c7983 */ /* 0x000f280000300800 */
[----:B------:R-:W4:Y:S01]  /*113570*/  LDL.LU R32, [R1+0x440] ;  /* 0x0004400001207983 */ /* 0x000f220000300800 */
[----:B0-----:R-:W-:Y:S02]  /*113580*/  SHF.R.U32.HI R4, RZ, 0x8, R9 ;  /* 0x00000008ff047819 */ /* 0x001fe40000011609 */
[----:B------:R-:W-:-:S02]  /*113590*/  SHF.R.U32.HI R7, RZ, 0x8, R7 ;  /* 0x00000008ff077819 */ /* 0x000fc40000011607 */
[----:B------:R-:W-:Y:S02]  /*1135a0*/  SHF.R.U32.HI R5, RZ, 0x8, R6 ;  /* 0x00000008ff057819 */ /* 0x000fe40000011606 */
[----:B------:R-:W-:Y:S02]  /*1135b0*/  LOP3.LUT R4, R4, 0xffff, RZ, 0xc0, !PT ;  /* 0x0000ffff04047812 */ /* 0x000fe400078ec0ff */
[----:B------:R-:W-:Y:S02]  /*1135c0*/  LOP3.LUT R6, R7, 0xffff, RZ, 0xc0, !PT ;  /* 0x0000ffff07067812 */ /* 0x000fe400078ec0ff */
[----:B------:R-:W-:Y:S02]  /*1135d0*/  LOP3.LUT R5, R5, 0xffff, RZ, 0xc0, !PT ;  /* 0x0000ffff05057812 */ /* 0x000fe400078ec0ff */
[----:B------:R-:W-:Y:S02]  /*1135e0*/  PRMT R7, R4, 0x3340, R0 ;  /* 0x0000334004077816 */ /* 0x000fe40000000000 */
[----:B------:R-:W-:-:S02]  /*1135f0*/  PRMT R4, R6, 0x3340, R5 ;  /* 0x0000334006047816 */ /* 0x000fc40000000005 */
[----:B------:R-:W-:Y:S01]  /*113600*/  LOP3.LUT R8, R18, 0xffff, RZ, 0xc0, !PT ;  /* 0x0000ffff12087812 */ /* 0x000fe200078ec0ff */
[----:B------:R2:W-:Y:S04]  /*113610*/  STL [R1+0x4], R7 ;  /* 0x0000040701007387 */ /* 0x0005e80000100800 */
[----:B------:R0:W-:Y:S01]  /*113620*/  STL [R1+0x158], R4 ;  /* 0x0001580401007387 */ /* 0x0001e20000100800 */
[----:B--2---:R-:W-:Y:S02]  /*113630*/  LOP3.LUT R7, R14, 0xffff, RZ, 0xc0, !PT ;  /* 0x0000ffff0e077812 */ /* 0x004fe400078ec0ff */
[----:B---3--:R-:W-:Y:S02]  /*113640*/  LOP3.LUT R6, R33, 0xffff, RZ, 0xc0, !PT ;  /* 0x0000ffff21067812 */ /* 0x008fe400078ec0ff */
[----:B0-----:R-:W-:-:S02]  /*113650*/  PRMT R4, R7, 0x3340, R0 ;  /* 0x0000334007047816 */ /* 0x001fc40000000000 */
[----:B------:R-:W-:-:S04]  /*113660*/  PRMT R5, R8, 0x3340, R6 ;  /* 0x0000334008057816 */ /* 0x000fc80000000006 */
[----:B------:R-:W-:Y:S02]  /*113670*/  PRMT R5, R5, 0x5410, R4 ;  /* 0x0000541005057816 */ /* 0x000fe40000000004 */
[----:B------:R-:W-:Y:S02]  /*113680*/  SHF.R.U32.HI R33, RZ, 0x8, R7 ;  /* 0x00000008ff217819 */ /* 0x000fe40000011607 */
[----:B------:R-:W-:Y:S01]  /*113690*/  SHF.R.U32.HI R8, RZ, 0x8, R8 ;  /* 0x00000008ff087819 */ /* 0x000fe20000011608 */
[----:B------:R0:W-:Y:S01]  /*1136a0*/  STL [R1+0x284], R5 ;  /* 0x0002840501007387 */ /* 0x0001e20000100800 */
[----:B----4-:R-:W-:Y:S02]  /*1136b0*/  SHF.R.S32.HI R4, RZ, 0x1f, R49 ;  /* 0x0000001fff047819 */ /* 0x010fe40000011431 */
[----:B------:R-:W-:Y:S01]  /*1136c0*/  IADD3 R26, P6, PT, R49, R57, RZ ;  /* 0x00000039311a7210 */ /* 0x000fe20007fde0ff */
[----:B------:R-:W2:Y:S01]  /*1136d0*/  LDL.LU R21, [R1+0x1c4] ;  /* 0x0001c40001157983 */ /* 0x000ea20000300800 */
[----:B------:R-:W-:-:S03]  /*1136e0*/  LOP3.LUT R33, R33, 0xffff, RZ, 0xc0, !PT ;  /* 0x0000ffff21217812 */ /* 0x000fc600078ec0ff */
[----:B------:R-:W3:Y:S01]  /*1136f0*/  LDL.LU R16, [R1+0x104] ;  /* 0x0001040001107983 */ /* 0x000ee20000300800 */
[----:B0-----:R-:W-:-:S03]  /*113700*/  SHF.R.U32.HI R5, RZ, 0x8, R6 ;  /* 0x00000008ff057819 */ /* 0x001fc60000011606 */
[----:B------:R-:W4:Y:S01]  /*113710*/  LDL.LU R25, [R1+0x154] ;  /* 0x0001540001197983 */ /* 0x000f220000300800 */
[----:B------:R-:W-:Y:S02]  /*113720*/  LOP3.LUT R6, R8, 0xffff, RZ, 0xc0, !PT ;  /* 0x0000ffff08067812 */ /* 0x000fe400078ec0ff */
[----:B------:R-:W-:Y:S01]  /*113730*/  LOP3.LUT R5, R5, 0xffff, RZ, 0xc0, !PT ;  /* 0x0000ffff05057812 */ /* 0x000fe200078ec0ff */
[----:B------:R-:W-:Y:S01]  /*113740*/  IMAD.X R27, R4, 0x1, R61, P6 ;  /* 0x00000001041b7824 */ /* 0x000fe200030e063d */
[----:B------:R-:W-:Y:S02]  /*113750*/  PRMT R33, R33, 0x3340, R0 ;  /* 0x0000334021217816 */ /* 0x000fe40000000000 */
[----:B------:R-:W-:Y:S02]  /*113760*/  PRMT R5, R6, 0x3340, R5 ;  /* 0x0000334006057816 */ /* 0x000fe40000000005 */
[----:B------:R-:W-:Y:S04]  /*113770*/  STL.64 [R1+0x5f0], R26 ;  /* 0x0005f01a01007387 */ /* 0x000fe80000100a00 */
[----:B------:R-:W-:Y:S04]  /*113780*/  STL [R1+0x5d88], R33 ;  /* 0x005d882101007387 */ /* 0x000fe80000100800 */
[----:B------:R0:W-:Y:S01]  /*113790*/  STL [R1+0x10c], R5 ;  /* 0x00010c0501007387 */ /* 0x0001e20000100800 */
[----:B------:R-:W-:-:S02]  /*1137a0*/  IADD3 R12, P6, PT, R49, R46, RZ ;  /* 0x0000002e310c7210 */ /* 0x000fc40007fde0ff */
[----:B------:R-:W-:-:S03]  /*1137b0*/  LOP3.LUT R8, R13, 0xffff, RZ, 0xc0, !PT ;  /* 0x0000ffff0d087812 */ /* 0x000fc600078ec0ff */
[----:B------:R-:W-:Y:S01]  /*1137c0*/  IMAD.X R13, R4, 0x1, R34, P6 ;  /* 0x00000001040d7824 */ /* 0x000fe200030e0622 */
[----:B------:R-:W-:Y:S02]  /*1137d0*/  LOP3.LUT R9, R28, 0xffff, RZ, 0xc0, !PT ;  /* 0x0000ffff1c097812 */ /* 0x000fe400078ec0ff */
[----:B------:R-:W-:Y:S02]  /*1137e0*/  LOP3.LUT R7, R32, 0xffff, RZ, 0xc0, !PT ;  /* 0x0000ffff20077812 */ /* 0x000fe400078ec0ff */
[----:B0-----:R-:W-:Y:S02]  /*1137f0*/  PRMT R5, R9, 0x3340, R0 ;  /* 0x0000334009057816 */ /* 0x001fe40000000000 */
[----:B------:R-:W-:-:S04]  /*113800*/  PRMT R6, R8, 0x3340, R7 ;  /* 0x0000334008067816 */ /* 0x000fc80000000007 */
[----:B------:R-:W-:-:S05]  /*113810*/  PRMT R5, R6, 0x5410, R5 ;  /* 0x0000541006057816 */ /* 0x000fca0000000005 */
[----:B------:R-:W-:Y:S04]  /*113820*/  STL [R1+0x280], R5 ;  /* 0x0002800501007387 */ /* 0x000fe80000100800 */
[----:B------:R-:W4:Y:S04]  /*113830*/  LDL.LU R26, [R1+0x46c] ;  /* 0x00046c00011a7983 */ /* 0x000f280000300800 */
[----:B------:R-:W4:Y:S04]  /*113840*/  LDL.LU R56, [R1+0x420] ;  /* 0x0004200001387983 */ /* 0x000f280000300800 */
[----:B------:R-:W4:Y:S04]  /*113850*/  LDL.LU R18, [R1+0x44c] ;  /* 0x00044c0001127983 */ /* 0x000f280000300800 */
[----:B------:R0:W-:Y:S04]  /*113860*/  STL.64 [R1+0x5d8], R12 ;  /* 0x0005d80c01007387 */ /* 0x0001e80000100a00 */
[----:B------:R-:W4:Y:S04]  /*113870*/  LDL.LU R14, [R1+0x460] ;  /* 0x00046000010e7983 */ /* 0x000f280000300800 */
[----:B0-----:R-:W4:Y:S04]  /*113880*/  LDL.LU R13, [R1+0x394] ;  /* 0x00039400010d7983 */ /* 0x001f280000300800 */
        /* <DEDUP_REMOVED lines=11> */
[----:B------:R-:W-:Y:S02]  /*113940*/  SHF.R.U32.HI R30, RZ, 0x8, R9 ;  /* 0x00000008ff1e7819 */ /* 0x000fe40000011609 */
[----:B------:R-:W-:Y:S02]  /*113950*/  IADD3 R10, P6, PT, R49, R45, RZ ;  /* 0x0000002d310a7210 */ /* 0x000fe40007fde0ff */
[----:B------:R-:W-:-:S03]  /*113960*/  LOP3.LUT R30, R30, 0xffff, RZ, 0xc0, !PT ;  /* 0x0000ffff1e1e7812 */ /* 0x000fc600078ec0ff */
[----:B------:R-:W-:Y:S01]  /*113970*/  IMAD.X R11, R4, 0x1, R35, P6 ;  /* 0x00000001040b7824 */ /* 0x000fe200030e0623 */
[--C-:B------:R-:W-:Y:S02]  /*113980*/  PRMT R30, R30, 0x3340, R0.reuse ;  /* 0x000033401e1e7816 */ /* 0x100fe40000000000 */
[----:B--2---:R-:W-:Y:S02]  /*113990*/  LOP3.LUT R8, R21, 0xffff, RZ, 0xc0, !PT ;  /* 0x0000ffff15087812 */ /* 0x004fe400078ec0ff */
[----:B---3--:R-:W-:Y:S02]  /*1139a0*/  LOP3.LUT R16, R16, 0xffff, RZ, 0xc0, !PT ;  /* 0x0000ffff10107812 */ /* 0x008fe400078ec0ff */
[----:B----4-:R-:W-:Y:S02]  /*1139b0*/  LOP3.LUT R7, R25, 0xffff, RZ, 0xc0, !PT ;  /* 0x0000ffff19077812 */ /* 0x010fe400078ec0ff */
[----:B0-----:R-:W-:Y:S02]  /*1139c0*/  PRMT R5, R16, 0x3340, R0 ;  /* 0x0000334010057816 */ /* 0x001fe40000000000 */
[----:B------:R-:W-:-:S04]  /*1139d0*/  PRMT R6, R8, 0x3340, R7 ;  /* 0x0000334008067816 */ /* 0x000fc80000000007 */
[----:B------:R-:W-:Y:S02]  /*1139e0*/  PRMT R5, R6, 0x5410, R5 ;  /* 0x0000541006057816 */ /* 0x000fe40000000005 */
[----:B------:R-:W-:-:S03]  /*1139f0*/  SHF.R.U32.HI R6, RZ, 0x8, R8 ;  /* 0x00000008ff067819 */ /* 0x000fc60000011608 */
[----:B------:R0:W-:Y:S01]  /*113a00*/  STL [R1+0x2a8], R5 ;  /* 0x0002a80501007387 */ /* 0x0001e20000100800 */
[----:B------:R-:W-:Y:S02]  /*113a10*/  LOP3.LUT R6, R6, 0xffff, RZ, 0xc0, !PT ;  /* 0x0000ffff06067812 */ /* 0x000fe400078ec0ff */
[----:B0-----:R-:W-:-:S04]  /*113a20*/  SHF.R.U32.HI R5, RZ, 0x8, R7 ;  /* 0x00000008ff057819 */ /* 0x001fc80000011607 */
[----:B------:R-:W-:Y:S01]  /*113a30*/  LOP3.LUT R5, R5, 0xffff, RZ, 0xc0, !PT ;  /* 0x0000ffff05057812 */ /* 0x000fe200078ec0ff */
[----:B------:R0:W-:Y:S03]  /*113a40*/  STL.64 [R1+0x578], R10 ;  /* 0x0005780a01007387 */ /* 0x0001e60000100a00 */
[----:B------:R-:W-:Y:S01]  /*113a50*/  PRMT R58, R6, 0x3340, R5 ;  /* 0x00003340063a7816 */ /* 0x000fe20000000005 */
[----:B------:R-:W-:Y:S04]  /*113a60*/  STL [R1+0x5d9c], R30 ;  /* 0x005d9c1e01007387 */ /* 0x000fe80000100800 */
[----:B------:R-:W-:Y:S01]  /*113a70*/  STL [R1+0x5d4c], R58 ;  /* 0x005d4c3a01007387 */ /* 0x000fe20000100800 */
[----:B0-----:R-:W-:-:S03]  /*113a80*/  LOP3.LUT R11, R13, 0xffff, RZ, 0xc0, !PT ;  /* 0x0000ffff0d0b7812 */ /* 0x001fc600078ec0ff */
[----:B------:R-:W2:Y:S01]  /*113a90*/  LDL.LU R13, [R1+0x2fc] ;  /* 0x0002fc00010d7983 */ /* 0x000ea20000300800 */
[----:B------:R-:W-:Y:S02]  /*113aa0*/  LOP3.LUT R10, R26, 0xffff, RZ, 0xc0, !PT ;  /* 0x0000ffff1a0a7812 */ /* 0x000fe400078ec0ff */
[----:B------:R-:W-:Y:S02]  /*113ab0*/  LOP3.LUT R12, R56, 0xffff, RZ, 0xc0, !PT ;  /* 0x0000ffff380c7812 */ /* 0x000fe400078ec0ff */
[----:B------:R-:W-:Y:S02]  /*113ac0*/  LOP3.LUT R8, R18, 0xffff, RZ, 0xc0, !PT ;  /* 0x0000ffff12087812 */ /* 0x000fe400078ec0ff */
[----:B------:R-:W-:Y:S02]  /*113ad0*/  PRMT R5, R12, 0x3340, R0 ;  /* 0x000033400c057816 */ /* 0x000fe40000000000 */
[----:B------:R-:W-:Y:S02]  /*113ae0*/  PRMT R6, R10, 0x3340, R8 ;  /* 0x000033400a067816 */ /* 0x000fe40000000008 */
[----:B------:R-:W-:-:S02]  /*113af0*/  LOP3.LUT R9, R14, 0xffff, RZ, 0xc0, !PT ;  /* 0x0000ffff0e097812 */ /* 0x000fc400078ec0ff */
[----:B------:R-:W-:Y:S02]  /*113b00*/  PRMT R6, R6, 0x5410, R5 ;  /* 0x0000541006067816 */ /* 0x000fe40000000005 */
[----:B------:R-:W-:Y:S02]  /*113b10*/  LOP3.LUT R7, R28, 0xffff, RZ, 0xc0, !PT ;  /* 0x0000ffff1c077812 */ /* 0x000fe400078ec0ff */
[----:B------:R-:W-:Y:S01]  /*113b20*/  PRMT R5, R11, 0x3340, R0 ;  /* 0x000033400b057816 */ /* 0x000fe20000000000 */
[----:B------:R0:W-:Y:S04]  /*113b30*/  STL [R1+0x27c], R6 ;  /* 0x00027c0601007387 */ /* 0x0001e80000100800 */
[----:B------:R-:W3:Y:S04]  /*113b40*/  LDL.LU R27, [R1+0x12c] ;  /* 0x00012c00011b7983 */ /* 0x000ee80000300800 */
[----:B------:R-:W4:Y:S01]  /*113b50*/  LDL.LU R22, [R1+0x1a0] ;  /* 0x0001a00001167983 */ /* 0x000f220000300800 */
[----:B0-----:R-:W-:-:S04]  /*113b60*/  PRMT R6, R9, 0x3340, R7 ;  /* 0x0000334009067816 */ /* 0x001fc80000000007 */
[----:B------:R-:W-:-:S05]  /*113b70*/  PRMT R5, R6, 0x5410, R5 ;  /* 0x0000541006057816 */ /* 0x000fca0000000005 */
[----:B------:R0:W-:Y:S04]  /*113b80*/  STL [R1+0x25c], R5 ;  /* 0x00025c0501007387 */ /* 0x0001e80000100800 */
[----:B------:R-:W4:Y:S04]  /*113b90*/  LDL.LU R21, [R1+0x464] ;  /* 0x0004640001157983 */ /* 0x000f280000300800 */
[----:B------:R-:W4:Y:S04]  /*113ba0*/  LDL.LU R25, [R1+0x404] ;  /* 0x0004040001197983 */ /* 0x000f280000300800 */
[----:B------:R-:W4:Y:S01]  /*113bb0*/  LDL.LU R56, [R1+0x444] ;  /* 0x0004440001387983 */ /* 0x000f220000300800 */
[----:B------:R-:W-:-:S02]  /*113bc0*/  IADD3 R32, P6, PT, R49, R44, RZ ;  /* 0x0000002c31207210 */ /* 0x000fc40007fde0ff */
[----:B------:R-:W-:Y:S02]  /*113bd0*/  SHF.R.U32.HI R6, RZ, 0x8, R10 ;  /* 0x00000008ff067819 */ /* 0x000fe4000001160a */
[----:B0-----:R-:W-:Y:S01]  /*113be0*/  SHF.R.U32.HI R5, RZ, 0x8, R8 ;  /* 0x00000008ff057819 */ /* 0x001fe20000011608 */
[----:B------:R-:W-:Y:S01]  /*113bf0*/  IMAD.X R33, R4, 0x1, R36, P6 ;  /* 0x0000000104217824 */ /* 0x000fe200030e0624 */
[----:B------:R-:W-:Y:S02]  /*113c00*/  SHF.R.U32.HI R9, RZ, 0x8, R9 ;  /* 0x00000008ff097819 */ /* 0x000fe40000011609 */
[----:B------:R-:W-:Y:S02]  /*113c10*/  SHF.R.U32.HI R7, RZ, 0x8, R7 ;  /* 0x00000008ff077819 */ /* 0x000fe40000011607 */
[----:B------:R-:W-:Y:S01]  /*113c20*/  SHF.R.U32.HI R28, RZ, 0x8, R11 ;  /* 0x00000008ff1c7819 */ /* 0x000fe2000001160b */
[----:B------:R0:W-:Y:S01]  /*113c30*/  STL.64 [R1+0x540], R32 ;  /* 0x0005402001007387 */ /* 0x0001e20000100a00 */
[----:B------:R-:W-:-:S02]  /*113c40*/  LOP3.LUT R6, R6, 0xffff, RZ, 0xc0, !PT ;  /* 0x0000ffff06067812 */ /* 0x000fc400078ec0ff */
[----:B------:R-:W-:Y:S02]  /*113c50*/  LOP3.LUT R5, R5, 0xffff, RZ, 0xc0, !PT ;  /* 0x0000ffff05057812 */ /* 0x000fe400078ec0ff */
[----:B------:R-:W-:Y:S02]  /*113c60*/  LOP3.LUT R8, R9, 0xffff, RZ, 0xc0, !PT ;  /* 0x0000ffff09087812 */ /* 0x000fe400078ec0ff */
[----:B------:R-:W-:Y:S02]  /*113c70*/  LOP3.LUT R7, R7, 0xffff, RZ, 0xc0, !PT ;  /* 0x0000ffff07077812 */ /* 0x000fe400078ec0ff */
[----:B------:R-:W-:Y:S02]  /*113c80*/  LOP3.LUT R28, R28, 0xffff, RZ, 0xc0, !PT ;  /* 0x0000ffff1c1c7812 */ /* 0x000fe400078ec0ff */
[----:B0-----:R-:W-:Y:S02]  /*113c90*/  IADD3 R32, P6, PT, R49, R43, RZ ;  /* 0x0000002b31207210 */ /* 0x001fe40007fde0ff */
[----:B------:R-:W-:-:S02]  /*113ca0*/  PRMT R6, R6, 0x3340, R5 ;  /* 0x0000334006067816 */ /* 0x000fc40000000005 */
[----:B------:R-:W-:Y:S01]  /*113cb0*/  PRMT R5, R8, 0x3340, R7 ;  /* 0x0000334008057816 */ /* 0x000fe20000000007 */
[----:B------:R-:W-:Y:S01]  /*113cc0*/  IMAD.X R33, R4, 0x1, R37, P6 ;  /* 0x0000000104217824 */ /* 0x000fe200030e0625 */
[----:B------:R-:W-:Y:S01]  /*113cd0*/  PRMT R28, R28, 0x3340, R0 ;  /* 0x000033401c1c7816 */ /* 0x000fe20000000000 */
[----:B------:R-:W-:Y:S04]  /*113ce0*/  STL [R1+0x13c], R6 ;  /* 0x00013c0601007387 */ /* 0x000fe80000100800 */
[----:B------:R-:W-:Y:S04]  /*113cf0*/  STL [R1+0x138], R5 ;  /* 0x0001380501007387 */ /* 0x000fe80000100800 */
[----:B------:R0:W-:Y:S04]  /*113d00*/  STL.64 [R1+0x5b8], R32 ;  /* 0x0005b82001007387 */ /* 0x0001e80000100a00 */
[----:B------:R-:W-:Y:S04]  /*113d10*/  STL [R1+0x5da0], R28 ;  /* 0x005da01c01007387 */ /* 0x000fe80000100800 */
[----:B------:R-:W4:Y:S04]  /*113d20*/  LDL.LU R18, [R1+0x30c] ;  /* 0x00030c0001127983 */ /* 0x000f280000300800 */
[----:B------:R-:W4:Y:S01]  /*113d30*/  LDL.LU R14, [R1+0x130] ;  /* 0x00013000010e7983 */ /* 0x000f220000300800 */
[----:B--2---:R-:W-:-:S03]  /*113d40*/  LOP3.LUT R10, R13, 0xffff, RZ, 0xc0, !PT ;  /* 0x0000ffff0d0a7812 */ /* 0x004fc600078ec0ff */
[----:B------:R-:W2:Y:S01]  /*113d50*/  LDL.LU R13, [R1+0x1a4] ;  /* 0x0001a400010d7983 */ /* 0x000ea20000300800 */
[----:B------:R-:W-:Y:S02]  /*113d60*/  SHF.R.U32.HI R26, RZ, 0x8, R12 ;  /* 0x00000008ff1a7819 */ /* 0x000fe4000001160c */
[----:B0-----:R-:W-:Y:S02]  /*113d70*/  IADD3 R32, P6, PT, R49, R42, RZ ;  /* 0x0000002a31207210 */ /* 0x001fe40007fde0ff */
[----:B---3--:R-:W-:Y:S02]  /*113d80*/  LOP3.LUT R11, R27, 0xffff, RZ, 0xc0, !PT ;  /* 0x0000ffff1b0b7812 */ /* 0x008fe400078ec0ff */
[----:B----4-:R-:W-:Y:S02]  /*113d90*/  LOP3.LUT R8, R22, 0xffff, RZ, 0xc0, !PT ;  /* 0x0000ffff16087812 */ /* 0x010fe400078ec0ff */
[----:B------:R-:W-:Y:S02]  /*113da0*/  PRMT R5, R11, 0x3340, R0 ;  /* 0x000033400b057816 */ /* 0x000fe40000000000 */
[----:B------:R-:W-:-:S02]  /*113db0*/  PRMT R6, R10, 0x3340, R8 ;  /* 0x000033400a067816 */ /* 0x000fc40000000008 */
[----:B------:R-:W-:Y:S02]  /*113dc0*/  LOP3.LUT R9, R21, 0xffff, RZ, 0xc0, !PT ;  /* 0x0000ffff15097812 */ /* 0x000fe400078ec0ff */
[----:B------:R-:W-:Y:S02]  /*113dd0*/  LOP3.LUT R12, R25, 0xffff, RZ, 0xc0, !PT ;  /* 0x0000ffff190c7812 */ /* 0x000fe400078ec0ff */
[----:B------:R-:W-:Y:S02]  /*113de0*/  LOP3.LUT R7, R56, 0xffff, RZ, 0xc0, !PT ;  /* 0x0000ffff38077812 */ /* 0x000fe400078ec0ff */
[----:B------:R-:W-:Y:S02]  /*113df0*/  PRMT R21, R6, 0x5410, R5 ;  /* 0x0000541006157816 */ /* 0x000fe40000000005 */
[----:B------:R-:W-:Y:S02]  /*113e00*/  PRMT R5, R12, 0x3340, R0 ;  /* 0x000033400c057816 */ /* 0x000fe40000000000 */
[----:B------:R-:W-:Y:S01]  /*113e10*/  PRMT R6, R9, 0x3340, R7 ;  /* 0x0000334009067816 */ /* 0x000fe20000000007 */
[----:B------:R-:W-:-:S03]  /*113e20*/  IMAD.X R33, R4, 0x1, R38, P6 ;  /* 0x0000000104217824 */ /* 0x000fc600030e0626 */
[----:B------:R-:W-:Y:S01]  /*113e30*/  PRMT R5, R6, 0x5410, R5 ;  /* 0x0000541006057816 */ /* 0x000fe20000000005 */
[----:B------:R0:W-:Y:S04]  /*113e40*/  STL [R1+0x23c], R21 ;  /* 0x00023c1501007387 */ /* 0x0001e80000100800 */
[----:B------:R1:W-:Y:S04]  /*113e50*/  STL [R1+0x290], R5 ;  /* 0x0002900501007387 */ /* 0x0003e80000100800 */
[----:B------:R-:W3:Y:S04]  /*113e60*/  LDL.LU R22, [R1+0x2e4] ;  /* 0x0002e40001167983 */ /* 0x000ee80000300800 */
[----:B0-----:R-:W4:Y:S04]  /*113e70*/  LDL.LU R21, [R1+0x110] ;  /* 0x0001100001157983 */ /* 0x001f280000300800 */
[----:B------:R-:W-:Y:S04]  /*113e80*/  STL.64 [R1+0x4c8], R32 ;  /* 0x0004c82001007387 */ /* 0x000fe80000100a00 */
[----:B------:R-:W4:Y:S01]  /*113e90*/  LDL.LU R25, [R1+0x178] ;  /* 0x0001780001197983 */ /* 0x000f220000300800 */
[----:B------:R-:W-:-:S02]  /*113ea0*/  SHF.R.U32.HI R6, RZ, 0x8, R9 ;  /* 0x00000008ff067819 */ /* 0x000fc40000011609 */
[----:B-1----:R-:W-:Y:S01]  /*113eb0*/  SHF.R.U32.HI R5, RZ, 0x8, R7 ;  /* 0x00000008ff057819 */ /* 0x002fe20000011607 */
[----:B------:R-:W4:Y:S01]  /*113ec0*/  LDL.LU R56, [R1+0x28] ;  /* 0x0000280001387983 */ /* 0x000f220000300800 */
[----:B------:R-:W-:Y:S02]  /*113ed0*/  SHF.R.U32.HI R10, RZ, 0x8, R10 ;  /* 0x00000008ff0a7819 */ /* 0x000fe4000001160a */
[----:B------:R-:W-:Y:S02]  /*113ee0*/  SHF.R.U32.HI R7, RZ, 0x8, R8 ;  /* 0x00000008ff077819 */ /* 0x000fe40000011608 */
[----:B------:R-:W-:Y:S02]  /*113ef0*/  LOP3.LUT R6, R6, 0xffff, RZ, 0xc0, !PT ;  /* 0x0000ffff06067812 */ /* 0x000fe400078ec0ff */
[----:B------:R-:W-:Y:S02]  /*113f00*/  LOP3.LUT R5, R5, 0xffff, RZ, 0xc0, !PT ;  /* 0x0000ffff05057812 */ /* 0x000fe400078ec0ff */
[----:B------:R-:W-:-:S02]  /*113f10*/  LOP3.LUT R8, R10, 0xffff, RZ, 0xc0, !PT ;  /* 0x0000ffff0a087812 */ /* 0x000fc400078ec0ff */
[----:B------:R-:W-:Y:S02]  /*113f20*/  LOP3.LUT R7, R7, 0xffff, RZ, 0xc0, !PT ;  /* 0x0000ffff07077812 */ /* 0x000fe400078ec0ff */
[----:B------:R-:W-:Y:S02]  /*113f30*/  PRMT R59, R6, 0x3340, R5 ;  /* 0x00003340063b7816 */ /* 0x000fe40000000005 */
[----:B------:R-:W-:Y:S02]  /*113f40*/  PRMT R5, R8, 0x3340, R7 ;  /* 0x0000334008057816 */ /* 0x000fe40000000007 */
[----:B------:R-:W-:-:S03]  /*113f50*/  LOP3.LUT R9, R14, 0xffff, RZ, 0xc0, !PT ;  /* 0x0000ffff0e097812 */ /* 0x000fc600078ec0ff */
[----:B------:R0:W-:Y:S04]  /*113f60*/  STL [R1+0x134], R5 ;  /* 0x0001340501007387 */ /* 0x0001e80000100800 */
[----:B------:R-:W4:Y:S01]  /*113f70*/  LDL.LU R14, [R1+0x48c] ;  /* 0x00048c00010e7983 */ /* 0x000f220000300800 */
[----:B--2---:R-:W-:-:S03]  /*113f80*/  LOP3.LUT R7, R13, 0xffff, RZ, 0xc0, !PT ;  /* 0x0000ffff0d077812 */ /* 0x004fc600078ec0ff */
[----:B------:R-:W2:Y:S01]  /*113f90*/  LDL.LU R13, [R1+0x488] ;  /* 0x00048800010d7983 */ /* 0x000ea20000300800 */
[----:B------:R-:W-:Y:S02]  /*113fa0*/  LOP3.LUT R8, R18, 0xffff, RZ, 0xc0, !PT ;  /* 0x0000ffff12087812 */ /* 0x000fe400078ec0ff */
[----:B0-----:R-:W-:Y:S02]  /*113fb0*/  PRMT R5, R9, 0x3340, R0 ;  /* 0x0000334009057816 */ /* 0x001fe40000000000 */
[----:B------:R-:W-:Y:S02]  /*113fc0*/  PRMT R6, R8, 0x3340, R7 ;  /* 0x0000334008067816 */ /* 0x000fe40000000007 */
[----:B------:R-:W-:Y:S02]  /*113fd0*/  IADD3 R32, P6, PT, R49, R41, RZ ;  /* 0x0000002931207210 */ /* 0x000fe40007fde0ff */
[----:B------:R-:W-:-:S03]  /*113fe0*/  PRMT R5, R6, 0x5410, R5 ;  /* 0x0000541006057816 */ /* 0x000fc60000000005 */
[----:B------:R-:W-:Y:S02]  /*113ff0*/  IMAD.X R33, R4, 0x1, R39, P6 ;  /* 0x0000000104217824 */ /* 0x000fe400030e0627 */
[----:B------:R0:W-:Y:S04]  /*114000*/  STL [R1+0x21c], R5 ;  /* 0x00021c0501007387 */ /* 0x0001e80000100800 */
[----:B------:R1:W-:Y:S01]  /*114010*/  STL.64 [R1+0x508], R32 ;  /* 0x0005082001007387 */ /* 0x0003e20000100a00 */
[----:B0-----:R-:W-:Y:S02]  /*114020*/  SHF.R.U32.HI R5, RZ, 0x8, R8 ;  /* 0x00000008ff057819 */ /* 0x001fe40000011608 */
[----:B-1----:R-:W-:-:S05]  /*114030*/  IADD3 R32, P6, PT, R49, R47, RZ ;  /* 0x0000002f31207210 */ /* 0x002fca0007fde0ff */
[----:B------:R-:W-:Y:S01]  /*114040*/  IMAD.X R33, R4, 0x1, R40, P6 ;  /* 0x0000000104217824 */ /* 0x000fe200030e0628 */
[----:B------:R-:W-:Y:S02]  /*114050*/  SHF.R.U32.HI R4, RZ, 0x8, R7 ;  /* 0x00000008ff047819 */ /* 0x000fe40000011607 */
[----:B------:R-:W-:Y:S02]  /*114060*/  LOP3.LUT R5, R5, 0xffff, RZ, 0xc0, !PT ;  /* 0x0000ffff05057812 */ /* 0x000fe400078ec0ff */
[----:B------:R-:W-:Y:S02]  /*114070*/  LOP3.LUT R4, R4, 0xffff, RZ, 0xc0, !PT ;  /* 0x0000ffff04047812 */ /* 0x000fe400078ec0ff */
[----:B------:R-:W-:Y:S02]  /*114080*/  SHF.R.U32.HI R18, RZ, 0x8, R9 ;  /* 0x00000008ff127819 */ /* 0x000fe40000011609 */
[----:B------:R-:W-:Y:S01]  /*114090*/  PRMT R4, R5, 0x3340, R4 ;  /* 0x0000334005047816 */ /* 0x000fe20000000004 */
[----:B------:R-:W-:Y:S04]  /*1140a0*/  STL.64 [R1+0x4c0], R32 ;  /* 0x0004c02001007387 */ /* 0x000fe80000100a00 */
[----:B------:R-:W2:Y:S04]  /*1140b0*/  LDL.LU R27, [R1+0x5b0] ;  /* 0x0005b000011b7983 */ /* 0x000ea80000300800 */
[----:B------:R0:W-:Y:S01]  /*1140c0*/  STL [R1+0x114], R4 ;  /* 0x0001140401007387 */ /* 0x0001e20000100800 */
[----:B---3--:R-:W-:-:S03]  /*1140d0*/  LOP3.LUT R7, R22, 0xffff, RZ, 0xc0, !PT ;  /* 0x0000ffff16077812 */ /* 0x008fc600078ec0ff */
[----:B------:R-:W3:Y:S01]  /*1140e0*/  LDL.LU R22, [R1+0x2f8] ;  /* 0x0002f80001167983 */ /* 0x000ee20000300800 */
[----:B----4-:R-:W-:-:S03]  /*1140f0*/  LOP3.LUT R9, R21, 0xffff, RZ, 0xc0, !PT ;  /* 0x0000ffff15097812 */ /* 0x010fc600078ec0ff */
[----:B------:R-:W4:Y:S01]  /*114100*/  LDL.LU R21, [R1+0x118] ;  /* 0x0001180001157983 */ /* 0x000f220000300800 */
[----:B0-----:R-:W-:Y:S02]  /*114110*/  PRMT R4, R9, 0x3340, R0 ;  /* 0x0000334009047816 */ /* 0x001fe40000000000 */
[----:B------:R-:W-:-:S04]  /*114120*/  LOP3.LUT R6, R25, 0xffff, RZ, 0xc0, !PT ;  /* 0x0000ffff19067812 */ /* 0x000fc800078ec0ff */
[----:B------:R-:W-:-:S04]  /*114130*/  PRMT R5, R7, 0x3340, R6 ;  /* 0x0000334007057816 */ /* 0x000fc80000000006 */
[----:B------:R-:W-:-:S05]  /*114140*/  PRMT R4, R5, 0x5410, R4 ;  /* 0x0000541005047816 */ /* 0x000fca0000000004 */
[----:B------:R0:W-:Y:S04]  /*114150*/  STL [R1+0x18c], R4 ;  /* 0x00018c0401007387 */ /* 0x0001e80000100800 */
[----:B------:R-:W4:Y:S01]  /*114160*/  LDL.LU R25, [R1+0x184] ;  /* 0x0001840001197983 */ /* 0x000f220000300800 */
[----:B------:R-:W-:Y:S01]  /*114170*/  IADD3 R10, P6, PT, R56, R57, RZ ;  /* 0x00000039380a7210 */ /* 0x000fe20007fde0ff */
[----:B------:R-:W-:Y:S01]  /*114180*/  IMAD.MOV.U32 R49, RZ, RZ, R15 ;  /* 0x000000ffff317224 */ /* 0x000fe200078e000f */
[----:B0-----:R-:W-:Y:S02]  /*114190*/  SHF.R.S32.HI R4, RZ, 0x1f, R56 ;  /* 0x0000001fff047819 */ /* 0x001fe40000011438 */
[----:B------:R-:W-:-:S03]  /*1141a0*/  SHF.R.U32.HI R15, RZ, 0x8, R11 ;  /* 0x00000008ff0f7819 */ /* 0x000fc6000001160b */
[----:B------:R-:W-:-:S05]  /*1141b0*/  IMAD.X R11, R4, 0x1, R61, P6 ;  /* 0x00000001040b7824 */ /* 0x000fca00030e063d */
[----:B------:R2:W-:Y:S04]  /*1141c0*/  STL.64 [R1+0x470], R10 ;  /* 0x0004700a01007387 */ /* 0x0005e80000100a00 */
[----:B------:R-:W4:Y:S01]  /*1141d0*/  LDL.LU R55, [R1+0x5ac] ;  /* 0x0005ac0001377983 */ /* 0x000f220000300800 */
[----:B--2---:R-:W-:-:S03]  /*1141e0*/  SHF.R.U32.HI R10, RZ, 0x8, R13 ;  /* 0x00000008ff0a7819 */ /* 0x004fc6000001160d */
[----:B------:R-:W2:Y:S01]  /*1141f0*/  LDL.LU R13, [R1+0x4bc] ;  /* 0x0004bc00010d7983 */ /* 0x000ea20000300800 */
[----:B------:R-:W-:Y:S02]  /*114200*/  SHF.R.U32.HI R5, RZ, 0x8, R14 ;  /* 0x00000008ff057819 */ /* 0x000fe4000001160e */
[----:B------:R-:W-:Y:S02]  /*114210*/  SHF.R.U32.HI R8, RZ, 0x8, R7 ;  /* 0x00000008ff087819 */ /* 0x000fe40000011607 */
[----:B------:R-:W-:Y:S02]  /*114220*/  SHF.R.U32.HI R7, RZ, 0x8, R6 ;  /* 0x00000008ff077819 */ /* 0x000fe40000011606 */
[----:B------:R-:W-:Y:S02]  /*114230*/  LOP3.LUT R6, R5, 0xffff, RZ, 0xc0, !PT ;  /* 0x0000ffff05067812 */ /* 0x000fe400078ec0ff */
[----:B------:R-:W-:Y:S02]  /*114240*/  LOP3.LUT R5, R10, 0xffff, RZ, 0xc0, !PT ;  /* 0x0000ffff0a057812 */ /* 0x000fe400078ec0ff */
[----:B------:R-:W-:-:S02]  /*114250*/  LOP3.LUT R8, R8, 0xffff, RZ, 0xc0, !PT ;  /* 0x0000ffff08087812 */ /* 0x000fc400078ec0ff */
[----:B------:R-:W-:Y:S02]  /*114260*/  LOP3.LUT R7, R7, 0xffff, RZ, 0xc0, !PT ;  /* 0x0000ffff07077812 */ /* 0x000fe400078ec0ff */
[----:B------:R-:W-:Y:S02]  /*114270*/  IADD3 R10, P6, PT, R56, R46, RZ ;  /* 0x0000002e380a7210 */ /* 0x000fe40007fde0ff */
[----:B------:R-:W-:Y:S02]  /*114280*/  PRMT R6, R6, 0x3340, R5 ;  /* 0x0000334006067816 */ /* 0x000fe40000000005 */
[----:B------:R-:W-:Y:S01]  /*114290*/  PRMT R5, R8, 0x3340, R7 ;  /* 0x0000334008057816 */ /* 0x000fe20000000007 */
[----:B------:R-:W-:Y:S01]  /*1142a0*/  IMAD.X R11, R4, 0x1, R34, P6 ;  /* 0x00000001040b7824 */ /* 0x000fe200030e0622 */
[----:B------:R-:W-:Y:S01]  /*1142b0*/  SHF.R.U32.HI R14, RZ, 0x8, R9 ;  /* 0x00000008ff0e7819 */ /* 0x000fe20000011609 */
[----:B------:R-:W-:Y:S01]  /*1142c0*/  STL [R1+0x124], R6 ;  /* 0x0001240601007387 */ /* 0x000fe20000100800 */
[----:B------:R-:W-:-:S02]  /*1142d0*/  LOP3.LUT R15, R15, 0xffff, RZ, 0xc0, !PT ;  /* 0x0000ffff0f0f7812 */ /* 0x000fc400078ec0ff */
[----:B------:R-:W-:Y:S01]  /*1142e0*/  LOP3.LUT R14, R14, 0xffff, RZ, 0xc0, !PT ;  /* 0x0000ffff0e0e7812 */ /* 0x000fe200078ec0ff */
[----:B------:R-:W-:Y:S01]  /*1142f0*/  STL [R1+0x11c], R5 ;  /* 0x00011c0501007387 */ /* 0x000fe20000100800 */
[----:B------:R-:W-:-:S03]  /*114300*/  PRMT R15, R15, 0x3340, R0 ;  /* 0x000033400f0f7816 */ /* 0x000fc60000000000 */
[----:B------:R0:W-:Y:S01]  /*114310*/  STL.64 [R1+0x468], R10 ;  /* 0x0004680a01007387 */ /* 0x0001e20000100a00 */
[----:B------:R-:W-:-:S03]  /*114320*/  PRMT R14, R14, 0x3340, R0 ;  /* 0x000033400e0e7816 */ /* 0x000fc60000000000 */
[----:B------:R-:W2:Y:S04]  /*114330*/  LDL.LU R32, [R1+0x88c] ;  /* 0x00088c0001207983 */ /* 0x000ea80000300800 */
[----:B------:R-:W2:Y:S01]  /*114340*/  LDL.LU R33, [R1+0x888] ;  /* 0x0008880001217983 */ /* 0x000ea20000300800 */
[----:B0-----:R-:W-:-:S03]  /*114350*/  SHF.R.U32.HI R10, RZ, 0x8, R27 ;  /* 0x00000008ff0a7819 */ /* 0x001fc6000001161b */
[----:B------:R-:W2:Y:S04]  /*114360*/  LDL.LU R27, [R1+0x2aa8] ;  /* 0x002aa800011b7983 */ /* 0x000ea80000300800 */
[----:B------:R0:W-:Y:S01]  /*114370*/  STL.64 [R1+0x5d70], R14 ;  /* 0x005d700e01007387 */ /* 0x0001e20000100a00 */
[----:B---3--:R-:W-:-:S03]  /*114380*/  LOP3.LUT R8, R22, 0xffff, RZ, 0xc0, !PT ;  /* 0x0000ffff16087812 */ /* 0x008fc600078ec0ff */
[----:B------:R-:W3:Y:S01]  /*114390*/  LDL.LU R22, [R1+0x5b4] ;  /* 0x0005b40001167983 */ /* 0x000ee20000300800 */
[----:B----4-:R-:W-:-:S03]  /*1143a0*/  LOP3.LUT R9, R21, 0xffff, RZ, 0xc0, !PT ;  /* 0x0000ffff15097812 */ /* 0x010fc600078ec0ff */
[----:B------:R-:W4:Y:S01]  /*1143b0*/  LDL.LU R21, [R1+0x2ab0] ;  /* 0x002ab00001157983 */ /* 0x000f220000300800 */
[----:B0-----:R-:W-:Y:S02]  /*1143c0*/  IADD3 R14, P6, PT, R56, R45, RZ ;  /* 0x0000002d380e7210 */ /* 0x001fe40007fde0ff */
[----:B------:R-:W-:Y:S02]  /*1143d0*/  PRMT R5, R9, 0x3340, R0 ;  /* 0x0000334009057816 */ /* 0x000fe40000000000 */
[----:B------:R-:W-:Y:S02]  /*1143e0*/  LOP3.LUT R7, R25, 0xffff, RZ, 0xc0, !PT ;  /* 0x0000ffff19077812 */ /* 0x000fe400078ec0ff */
[----:B------:R-:W3:Y:S02]  /*1143f0*/  LDL.LU R25, [R1+0x2aac] ;  /* 0x002aac0001197983 */ /* 0x000ee40000300800 */
[----:B------:R-:W-:Y:S01]  /*114400*/  PRMT R6, R8, 0x3340, R7 ;  /* 0x0000334008067816 */ /* 0x000fe20000000007 */
[----:B------:R-:W-:-:S03]  /*114410*/  IMAD.X R15, R4, 0x1, R35, P6 ;  /* 0x00000001040f7824 */ /* 0x000fc600030e0623 */
[----:B------:R-:W-:-:S05]  /*114420*/  PRMT R5, R6, 0x5410, R5 ;  /* 0x0000541006057816 */ /* 0x000fca0000000005 */
[----:B------:R0:W-:Y:S04]  /*114430*/  STL [R1+0x22c], R5 ;  /* 0x00022c0501007387 */ /* 0x0001e80000100800 */
[----:B------:R1:W-:Y:S01]  /*114440*/  STL.64 [R1+0x460], R14 ;  /* 0x0004600e01007387 */ /* 0x0003e20000100a00 */
[----:B0-----:R-:W-:Y:S02]  /*114450*/  SHF.R.U32.HI R5, RZ, 0x8, R7 ;  /* 0x00000008ff057819 */ /* 0x001fe40000011607 */
[----:B--2---:R-:W-:Y:S02]  /*114460*/  SHF.R.U32.HI R7, RZ, 0x8, R13 ;  /* 0x00000008ff077819 */ /* 0x004fe4000001160d */
[----:B------:R-:W2:Y:S01]  /*114470*/  LDL.LU R13, [R1+0x2ab4] ;  /* 0x002ab400010d7983 */ /* 0x000ea20000300800 */
[----:B------:R-:W-:-:S02]  /*114480*/  SHF.R.U32.HI R6, RZ, 0x8, R8 ;  /* 0x00000008ff067819 */ /* 0x000fc40000011608 */
[----:B------:R-:W-:Y:S02]  /*114490*/  SHF.R.U32.HI R8, RZ, 0x8, R55 ;  /* 0x00000008ff087819 */ /* 0x000fe40000011637 */
[----:B------:R-:W-:Y:S02]  /*1144a0*/  LOP3.LUT R6, R6, 0xffff, RZ, 0xc0, !PT ;  /* 0x0000ffff06067812 */ /* 0x000fe400078ec0ff */
[----:B------:R-:W-:Y:S02]  /*1144b0*/  LOP3.LUT R5, R5, 0xffff, RZ, 0xc0, !PT ;  /* 0x0000ffff05057812 */ /* 0x000fe400078ec0ff */
[----:B------:R-:W-:Y:S02]  /*1144c0*/  LOP3.LUT R8, R8, 0xffff, RZ, 0xc0, !PT ;  /* 0x0000ffff08087812 */ /* 0x000fe400078ec0ff */
[----:B------:R-:W-:Y:S02]  /*1144d0*/  LOP3.LUT R7, R7, 0xffff, RZ, 0xc0, !PT ;  /* 0x0000ffff07077812 */ /* 0x000fe400078ec0ff */
[----:B-1----:R-:W-:-:S02]  /*1144e0*/  IADD3 R14, P6, PT, R56, R44, RZ ;  /* 0x0000002c380e7210 */ /* 0x002fc40007fde0ff */
[----:B------:R-:W-:Y:S02]  /*1144f0*/  PRMT R55, R6, 0x3340, R5 ;  /* 0x0000334006377816 */ /* 0x000fe40000000005 */
[----:B------:R-:W-:Y:S01]  /*114500*/  PRMT R5, R8, 0x3340, R7 ;  /* 0x0000334008057816 */ /* 0x000fe20000000007 */
[----:B------:R-:W-:Y:S02]  /*114510*/  IMAD.X R15, R4, 0x1, R36, P6 ;  /* 0x00000001040f7824 */ /* 0x000fe400030e0624 */
[----:B------:R-:W-:Y:S04]  /*114520*/  STL [R1+0x5d60], R55 ;  /* 0x005d603701007387 */ /* 0x000fe80000100800 */
[----:B------:R0:W-:Y:S04]  /*114530*/  STL [R1+0x128], R5 ;  /* 0x0001280501007387 */ /* 0x0001e80000100800 */
[----:B------:R1:W-:Y:S01]  /*114540*/  STL.64 [R1+0x458], R14 ;  /* 0x0004580e01007387 */ /* 0x0003e20000100a00 */
[----:B------:R-:W-:-:S02]  /*114550*/  SHF.R.U32.HI R6, RZ, 0x8, R32 ;  /* 0x00000008ff067819 */ /* 0x000fc40000011620 */
[----:B0-----:R-:W-:Y:S02]  /*114560*/  SHF.R.U32.HI R5, RZ, 0x8, R33 ;  /* 0x00000008ff057819 */ /* 0x001fe40000011621 */
[----:B------:R-:W-:Y:S02]  /*114570*/  LOP3.LUT R6, R6, 0xffff, RZ, 0xc0, !PT ;  /* 0x0000ffff06067812 */ /* 0x000fe400078ec0ff */
[----:B-1----:R-:W-:Y:S02]  /*114580*/  IADD3 R14, P6, PT, R56, R43, RZ ;  /* 0x0000002b380e7210 */ /* 0x002fe40007fde0ff */
[----:B------:R-:W-:-:S03]  /*114590*/  LOP3.LUT R5, R5, 0xffff, RZ, 0xc0, !PT ;  /* 0x0000ffff05057812 */ /* 0x000fc600078ec0ff */
[----:B------:R-:W-:Y:S01]  /*1145a0*/  IMAD.X R15, R4, 0x1, R37, P6 ;  /* 0x00000001040f7824 */ /* 0x000fe200030e0625 */
[----:B------:R-:W-:Y:S02]  /*1145b0*/  PRMT R55, R6, 0x3340, R5 ;  /* 0x0000334006377816 */ /* 0x000fe40000000005 */
[----:B------:R-:W-:Y:S02]  /*1145c0*/  SHF.R.U32.HI R8, RZ, 0x8, R27 ;  /* 0x00000008ff087819 */ /* 0x000fe4000001161b */
[----:B------:R-:W-:Y:S01]  /*1145d0*/  SHF.R.U32.HI R9, RZ, 0x8, R9 ;  /* 0x00000008ff097819 */ /* 0x000fe20000011609 */
[----:B------:R0:W-:Y:S01]  /*1145e0*/  STL.64 [R1+0x488], R14 ;  /* 0x0004880e01007387 */ /* 0x0001e20000100a00 */
[----:B------:R-:W-:Y:S02]  /*1145f0*/  LOP3.LUT R8, R8, 0xffff, RZ, 0xc0, !PT ;  /* 0x0000ffff08087812 */ /* 0x000fe400078ec0ff */
[----:B------:R-:W-:Y:S01]  /*114600*/  LOP3.LUT R9, R9, 0xffff, RZ, 0xc0, !PT ;  /* 0x0000ffff09097812 */ /* 0x000fe200078ec0ff */
[----:B------:R-:W2:Y:S01]  /*114610*/  LDL.LU R27, [R1+0x24] ;  /* 0x00002400011b7983 */ /* 0x000ea20000300800 */
[----:B------:R-:W-:-:S02]  /*114620*/  PRMT R8, R8, 0x3340, R0 ;  /* 0x0000334008087816 */ /* 0x000fc40000000000 */
[----:B0-----:R-:W-:Y:S02]  /*114630*/  IADD3 R14, P6, PT, R56, R42, RZ ;  /* 0x0000002a380e7210 */ /* 0x001fe40007fde0ff */
[----:B----4-:R-:W-:-:S04]  /*114640*/  SHF.R.U32.HI R6, RZ, 0x8, R21 ;  /* 0x00000008ff067819 */ /* 0x010fc80000011615 */
[----:B------:R-:W-:Y:S01]  /*114650*/  LOP3.LUT R6, R6, 0xffff, RZ, 0xc0, !PT ;  /* 0x0000ffff06067812 */ /* 0x000fe200078ec0ff */
[----:B------:R-:W-:Y:S01]  /*114660*/  IMAD.X R15, R4, 0x1, R38, P6 ;  /* 0x00000001040f7824 */ /* 0x000fe200030e0626 */
[----:B------:R-:W-:Y:S02]  /*114670*/  PRMT R9, R9, 0x3340, R0 ;  /* 0x0000334009097816 */ /* 0x000fe40000000000 */
[----:B---3--:R-:W-:-:S04]  /*114680*/  SHF.R.U32.HI R5, RZ, 0x8, R25 ;  /* 0x00000008ff057819 */ /* 0x008fc80000011619 */
[----:B------:R-:W-:-:S04]  /*114690*/  LOP3.LUT R5, R5, 0xffff, RZ, 0xc0, !PT ;  /* 0x0000ffff05057812 */ /* 0x000fc800078ec0ff */
[----:B------:R-:W-:Y:S02]  /*1146a0*/  PRMT R58, R6, 0x3340, R5 ;  /* 0x00003340063a7816 */ /* 0x000fe40000000005 */
[----:B------:R-:W-:-:S03]  /*1146b0*/  SHF.R.U32.HI R7, RZ, 0x8, R22 ;  /* 0x00000008ff077819 */ /* 0x000fc60000011616 */
[----:B------:R-:W-:Y:S04]  /*1146c0*/  STL.64 [R1+0x5d50], R58 ;  /* 0x005d503a01007387 */ /* 0x000fe80000100a00 */
[----:B------:R0:W-:Y:S04]  /*1146d0*/  STL.64 [R1+0x450], R14 ;  /* 0x0004500e01007387 */ /* 0x0001e80000100a00 */
[----:B------:R1:W-:Y:S04]  /*1146e0*/  STL.64 [R1+0x5d68], R8 ;  /* 0x005d680801007387 */ /* 0x0003e80000100a00 */
[----:B------:R-:W3:Y:S04]  /*1146f0*/  LDL.LU R21, [R1+0x4b8] ;  /* 0x0004b80001157983 */ /* 0x000ee80000300800 */
[----:B------:R-:W4:Y:S04]  /*114700*/  LDL.LU R22, [R1+0x43c] ;  /* 0x00043c0001167983 */ /* 0x000f280000300800 */
[----:B------:R-:W4:Y:S01]  /*114710*/  LDL.LU R32, [R1+0x4b4] ;  /* 0x0004b40001207983 */ /* 0x000f220000300800 */
[----:B0-----:R-:W-:-:S02]  /*114720*/  IADD3 R14, P6, PT, R56, R41, RZ ;  /* 0x00000029380e7210 */ /* 0x001fc40007fde0ff */
[----:B------:R-:W-:Y:S02]  /*114730*/  SHF.R.U32.HI R6, RZ, 0x8, R12 ;  /* 0x00000008ff067819 */ /* 0x000fe4000001160c */
[----:B------:R-:W-:Y:S01]  /*114740*/  SHF.R.U32.HI R12, RZ, 0x8, R16 ;  /* 0x00000008ff0c7819 */ /* 0x000fe20000011610 */
[----:B------:R-:W-:Y:S01]  /*114750*/  IMAD.X R15, R4, 0x1, R39, P6 ;  /* 0x00000001040f7824 */ /* 0x000fe200030e0627 */
[----:B-1----:R-:W-:Y:S02]  /*114760*/  IADD3 R8, P6, PT, R56, R47, RZ ;  /* 0x0000002f38087210 */ /* 0x002fe40007fde0ff */
[----:B------:R-:W-:Y:S02]  /*114770*/  SHF.R.U32.HI R11, RZ, 0x8, R17 ;  /* 0x00000008ff0b7819 */ /* 0x000fe40000011611 */
[----:B------:R-:W-:Y:S02]  /*114780*/  LOP3.LUT R7, R7, 0xffff, RZ, 0xc0, !PT ;  /* 0x0000ffff07077812 */ /* 0x000fe400078ec0ff */
[----:B------:R-:W-:-:S02]  /*114790*/  LOP3.LUT R6, R6, 0xffff, RZ, 0xc0, !PT ;  /* 0x0000ffff06067812 */ /* 0x000fc400078ec0ff */
[----:B------:R-:W-:Y:S01]  /*1147a0*/  LOP3.LUT R12, R12, 0xffff, RZ, 0xc0, !PT ;  /* 0x0000ffff0c0c7812 */ /* 0x000fe200078ec0ff */
[----:B------:R-:W-:Y:S01]  /*1147b0*/  IMAD.X R9, R4, 0x1, R40, P6 ;  /* 0x0000000104097824 */ /* 0x000fe200030e0628 */
[----:B------:R-:W-:Y:S02]  /*1147c0*/  LOP3.LUT R10, R10, 0xffff, RZ, 0xc0, !PT ;  /* 0x0000ffff0a0a7812 */ /* 0x000fe400078ec0ff */
[----:B------:R-:W-:Y:S02]  /*1147d0*/  LOP3.LUT R11, R11, 0xffff, RZ, 0xc0, !PT ;  /* 0x0000ffff0b0b7812 */ /* 0x000fe400078ec0ff */
[--C-:B------:R-:W-:Y:S02]  /*1147e0*/  PRMT R7, R7, 0x3340, R0.reuse ;  /* 0x0000334007077816 */ /* 0x100fe40000000000 */
[--C-:B------:R-:W-:Y:S02]  /*1147f0*/  PRMT R6, R6, 0x3340, R0.reuse ;  /* 0x0000334006067816 */ /* 0x100fe40000000000 */
[--C-:B------:R-:W-:Y:S01]  /*114800*/  PRMT R12, R12, 0x3340, R0.reuse ;  /* 0x000033400c0c7816 */ /* 0x100fe20000000000 */
[----:B------:R-:W-:Y:S01]  /*114810*/  STL.64 [R1+0x448], R14 ;  /* 0x0004480e01007387 */ /* 0x000fe20000100a00 */
[----:B------:R-:W-:-:S02]  /*114820*/  PRMT R10, R10, 0x3340, R0 ;  /* 0x000033400a0a7816 */ /* 0x000fc40000000000 */
[----:B------:R-:W-:Y:S01]  /*114830*/  PRMT R11, R11, 0x3340, R0 ;  /* 0x000033400b0b7816 */ /* 0x000fe20000000000 */
[----:B------:R0:W-:Y:S04]  /*114840*/  STL.64 [R1+0x428], R8 ;  /* 0x0004280801007387 */ /* 0x0001e80000100a00 */
[----:B------:R1:W-:Y:S01]  /*114850*/  STL.64 [R1+0x5d78], R6 ;  /* 0x005d780601007387 */ /* 0x0003e20000100a00 */
[----:B--2---:R-:W-:-:S04]  /*114860*/  SHF.R.U32.HI R13, RZ, 0x8, R13 ;  /* 0x00000008ff0d7819 */ /* 0x004fc8000001160d */
[----:B------:R-:W-:-:S04]  /*114870*/  LOP3.LUT R13, R13, 0xffff, RZ, 0xc0, !PT ;  /* 0x0000ffff0d0d7812 */ /* 0x000fc800078ec0ff */
[----:B------:R-:W-:-:S05]  /*114880*/  PRMT R13, R13, 0x3340, R0 ;  /* 0x000033400d0d7816 */ /* 0x000fca0000000000 */
[----:B------:R-:W-:Y:S04]  /*114890*/  STL.64 [R1+0x5d58], R12 ;  /* 0x005d580c01007387 */ /* 0x000fe80000100a00 */
[----:B------:R-:W-:Y:S04]  /*1148a0*/  STL.64 [R1+0x5d80], R10 ;  /* 0x005d800a01007387 */ /* 0x000fe80000100a00 */
[----:B------:R-:W2:Y:S04]  /*1148b0*/  LDL.LU R25, [R1+0x53c] ;  /* 0x00053c0001197983 */ /* 0x000ea80000300800 */
[----:B------:R-:W2:Y:S04]  /*1148c0*/  LDL.LU R33, [R1+0x4b0] ;  /* 0x0004b00001217983 */ /* 0x000ea80000300800 */
[----:B------:R-:W2:Y:S01]  /*1148d0*/  LDL.LU R56, [R1+0x538] ;  /* 0x0005380001387983 */ /* 0x000ea20000300800 */
[----:B------:R-:W-:-:S02]  /*1148e0*/  SHF.R.U32.HI R17, RZ, 0x8, R19 ;  /* 0x00000008ff117819 */ /* 0x000fc40000011613 */
[----:B------:R-:W-:Y:S02]  /*1148f0*/  SHF.R.U32.HI R16, RZ, 0x8, R20 ;  /* 0x00000008ff107819 */ /* 0x000fe40000011614 */
[----:B------:R-:W-:Y:S02]  /*114900*/  LOP3.LUT R17, R17, 0xffff, RZ, 0xc0, !PT ;  /* 0x0000ffff11117812 */ /* 0x000fe400078ec0ff */
[----:B------:R-:W-:Y:S02]  /*114910*/  LOP3.LUT R16, R16, 0xffff, RZ, 0xc0, !PT ;  /* 0x0000ffff10107812 */ /* 0x000fe400078ec0ff */
[--C-:B------:R-:W-:Y:S02]  /*114920*/  PRMT R17, R17, 0x3340, R0.reuse ;  /* 0x0000334011117816 */ /* 0x100fe40000000000 */
[----:B------:R-:W-:Y:S02]  /*114930*/  PRMT R16, R16, 0x3340, R0 ;  /* 0x0000334010107816 */ /* 0x000fe40000000000 */
[----:B------:R-:W-:-:S02]  /*114940*/  SHF.R.S32.HI R4, RZ, 0x1f, R27 ;  /* 0x0000001fff047819 */ /* 0x000fc4000001141b */
[----:B0-----:R-:W-:-:S05]  /*114950*/  IADD3 R8, P6, PT, R27, R57, RZ ;  /* 0x000000391b087210 */ /* 0x001fca0007fde0ff */
[----:B------:R-:W-:Y:S01]  /*114960*/  IMAD.X R9, R4, 0x1, R61, P6 ;  /* 0x0000000104097824 */ /* 0x000fe200030e063d */
[----:B-1----:R-:W-:-:S04]  /*114970*/  IADD3 R6, P6, PT, R27, R46, RZ ;  /* 0x0000002e1b067210 */ /* 0x002fc80007fde0ff */
[----:B------:R-:W-:Y:S04]  /*114980*/  STL.64 [R1+0x440], R8 ;  /* 0x0004400801007387 */ /* 0x000fe80000100a00 */
[----:B------:R-:W-:Y:S01]  /*114990*/  STL.64 [R1+0x5d90], R16 ;  /* 0x005d901001007387 */ /* 0x000fe20000100a00 */
[----:B------:R-:W-:Y:S01]  /*1149a0*/  IMAD.X R7, R4, 0x1, R34, P6 ;  /* 0x0000000104077824 */ /* 0x000fe200030e0622 */
[----:B------:R-:W-:-:S04]  /*1149b0*/  LOP3.LUT R18, R18, 0xffff, RZ, 0xc0, !PT ;  /* 0x0000ffff12127812 */ /* 0x000fc800078ec0ff */
[--C-:B------:R-:W-:Y:S02]  /*1149c0*/  PRMT R18, R18, 0x3340, R0.reuse ;  /* 0x0000334012127816 */ /* 0x100fe40000000000 */
[----:B---3--:R-:W-:Y:S02]  /*1149d0*/  LOP3.LUT R21, R21, 0xffff, RZ, 0xc0, !PT ;  /* 0x0000ffff15157812 */ /* 0x008fe400078ec0ff */
[----:B----4-:R-:W-:Y:S02]  /*1149e0*/  LOP3.LUT R22, R22, 0xffff, RZ, 0xc0, !PT ;  /* 0x0000ffff16167812 */ /* 0x010fe400078ec0ff */
[----:B------:R-:W-:Y:S02]  /*1149f0*/  LOP3.LUT R20, R32, 0xffff, RZ, 0xc0, !PT ;  /* 0x0000ffff20147812 */ /* 0x000fe400078ec0ff */
[----:B------:R-:W-:Y:S02]  /*114a00*/  PRMT R5, R22, 0x3340, R0 ;  /* 0x0000334016057816 */ /* 0x000fe40000000000 */
[----:B------:R-:W-:-:S04]  /*114a10*/  PRMT R19, R21, 0x3340, R20 ;  /* 0x0000334015137816 */ /* 0x000fc80000000014 */
[----:B------:R-:W-:Y:S02]  /*114a20*/  PRMT R5, R19, 0x5410, R5 ;  /* 0x0000541013057816 */ /* 0x000fe40000000005 */
[----:B------:R-:W-:-:S03]  /*114a30*/  SHF.R.U32.HI R19, RZ, 0x8, R21 ;  /* 0x00000008ff137819 */ /* 0x000fc60000011615 */
[----:B------:R0:W-:Y:S01]  /*114a40*/  STL [R1+0x288], R5 ;  /* 0x0002880501007387 */ /* 0x0001e20000100800 */
[----:B------:R-:W-:Y:S02]  /*114a50*/  SHF.R.U32.HI R21, RZ, 0x8, R20 ;  /* 0x00000008ff157819 */ /* 0x000fe40000011614 */
[----:B------:R-:W-:Y:S02]  /*114a60*/  LOP3.LUT R19, R19, 0xffff, RZ, 0xc0, !PT ;  /* 0x0000ffff13137812 */ /* 0x000fe400078ec0ff */
[----:B0-----:R-:W-:Y:S01]  /*114a70*/  SHF.R.U32.HI R5, RZ, 0x8, R23 ;  /* 0x00000008ff057819 */ /* 0x001fe20000011617 */
[----:B------:R0:W-:Y:S03]  /*114a80*/  STL.64 [R1+0x438], R6 ;  /* 0x0004380601007387 */ /* 0x0001e60000100a00 */
[----:B------:R-:W-:Y:S02]  /*114a90*/  LOP3.LUT R20, R5, 0xffff, RZ, 0xc0, !PT ;  /* 0x0000ffff05147812 */ /* 0x000fe400078ec0ff */
[----:B------:R-:W-:Y:S01]  /*114aa0*/  LOP3.LUT R5, R21, 0xffff, RZ, 0xc0, !PT ;  /* 0x0000ffff15057812 */ /* 0x000fe200078ec0ff */
[----:B------:R-:W-:Y:S01]  /*114ab0*/  IMAD.MOV.U32 R32, RZ, RZ, R49 ;  /* 0x000000ffff207224 */ /* 0x000fe200078e0031 */
[----:B------:R-:W-:-:S02]  /*114ac0*/  SHF.R.U32.HI R21, RZ, 0x8, R24 ;  /* 0x00000008ff157819 */ /* 0x000fc40000011618 */
[----:B------:R-:W-:Y:S02]  /*114ad0*/  PRMT R49, R19, 0x3340, R5 ;  /* 0x0000334013317816 */ /* 0x000fe40000000005 */
[----:B0-----:R-:W-:Y:S02]  /*114ae0*/  IADD3 R6, P6, PT, R27, R45, RZ ;  /* 0x0000002d1b067210 */ /* 0x001fe40007fde0ff */
[----:B------:R-:W-:-:S03]  /*114af0*/  SHF.R.U32.HI R19, RZ, 0x8, R22 ;  /* 0x00000008ff137819 */ /* 0x000fc60000011616 */
[----:B------:R-:W-:Y:S01]  /*114b00*/  IMAD.X R7, R4, 0x1, R35, P6 ;  /* 0x0000000104077824 */ /* 0x000fe200030e0623 */
[----:B------:R-:W-:Y:S02]  /*114b10*/  LOP3.LUT R19, R19, 0xffff, RZ, 0xc0, !PT ;  /* 0x0000ffff13137812 */ /* 0x000fe400078ec0ff */
[----:B------:R-:W-:Y:S02]  /*114b20*/  LOP3.LUT R21, R21, 0xffff, RZ, 0xc0, !PT ;  /* 0x0000ffff15157812 */ /* 0x000fe400078ec0ff */
[----:B------:R0:W-:Y:S01]  /*114b30*/  STL.64 [R1+0x4b8], R6 ;  /* 0x0004b80601007387 */ /* 0x0001e20000100a00 */
[--C-:B------:R-:W-:Y:S02]  /*114b40*/  PRMT R19, R19, 0x3340, R0.reuse ;  /* 0x0000334013137816 */ /* 0x100fe40000000000 */
[--C-:B------:R-:W-:Y:S02]  /*114b50*/  PRMT R20, R20, 0x3340, R0.reuse ;  /* 0x0000334014147816 */ /* 0x100fe40000000000 */
[----:B------:R-:W-:Y:S01]  /*114b60*/  PRMT R21, R21, 0x3340, R0 ;  /* 0x0000334015157816 */ /* 0x000fe20000000000 */
[----:B------:R-:W-:Y:S01]  /*114b70*/  STL.64 [R1+0x5da8], R18 ;  /* 0x005da81201007387 */ /* 0x000fe20000100a00 */
[----:B0-----:R-:W-:-:S03]  /*114b80*/  IADD3 R6, P6, PT, R27, R44, RZ ;  /* 0x0000002c1b067210 */ /* 0x001fc60007fde0ff */
[----:B------:R-:W-:Y:S02]  /*114b90*/  STL.64 [R1+0x5db0], R20 ;  /* 0x005db01401007387 */ /* 0x000fe40000100a00 */
[----:B------:R-:W-:Y:S02]  /*114ba0*/  IMAD.X R7, R4, 0x1, R36, P6 ;  /* 0x0000000104077824 */ /* 0x000fe400030e0624 */
[----:B------:R-:W-:Y:S01]  /*114bb0*/  IMAD.MOV.U32 R28, RZ, RZ, R32 ;  /* 0x000000ffff1c7224 */ /* 0x000fe200078e0020 */
[----:B--2---:R-:W-:Y:S02]  /*114bc0*/  LOP3.LUT R25, R25, 0xffff, RZ, 0xc0, !PT ;  /* 0x0000ffff19197812 */ /* 0x004fe400078ec0ff */
[----:B------:R-:W-:Y:S02]  /*114bd0*/  LOP3.LUT R23, R33, 0xffff, RZ, 0xc0, !PT ;  /* 0x0000ffff21177812 */ /* 0x000fe400078ec0ff */
[----:B------:R-:W-:Y:S02]  /*114be0*/  LOP3.LUT R24, R56, 0xffff, RZ, 0xc0, !PT ;  /* 0x0000ffff38187812 */ /* 0x000fe400078ec0ff */
[----:B------:R-:W-:-:S02]  /*114bf0*/  PRMT R5, R23, 0x3340, R0 ;  /* 0x0000334017057816 */ /* 0x000fc40000000000 */
[----:B------:R-:W-:-:S04]  /*114c00*/  PRMT R22, R25, 0x3340, R24 ;  /* 0x0000334019167816 */ /* 0x000fc80000000018 */
[----:B------:R-:W-:Y:S02]  /*114c10*/  PRMT R5, R22, 0x5410, R5 ;  /* 0x0000541016057816 */ /* 0x000fe40000000005 */
[----:B------:R-:W-:-:S03]  /*114c20*/  SHF.R.U32.HI R22, RZ, 0x8, R25 ;  /* 0x00000008ff167819 */ /* 0x000fc60000011619 */
[----:B------:R0:W-:Y:S01]  /*114c30*/  STL [R1+0x298], R5 ;  /* 0x0002980501007387 */ /* 0x0001e20000100800 */
[----:B------:R-:W-:-:S03]  /*114c40*/  SHF.R.U32.HI R23, RZ, 0x8, R23 ;  /* 0x00000008ff177819 */ /* 0x000fc60000011617 */
[----:B------:R-:W2:Y:S01]  /*114c50*/  LDL.LU R33, [R1+0x20] ;  /* 0x0000200001217983 */ /* 0x000ea20000300800 */
[----:B------:R-:W-:Y:S02]  /*114c60*/  LOP3.LUT R22, R22, 0xffff, RZ, 0xc0, !PT ;  /* 0x0000ffff16167812 */ /* 0x000fe400078ec0ff */
[----:B0-----:R-:W-:Y:S01]  /*114c70*/  SHF.R.U32.HI R5, RZ, 0x8, R24 ;  /* 0x00000008ff057819 */ /* 0x001fe20000011618 */
[----:B------:R0:W-:Y:S01]  /*114c80*/  STL.64 [R1+0x4b0], R6 ;  /* 0x0004b00601007387 */ /* 0x0001e20000100a00 */
[----:B------:R-:W-:Y:S02]  /*114c90*/  LOP3.LUT R23, R23, 0xffff, RZ, 0xc0, !PT ;  /* 0x0000ffff17177812 */ /* 0x000fe400078ec0ff */
[----:B------:R-:W-:-:S04]  /*114ca0*/  LOP3.LUT R5, R5, 0xffff, RZ, 0xc0, !PT ;  /* 0x0000ffff05057812 */ /* 0x000fc800078ec0ff */
[----:B------:R-:W-:Y:S02]  /*114cb0*/  PRMT R56, R22, 0x3340, R5 ;  /* 0x0000334016387816 */ /* 0x000fe40000000005 */
[----:B0-----:R-:W-:Y:S02]  /*114cc0*/  IADD3 R6, P6, PT, R27, R43, RZ ;  /* 0x0000002b1b067210 */ /* 0x001fe40007fde0ff */
[----:B------:R-:W-:Y:S02]  /*114cd0*/  PRMT R5, R23, 0x3340, R0 ;  /* 0x0000334017057816 */ /* 0x000fe40000000000 */
[----:B------:R-:W-:Y:S01]  /*114ce0*/  SHF.R.U32.HI R23, RZ, 0x8, R2 ;  /* 0x00000008ff177819 */ /* 0x000fe20000011602 */
[----:B------:R-:W-:Y:S01]  /*114cf0*/  IMAD.X R7, R4, 0x1, R37, P6 ;  /* 0x0000000104077824 */ /* 0x000fe200030e0625 */
[----:B------:R-:W-:Y:S01]  /*114d00*/  SHF.R.U32.HI R22, RZ, 0x8, R29 ;  /* 0x00000008ff167819 */ /* 0x000fe2000001161d */
[----:B------:R-:W3:Y:S01]  /*114d10*/  LDL.LU R2, [R1+0x5dc8] ;  /* 0x005dc80001027983 */ /* 0x000ee20000300800 */
[----:B------:R-:W-:-:S02]  /*114d20*/  LOP3.LUT R23, R23, 0xffff, RZ, 0xc0, !PT ;  /* 0x0000ffff17177812 */ /* 0x000fc400078ec0ff */
[----:B------:R-:W-:Y:S01]  /*114d30*/  LOP3.LUT R22, R22, 0xffff, RZ, 0xc0, !PT ;  /* 0x0000ffff16167812 */ /* 0x000fe200078ec0ff */
[----:B------:R0:W-:Y:S01]  /*114d40*/  STL.64 [R1+0x538], R6 ;  /* 0x0005380601007387 */ /* 0x0001e20000100a00 */
[--C-:B------:R-:W-:Y:S02]  /*114d50*/  PRMT R23, R23, 0x3340, R0.reuse ;  /* 0x0000334017177816 */ /* 0x100fe40000000000 */
[----:B------:R-:W-:Y:S01]  /*114d60*/  PRMT R22, R22, 0x3340, R0 ;  /* 0x0000334016167816 */ /* 0x000fe20000000000 */
[----:B------:R-:W4:Y:S01]  /*114d70*/  LDL.LU R29, [R1+0x5dc4] ;  /* 0x005dc400011d7983 */ /* 0x000f220000300800 */
[----:B0-----:R-:W-:-:S03]  /*114d80*/  IADD3 R6, P6, PT, R27, R42, RZ ;  /* 0x0000002a1b067210 */ /* 0x001fc60007fde0ff */
[----:B------:R-:W-:Y:S02]  /*114d90*/  STL.64 [R1+0x5db8], R22 ;  /* 0x005db81601007387 */ /* 0x000fe40000100a00 */
[----:B------:R-:W-:Y:S02]  /*114da0*/  IMAD.X R7, R4, 0x1, R38, P6 ;  /* 0x0000000104077824 */ /* 0x000fe400030e0626 */
[----:B------:R-:W3:Y:S04]  /*114db0*/  LDL.LU R30, [R1+0x5d0] ;  /* 0x0005d000011e7983 */ /* 0x000ee80000300800 */
[----:B------:R0:W-:Y:S01]  /*114dc0*/  STL.64 [R1+0x5b0], R6 ;  /* 0x0005b00601007387 */ /* 0x0001e20000100a00 */
[----:B------:R-:W-:-:S03]  /*114dd0*/  SHF.R.U32.HI R25, RZ, 0x8, R48 ;  /* 0x00000008ff197819 */ /* 0x000fc60000011630 */
[----:B------:R-:W4:Y:S04]  /*114de0*/  LDL.LU R32, [R1+0x5d4] ;  /* 0x0005d40001207983 */ /* 0x000f280000300800 */
[----:B------:R-:W3:Y:S01]  /*114df0*/  LDL.LU R18, [R1] ;  /* 0x0000000001127983 */ /* 0x000ee20000300800 */
[----:B0-----:R-:W-:-:S03]  /*114e00*/  IADD3 R6, P6, PT, R27, R41, RZ ;  /* 0x000000291b067210 */ /* 0x001fc60007fde0ff */
[----:B------:R-:W4:Y:S02]  /*114e10*/  LDL.LU R19, [R1+0x8] ;  /* 0x0000080001137983 */ /* 0x000f240000300800 */
[----:B------:R-:W-:Y:S02]  /*114e20*/  IMAD.X R7, R4, 0x1, R39, P6 ;  /* 0x0000000104077824 */ /* 0x000fe400030e0627 */
[----:B------:R-:W4:Y:S04]  /*114e30*/  LDL.LU R48, [R1+0x648] ;  /* 0x0006480001307983 */ /* 0x000f280000300800 */
[----:B------:R0:W-:Y:S04]  /*114e40*/  STL.64 [R1+0x5a8], R6 ;  /* 0x0005a80601007387 */ /* 0x0001e80000100a00 */
[----:B------:R-:W4:Y:S04]  /*114e50*/  LDL.LU R16, [R1+0xf4] ;  /* 0x0000f40001107983 */ /* 0x000f280000300800 */
[----:B------:R-:W4:Y:S04]  /*114e60*/  LDL.LU R17, [R1+0x640] ;  /* 0x0006400001117983 */ /* 0x000f280000300800 */
[----:B------:R-:W4:Y:S01]  /*114e70*/  LDL.LU R10, [R1+0xf0] ;  /* 0x0000f000010a7983 */ /* 0x000f220000300800 */
[----:B------:R-:W-:-:S03]  /*114e80*/  SHF.R.U32.HI R24, RZ, 0x8, R60 ;  /* 0x00000008ff187819 */ /* 0x000fc6000001163c */
[----:B0-----:R-:W4:Y:S01]  /*114e90*/  LDL.LU R7, [R1+0x644] ;  /* 0x0006440001077983 */ /* 0x001f220000300800 */
[----:B------:R-:W-:-:S03]  /*114ea0*/  IADD3 R12, P6, PT, R27, R47, RZ ;  /* 0x0000002f1b0c7210 */ /* 0x000fc60007fde0ff */
[----:B------:R-:W4:Y:S01]  /*114eb0*/  LDL.LU R8, [R1+0xec] ;  /* 0x0000ec0001087983 */ /* 0x000f220000300800 */
[----:B------:R-:W-:-:S03]  /*114ec0*/  SHF.R.U32.HI R27, RZ, 0x8, R31 ;  /* 0x00000008ff1b7819 */ /* 0x000fc6000001161f */
[----:B------:R-:W4:Y:S04]  /*114ed0*/  LDL.LU R9, [R1+0x734] ;  /* 0x0007340001097983 */ /* 0x000f280000300800 */
[----:B------:R-:W4:Y:S04]  /*114ee0*/  LDL.LU R14, [R1+0xe8] ;  /* 0x0000e800010e7983 */ /* 0x000f280000300800 */
[----:B------:R-:W4:Y:S04]  /*114ef0*/  LDL.LU R60, [R1+0x730] ;  /* 0x00073000013c7983 */ /* 0x000f280000300800 */
[----:B------:R-:W4:Y:S01]  /*114f00*/  LDL.LU R31, [R1+0x5dc0] ;  /* 0x005dc000011f7983 */ /* 0x000f220000300800 */
[----:B------:R-:W-:-:S05]  /*114f10*/  IMAD.X R13, R4, 0x1, R40, P6 ;  /* 0x00000001040d7824 */ /* 0x000fca00030e0628 */
[----:B------:R0:W-:Y:S04]  /*114f20*/  STL.64 [R1+0x5f8], R12 ;  /* 0x0005f80c01007387 */ /* 0x0001e80000100a00 */
[----:B------:R-:W4:Y:S04]  /*114f30*/  LDL.LU R11, [R1+0x4c] ;  /* 0x00004c00010b7983 */ /* 0x000f280000300800 */
[----:B0-----:R-:W4:Y:S04]  /*114f40*/  LDL.LU R12, [R1+0x790] ;  /* 0x00079000010c7983 */ /* 0x001f280000300800 */
[----:B------:R-:W4:Y:S04]  /*114f50*/  LDL.LU R13, [R1+0xe4] ;  /* 0x0000e400010d7983 */ /* 0x000f280000300800 */
[----:B------:R-:W4:Y:S04]  /*114f60*/  LDL.LU R6, [R1+0x504] ;  /* 0x0005040001067983 */ /* 0x000f280000300800 */
[----:B------:R-:W4:Y:S01]  /*114f70*/  LDL.LU R58, [R1+0x58] ;  /* 0x00005800013a7983 */ /* 0x000f220000300800 */
[----:B------:R-:W-:-:S03]  /*114f80*/  IMAD.MOV.U32 R15, RZ, RZ, R28 ;  /* 0x000000ffff0f7224 */ /* 0x000fc600078e001c */
[----:B------:R-:W4:Y:S01]  /*114f90*/  LDL.LU R59, [R1+0x68] ;  /* 0x00006800013b7983 */ /* 0x000f220000300800 */
[----:B------:R-:W-:-:S03]  /*114fa0*/  LOP3.LUT R26, R26, 0xffff, RZ, 0xc0, !PT ;  /* 0x0000ffff1a1a7812 */ /* 0x000fc600078ec0ff */
[----:B------:R0:W-:Y:S01]  /*114fb0*/  STL [R1+0x5d08], R0 ;  /* 0x005d080001007387 */ /* 0x0001e20000100800 */
[----:B------:R-:W-:Y:S02]  /*114fc0*/  LOP3.LUT R25, R25, 0xffff, RZ, 0xc0, !PT ;  /* 0x0000ffff19197812 */ /* 0x000fe400078ec0ff */
[----:B------:R-:W-:Y:S02]  /*114fd0*/  LOP3.LUT R24, R24, 0xffff, RZ, 0xc0, !PT ;  /* 0x0000ffff18187812 */ /* 0x000fe400078ec0ff */
[----:B------:R-:W-:Y:S02]  /*114fe0*/  LOP3.LUT R27, R27, 0xffff, RZ, 0xc0, !PT ;  /* 0x0000ffff1b1b7812 */ /* 0x000fe400078ec0ff */
[--C-:B------:R-:W-:Y:S02]  /*114ff0*/  PRMT R26, R26, 0x3340, R0.reuse ;  /* 0x000033401a1a7816 */ /* 0x100fe40000000000 */
[--C-:B------:R-:W-:Y:S02]  /*115000*/  PRMT R25, R25, 0x3340, R0.reuse ;  /* 0x0000334019197816 */ /* 0x100fe40000000000 */
[----:B------:R-:W-:-:S02]  /*115010*/  PRMT R24, R24, 0x3340, R0 ;  /* 0x0000334018187816 */ /* 0x000fc40000000000 */
[----:B------:R-:W-:Y:S02]  /*115020*/  PRMT R27, R27, 0x3340, R0 ;  /* 0x000033401b1b7816 */ /* 0x000fe40000000000 */
[----:B--2---:R-:W-:Y:S02]  /*115030*/  SHF.R.S32.HI R4, RZ, 0x1f, R33 ;  /* 0x0000001fff047819 */ /* 0x004fe40000011421 */
[----:B------:R-:W-:-:S05]  /*115040*/  IADD3 R20, P6, PT, R33, R57, RZ ;  /* 0x0000003921147210 */ /* 0x000fca0007fde0ff */
[----:B------:R-:W-:Y:S01]  /*115050*/  IMAD.X R21, R4, 0x1, R61, P6 ;  /* 0x0000000104157824 */ /* 0x000fe200030e063d */
[----:B---3--:R-:W-:Y:S02]  /*115060*/  PRMT R2, R2, 0x5410, R18 ;  /* 0x0000541002027816 */ /* 0x008fe40000000012 */
[----:B------:R-:W-:Y:S02]  /*115070*/  IADD3 R18, P6, PT, R33, R46, RZ ;  /* 0x0000002e21127210 */ /* 0x000fe40007fde0ff */
[----:B----4-:R-:W-:Y:S02]  /*115080*/  PRMT R29, R32, 0x5410, R29 ;  /* 0x00005410201d7816 */ /* 0x010fe4000000001d */
[----:B------:R-:W2:Y:S01]  /*115090*/  LDL.LU R32, [R1+0x1c] ;  /* 0x00001c0001207983 */ /* 0x000ea20000300800 */
[----:B------:R-:W-:Y:S01]  /*1150a0*/  PRMT R48, R48, 0x5410, R19 ;  /* 0x0000541030307816 */ /* 0x000fe20000000013 */
[----:B------:R-:W-:Y:S02]  /*1150b0*/  IMAD.X R19, R4, 0x1, R34, P6 ;  /* 0x0000000104137824 */ /* 0x000fe400030e0622 */
[----:B------:R-:W3:Y:S01]  /*1150c0*/  LDL.LU R28, [R1+0x7c] ;  /* 0x00007c00011c7983 */ /* 0x000ee20000300800 */
[----:B0-----:R-:W-:-:S02]  /*1150d0*/  PRMT R0, R7, 0x5410, R10 ;  /* 0x0000541007007816 */ /* 0x001fc4000000000a */
[----:B------:R-:W-:Y:S02]  /*1150e0*/  PRMT R31, R30, 0x5410, R31 ;  /* 0x000054101e1f7816 */ /* 0x000fe4000000001f */
[----:B------:R-:W4:Y:S04]  /*1150f0*/  LDL.LU R30, [R1+0x74] ;  /* 0x00007400011e7983 */ /* 0x000f280000300800 */
[----:B------:R-:W-:Y:S04]  /*115100*/  STL.64 [R1+0x5d0], R20 ;  /* 0x0005d01401007387 */ /* 0x000fe80000100a00 */
[----:B------:R0:W-:Y:S02]  /*115110*/  STL.64 [R1+0x648], R18 ;  /* 0x0006481201007387 */ /* 0x0001e40000100a00 */
[----:B0-----:R-:W-:-:S02]  /*115120*/  PRMT R18, R17, 0x5410, R16 ;  /* 0x0000541011127816 */ /* 0x001fc40000000010 */
[----:B------:R-:W-:-:S03]  /*115130*/  IADD3 R16, P6, PT, R33, R45, RZ ;  /* 0x0000002d21107210 */ /* 0x000fc60007fde0ff */
[----:B------:R-:W-:Y:S02]  /*115140*/  STL [R1+0x24], R18 ;  /* 0x0000241201007387 */ /* 0x000fe40000100800 */
[----:B------:R-:W-:Y:S02]  /*115150*/  IMAD.X R17, R4, 0x1, R35, P6 ;  /* 0x0000000104117824 */ /* 0x000fe400030e0623 */
[----:B------:R0:W-:Y:S04]  /*115160*/  STL [R1+0x28], R0 ;  /* 0x0000280001007387 */ /* 0x0001e80000100800 */
[----:B------:R-:W2:Y:S01]  /*115170*/  LDL.LU R7, [R1+0xe0] ;  /* 0x0000e00001077983 */ /* 0x000ea20000300800 */
[----:B0-----:R-:W-:-:S03]  /*115180*/  PRMT R0, R9, 0x5410, R8 ;  /* 0x0000541009007816 */ /* 0x001fc60000000008 */
[----:B------:R0:W-:Y:S04]  /*115190*/  STL.64 [R1+0x640], R16 ;  /* 0x0006401001007387 */ /* 0x0001e80000100a00 */
[----:B------:R1:W-:Y:S04]  /*1151a0*/  STL [R1+0x2c], R0 ;  /* 0x00002c0001007387 */ /* 0x0003e80000100800 */
[----:B------:R-:W2:Y:S01]  /*1151b0*/  LDL.LU R8, [R1+0x254] ;  /* 0x0002540001087983 */ /* 0x000ea20000300800 */
[----:B------:R-:W-:-:S03]  /*1151c0*/  PRMT R60, R60, 0x5410, R14 ;  /* 0x000054103c3c7816 */ /* 0x000fc6000000000e */
[----:B------:R-:W2:Y:S04]  /*1151d0*/  LDL.LU R9, [R1+0x94] ;  /* 0x0000940001097983 */ /* 0x000ea80000300800 */
[----:B------:R-:W2:Y:S01]  /*1151e0*/  LDL.LU R14, [R1+0x8c] ;  /* 0x00008c00010e7983 */ /* 0x000ea20000300800 */
[----:B0-----:R-:W-:-:S05]  /*1151f0*/  IADD3 R16, P6, PT, R33, R44, RZ ;  /* 0x0000002c21107210 */ /* 0x001fca0007fde0ff */
[----:B------:R-:W-:Y:S01]  /*115200*/  IMAD.X R17, R4, 0x1, R36, P6 ;  /* 0x0000000104117824 */ /* 0x000fe200030e0624 */
[----:B------:R-:W-:Y:S02]  /*115210*/  IADD3 R10, P6, PT, R33, R43, RZ ;  /* 0x0000002b210a7210 */ /* 0x000fe40007fde0ff */
[----:B------:R-:W-:Y:S02]  /*115220*/  PRMT R12, R12, 0x5410, R11 ;  /* 0x000054100c0c7816 */ /* 0x000fe4000000000b */
[----:B-1----:R-:W-:Y:S01]  /*115230*/  PRMT R0, R6, 0x5410, R13 ;  /* 0x0000541006007816 */ /* 0x002fe2000000000d */
[----:B------:R-:W-:Y:S01]  /*115240*/  IMAD.X R11, R4, 0x1, R37, P6 ;  /* 0x00000001040b7824 */ /* 0x000fe200030e0625 */
[----:B------:R-:W-:Y:S04]  /*115250*/  STL.64 [R1+0x730], R16 ;  /* 0x0007301001007387 */ /* 0x000fe80000100a00 */
[----:B------:R-:W-:Y:S04]  /*115260*/  STL [R1+0x4c], R12 ;  /* 0x00004c0c01007387 */ /* 0x000fe80000100800 */
[----:B------:R-:W-:Y:S04]  /*115270*/  STL [R1+0x44], R0 ;  /* 0x0000440001007387 */ /* 0x000fe80000100800 */
[----:B------:R0:W-:Y:S01]  /*115280*/  STL.64 [R1+0x7d8], R10 ;  /* 0x0007d80a01007387 */ /* 0x0001e20000100a00 */
[----:B------:R-:W-:-:S03]  /*115290*/  PRMT R53, R53, 0x5410, R58 ;  /* 0x0000541035357816 */ /* 0x000fc6000000003a */
[----:B0-----:R-:W2:Y:S04]  /*1152a0*/  LDL.LU R10, [R1+0xa4] ;  /* 0x0000a400010a7983 */ /* 0x001ea80000300800 */
[----:B------:R-:W2:Y:S04]  /*1152b0*/  LDL.LU R12, [R1+0x240] ;  /* 0x00024000010c7983 */ /* 0x000ea80000300800 */
[----:B------:R-:W2:Y:S04]  /*1152c0*/  LDL.LU R13, [R1+0x98] ;  /* 0x00009800010d7983 */ /* 0x000ea80000300800 */
[----:B------:R-:W2:Y:S01]  /*1152d0*/  LDL.LU R58, [R1+0x244] ;  /* 0x00024400013a7983 */ /* 0x000ea20000300800 */
[----:B------:R-:W-:-:S03]  /*1152e0*/  IADD3 R16, P6, PT, R33, R42, RZ ;  /* 0x0000002a21107210 */ /* 0x000fc60007fde0ff */
[----:B------:R-:W2:Y:S02]  /*1152f0*/  LDL.LU R18, [R1+0xb0] ;  /* 0x0000b00001127983 */ /* 0x000ea40000300800 */
[----:B------:R-:W-:Y:S01]  /*115300*/  IMAD.X R17, R4, 0x1, R38, P6 ;  /* 0x0000000104117824 */ /* 0x000fe200030e0626 */
[----:B------:R-:W-:-:S04]  /*115310*/  IADD3 R20, P6, PT, R33, R41, RZ ;  /* 0x0000002921147210 */ /* 0x000fc80007fde0ff */
[----:B------:R0:W-:Y:S01]  /*115320*/  STL.64 [R1+0x7d0], R16 ;  /* 0x0007d01001007387 */ /* 0x0001e20000100a00 */
[----:B------:R-:W-:-:S03]  /*115330*/  IMAD.X R21, R4, 0x1, R39, P6 ;  /* 0x0000000104157824 */ /* 0x000fc600030e0627 */
[----:B0-----:R-:W2:Y:S01]  /*115340*/  LDL.LU R16, [R1+0x234] ;  /* 0x0002340001107983 */ /* 0x001ea20000300800 */
[----:B------:R-:W-:Y:S02]  /*115350*/  PRMT R52, R52, 0x5410, R59 ;  /* 0x0000541034347816 */ /* 0x000fe4000000003b */
[----:B---3--:R-:W-:Y:S02]  /*115360*/  PRMT R3, R3, 0x5410, R28 ;  /* 0x0000541003037816 */ /* 0x008fe4000000001c */
[----:B------:R-:W3:Y:S01]  /*115370*/  LDL.LU R28, [R1+0xb8] ;  /* 0x0000b800011c7983 */ /* 0x000ee20000300800 */
[----:B----4-:R-:W-:-:S03]  /*115380*/  PRMT R50, R50, 0x5410, R30 ;  /* 0x0000541032327816 */ /* 0x010fc6000000001e */
[----:B------:R-:W3:Y:S04]  /*115390*/  LDL.LU R30, [R1+0x230] ;  /* 0x00023000011e7983 */ /* 0x000ee80000300800 */
[----:B------:R0:W-:Y:S04]  /*1153a0*/  STL.64 [R1+0x810], R20 ;  /* 0x0008101401007387 */ /* 0x0001e80000100a00 */
[----:B------:R-:W4:Y:S04]  /*1153b0*/  LDL.LU R11, [R1+0xd0] ;  /* 0x0000d000010b7983 */ /* 0x000f280000300800 */
[----:B------:R-:W4:Y:S01]  /*1153c0*/  LDL.LU R6, [R1+0x218] ;  /* 0x0002180001067983 */ /* 0x000f220000300800 */
[----:B0-----:R-:W-:-:S03]  /*1153d0*/  IADD3 R20, P6, PT, R33, R47, RZ ;  /* 0x0000002f21147210 */ /* 0x001fc60007fde0ff */
[----:B------:R-:W4:Y:S04]  /*1153e0*/  LDL.LU R59, [R1+0xc8] ;  /* 0x0000c800013b7983 */ /* 0x000f280000300800 */
[----:B------:R-:W4:Y:S01]  /*1153f0*/  LDL.LU R33, [R1+0x228] ;  /* 0x0002280001217983 */ /* 0x000f220000300800 */
[----:B------:R-:W-:-:S05]  /*115400*/  IMAD.X R21, R4, 0x1, R40, P6 ;  /* 0x0000000104157824 */ /* 0x000fca00030e0628 */
[----:B------:R0:W-:Y:S01]  /*115410*/  STL.64 [R1+0x808], R20 ;  /* 0x0008081401007387 */ /* 0x0001e20000100a00 */
[----:B--2---:R-:W-:-:S05]  /*115420*/  PRMT R0, R8, 0x5410, R7 ;  /* 0x0000541008007816 */ /* 0x004fca0000000007 */
[----:B------:R1:W-:Y:S04]  /*115430*/  STL [R1+0x20], R0 ;  /* 0x0000200001007387 */ /* 0x0003e80000100800 */
[----:B0-----:R-:W2:Y:S04]  /*115440*/  LDL.LU R21, [R1+0xdc] ;  /* 0x0000dc0001157983 */ /* 0x001ea80000300800 */
[----:B------:R-:W2:Y:S04]  /*115450*/  LDL.LU R17, [R1+0x20c] ;  /* 0x00020c0001117983 */ /* 0x000ea80000300800 */
[----:B------:R-:W2:Y:S04]  /*115460*/  LDL.LU R7, [R1+0xd8] ;  /* 0x0000d80001077983 */ /* 0x000ea80000300800 */
[----:B------:R-:W2:Y:S01]  /*115470*/  LDL.LU R8, [R1+0x210] ;  /* 0x0002100001087983 */ /* 0x000ea20000300800 */
[----:B------:R-:W-:-:S02]  /*115480*/  PRMT R54, R54, 0x5410, R9 ;  /* 0x0000541036367816 */ /* 0x000fc40000000009 */
[----:B------:R-:W-:Y:S01]  /*115490*/  PRMT R51, R51, 0x5410, R14 ;  /* 0x0000541033337816 */ /* 0x000fe2000000000e */
[----:B------:R-:W2:Y:S04]  /*1154a0*/  LDL.LU R9, [R1+0xd4] ;  /* 0x0000d40001097983 */ /* 0x000ea80000300800 */
[----:B------:R-:W2:Y:S01]  /*1154b0*/  LDL.LU R14, [R1+0x208] ;  /* 0x00020800010e7983 */ /* 0x000ea20000300800 */
[----:B------:R-:W-:Y:S02]  /*1154c0*/  SHF.R.S32.HI R4, RZ, 0x1f, R32 ;  /* 0x0000001fff047819 */ /* 0x000fe40000011420 */
[----:B------:R-:W-:-:S05]  /*1154d0*/  IADD3 R22, P6, PT, R32, R57, RZ ;  /* 0x0000003920167210 */ /* 0x000fca0007fde0ff */
[----:B------:R-:W-:-:S05]  /*1154e0*/  IMAD.X R23, R4, 0x1, R61, P6 ;  /* 0x0000000104177824 */ /* 0x000fca00030e063d */
[----:B------:R-:W-:Y:S04]  /*1154f0*/  STL.64 [R1+0x798], R22 ;  /* 0x0007981601007387 */ /* 0x000fe80000100a00 */
[----:B------:R-:W2:Y:S01]  /*115500*/  LDL.LU R19, [R1+0x14] ;  /* 0x0000140001137983 */ /* 0x000ea20000300800 */
[----:B------:R-:W-:-:S03]  /*115510*/  PRMT R12, R12, 0x5410, R10 ;  /* 0x000054100c0c7816 */ /* 0x000fc6000000000a */
[----:B------:R-:W2:Y:S04]  /*115520*/  LDL.LU R10, [R1+0xcc] ;  /* 0x0000cc00010a7983 */ /* 0x000ea80000300800 */
[----:B------:R0:W-:Y:S01]  /*115530*/  STL [R1+0xa4], R12 ;  /* 0x0000a40c01007387 */ /* 0x0001e20000100800 */
[----:B-1----:R-:W-:-:S03]  /*115540*/  PRMT R0, R58, 0x5410, R13 ;  /* 0x000054103a007816 */ /* 0x002fc6000000000d */
[----:B0-----:R-:W2:Y:S04]  /*115550*/  LDL.LU R12, [R1+0x204] ;  /* 0x00020400010c7983 */ /* 0x001ea80000300800 */
[----:B------:R3:W-:Y:S04]  /*115560*/  STL [R1+0x98], R0 ;  /* 0x0000980001007387 */ /* 0x0007e80000100800 */
[----:B------:R-:W2:Y:S04]  /*115570*/  LDL.LU R13, [R1+0xbc] ;  /* 0x0000bc00010d7983 */ /* 0x000ea80000300800 */
[----:B------:R-:W2:Y:S01]  /*115580*/  LDL.LU R58, [R1+0x1f0] ;  /* 0x0001f000013a7983 */ /* 0x000ea20000300800 */
[----:B------:R-:W-:-:S02]  /*115590*/  IADD3 R22, P6, PT, R32, R46, RZ ;  /* 0x0000002e20167210 */ /* 0x000fc40007fde0ff */
[----:B------:R-:W-:-:S03]  /*1155a0*/  PRMT R16, R16, 0x5410, R18 ;  /* 0x0000541010107816 */ /* 0x000fc60000000012 */
[----:B------:R-:W-:Y:S01]  /*1155b0*/  IMAD.X R23, R4, 0x1, R34, P6 ;  /* 0x0000000104177824 */ /* 0x000fe200030e0622 */
[----:B---3--:R-:W-:Y:S02]  /*1155c0*/  PRMT R0, R30, 0x5410, R28 ;  /* 0x000054101e007816 */ /* 0x008fe4000000001c */
[----:B------:R-:W3:Y:S04]  /*1155d0*/  LDL.LU R28, [R1+0xac] ;  /* 0x0000ac00011c7983 */ /* 0x000ee80000300800 */
[----:B------:R0:W-:Y:S04]  /*1155e0*/  STL.64 [R1+0x790], R22 ;  /* 0x0007901601007387 */ /* 0x0001e80000100a00 */
[----:B------:R-:W-:Y:S04]  /*1155f0*/  STL [R1+0xb0], R16 ;  /* 0x0000b01001007387 */ /* 0x000fe80000100800 */
[----:B------:R-:W3:Y:S01]  /*115600*/  LDL.LU R30, [R1+0x1f4] ;  /* 0x0001f400011e7983 */ /* 0x000ee20000300800 */
[----:B0-----:R-:W-:-:S03]  /*115610*/  IADD3 R22, P6, PT, R32, R45, RZ ;  /* 0x0000002d20167210 */ /* 0x001fc60007fde0ff */
[----:B------:R0:W-:Y:S01]  /*115620*/  STL [R1+0xb8], R0 ;  /* 0x0000b80001007387 */ /* 0x0001e20000100800 */
[----:B----4-:R-:W-:Y:S01]  /*115630*/  PRMT R6, R6, 0x5410, R11 ;  /* 0x0000541006067816 */ /* 0x010fe2000000000b */
[----:B------:R-:W-:Y:S02]  /*115640*/  IMAD.X R23, R4, 0x1, R35, P6 ;  /* 0x0000000104177824 */ /* 0x000fe400030e0623 */
[----:B------:R-:W4:Y:S01]  /*115650*/  LDL.LU R18, [R1+0xb4] ;  /* 0x0000b40001127983 */ /* 0x000f220000300800 */
[----:B0-----:R-:W-:-:S03]  /*115660*/  PRMT R0, R33, 0x5410, R59 ;  /* 0x0000541021007816 */ /* 0x001fc6000000003b */
[----:B------:R0:W-:Y:S04]  /*115670*/  STL.64 [R1+0x800], R22 ;  /* 0x0008001601007387 */ /* 0x0001e80000100a00 */
[----:B------:R1:W-:Y:S04]  /*115680*/  STL [R1+0xd0], R6 ;  /* 0x0000d00601007387 */ /* 0x0003e80000100800 */
[----:B------:R-:W4:Y:S01]  /*115690*/  LDL.LU R16, [R1+0x1ec] ;  /* 0x0001ec0001107983 */ /* 0x000f220000300800 */
[----:B0-----:R-:W-:-:S03]  /*1156a0*/  IADD3 R22, P6, PT, R32, R44, RZ ;  /* 0x0000002c20167210 */ /* 0x001fc60007fde0ff */
[----:B------:R0:W-:Y:S04]  /*1156b0*/  STL [R1+0xc8], R0 ;  /* 0x0000c80001007387 */ /* 0x0001e80000100800 */
[----:B------:R-:W4:Y:S01]  /*1156c0*/  LDL.LU R11, [R1+0xa8] ;  /* 0x0000a800010b7983 */ /* 0x000f220000300800 */
[----:B------:R-:W-:-:S03]  /*1156d0*/  IMAD.X R23, R4, 0x1, R36, P6 ;  /* 0x0000000104177824 */ /* 0x000fc600030e0624 */
[----:B-1----:R-:W4:Y:S01]  /*1156e0*/  LDL.LU R6, [R1+0x1e4] ;  /* 0x0001e40001067983 */ /* 0x002f220000300800 */
[----:B------:R-:W-:-:S03]  /*1156f0*/  IADD3 R20, P6, PT, R32, R43, RZ ;  /* 0x0000002b20147210 */ /* 0x000fc60007fde0ff */
[----:B------:R-:W4:Y:S01]  /*115700*/  LDL.LU R59, [R1+0xa0] ;  /* 0x0000a000013b7983 */ /* 0x000f220000300800 */
[----:B--2---:R-:W-:-:S03]  /*115710*/  PRMT R17, R17, 0x5410, R21 ;  /* 0x0000541011117816 */ /* 0x004fc60000000015 */
[----:B------:R-:W2:Y:S01]  /*115720*/  LDL.LU R33, [R1+0x1e8] ;  /* 0x0001e80001217983 */ /* 0x000ea20000300800 */
[----:B------:R-:W-:-:S03]  /*115730*/  IMAD.X R21, R4, 0x1, R37, P6 ;  /* 0x0000000104157824 */ /* 0x000fc600030e0625 */
[----:B------:R-:W-:Y:S01]  /*115740*/  STL.64 [R1+0x7f8], R22 ;  /* 0x0007f81601007387 */ /* 0x000fe20000100a00 */
[----:B0-----:R-:W-:-:S03]  /*115750*/  PRMT R0, R8, 0x5410, R7 ;  /* 0x0000541008007816 */ /* 0x001fc60000000007 */
[----:B------:R-:W-:Y:S04]  /*115760*/  STL [R1+0xdc], R17 ;  /* 0x0000dc1101007387 */ /* 0x000fe80000100800 */
[----:B------:R0:W-:Y:S04]  /*115770*/  STL [R1+0xd8], R0 ;  /* 0x0000d80001007387 */ /* 0x0001e80000100800 */
[----:B------:R-:W2:Y:S01]  /*115780*/  LDL.LU R8, [R1+0x9c] ;  /* 0x00009c0001087983 */ /* 0x000ea20000300800 */
[----:B0-----:R-:W-:-:S03]  /*115790*/  PRMT R0, R14, 0x5410, R9 ;  /* 0x000054100e007816 */ /* 0x001fc60000000009 */
[----:B------:R0:W-:Y:S01]  /*1157a0*/  STL.64 [R1+0x828], R20 ;  /* 0x0008281401007387 */ /* 0x0001e20000100a00 */
[----:B------:R-:W-:-:S03]  /*1157b0*/  IMAD.MOV.U32 R7, RZ, RZ, R15 ;  /* 0x000000ffff077224 */ /* 0x000fc600078e000f */
[----:B------:R1:W-:Y:S04]  /*1157c0*/  STL [R1+0xd4], R0 ;  /* 0x0000d40001007387 */ /* 0x0003e80000100800 */
[----:B------:R-:W2:Y:S04]  /*1157d0*/  LDL.LU R9, [R1+0x1e0] ;  /* 0x0001e00001097983 */ /* 0x000ea80000300800 */
[----:B------:R-:W2:Y:S04]  /*1157e0*/  LDL.LU R14, [R1+0x90] ;  /* 0x00009000010e7983 */ /* 0x000ea80000300800 */
[----:B------:R-:W2:Y:S01]  /*1157f0*/  LDL.LU R15, [R1+0x1d0] ;  /* 0x0001d000010f7983 */ /* 0x000ea20000300800 */
[----:B0-----:R-:W-:-:S05]  /*115800*/  IADD3 R20, P6, PT, R32, R42, RZ ;  /* 0x0000002a20147210 */ /* 0x001fca0007fde0ff */
[----:B------:R-:W-:Y:S01]  /*115810*/  IMAD.X R21, R4, 0x1, R38, P6 ;  /* 0x0000000104157824 */ /* 0x000fe200030e0626 */
[----:B-1----:R-:W-:-:S05]  /*115820*/  PRMT R0, R12, 0x5410, R10 ;  /* 0x000054100c007816 */ /* 0x002fca000000000a */
[----:B------:R0:W-:Y:S04]  /*115830*/  STL [R1+0xcc], R0 ;  /* 0x0000cc0001007387 */ /* 0x0001e80000100800 */
[----:B------:R-:W2:Y:S04]  /*115840*/  LDL.LU R17, [R1+0x88] ;  /* 0x0000880001117983 */ /* 0x000ea80000300800 */
[----:B------:R-:W2:Y:S01]  /*115850*/  LDL.LU R12, [R1+0x1dc] ;  /* 0x0001dc00010c7983 */ /* 0x000ea20000300800 */
[----:B0-----:R-:W-:-:S03]  /*115860*/  PRMT R0, R58, 0x5410, R13 ;  /* 0x000054103a007816 */ /* 0x001fc6000000000d */
[----:B------:R0:W-:Y:S04]  /*115870*/  STL.64 [R1+0x820], R20 ;  /* 0x0008201401007387 */ /* 0x0001e80000100a00 */
[----:B------:R3:W-:Y:S04]  /*115880*/  STL [R1+0xbc], R0 ;  /* 0x0000bc0001007387 */ /* 0x0007e80000100800 */
[----:B------:R-:W2:Y:S04]  /*115890*/  LDL.LU R13, [R1+0x84] ;  /* 0x00008400010d7983 */ /* 0x000ea80000300800 */
[----:B------:R-:W2:Y:S01]  /*1158a0*/  LDL.LU R58, [R1+0x1b8] ;  /* 0x0001b800013a7983 */ /* 0x000ea20000300800 */
[----:B0-----:R-:W-:-:S05]  /*1158b0*/  IADD3 R20, P6, PT, R32, R41, RZ ;  /* 0x0000002920147210 */ /* 0x001fca0007fde0ff */
[----:B------:R-:W-:Y:S01]  /*1158c0*/  IMAD.X R21, R4, 0x1, R39, P6 ;  /* 0x0000000104157824 */ /* 0x000fe200030e0627 */
[----:B---3--:R-:W-:-:S05]  /*1158d0*/  PRMT R0, R30, 0x5410, R28 ;  /* 0x000054101e007816 */ /* 0x008fca000000001c */
[----:B------:R-:W-:Y:S04]  /*1158e0*/  STL [R1+0xac], R0 ;  /* 0x0000ac0001007387 */ /* 0x000fe80000100800 */
[----:B------:R0:W-:Y:S04]  /*1158f0*/  STL.64 [R1+0x860], R20 ;  /* 0x0008601401007387 */ /* 0x0001e80000100a00 */
[----:B------:R-:W3:Y:S04]  /*115900*/  LDL.LU R10, [R1+0x80] ;  /* 0x00008000010a7983 */ /* 0x000ee80000300800 */
[----:B------:R-:W3:Y:S01]  /*115910*/  LDL.LU R28, [R1+0x1bc] ;  /* 0x0001bc00011c7983 */ /* 0x000ee20000300800 */
[----:B0-----:R-:W-:-:S03]  /*115920*/  IADD3 R20, P6, PT, R32, R47, RZ ;  /* 0x0000002f20147210 */ /* 0x001fc60007fde0ff */
[----:B------:R-:W3:Y:S01]  /*115930*/  LDL.LU R30, [R1+0x78] ;  /* 0x00007800011e7983 */ /* 0x000ee20000300800 */
[----:B----4-:R-:W-:Y:S01]  /*115940*/  PRMT R16, R16, 0x5410, R18 ;  /* 0x0000541010107816 */ /* 0x010fe20000000012 */
[----:B------:R-:W-:Y:S02]  /*115950*/  IMAD.X R21, R4, 0x1, R40, P6 ;  /* 0x0000000104157824 */ /* 0x000fe400030e0628 */
[----:B------:R-:W4:Y:S04]  /*115960*/  LDL.LU R32, [R1+0x1ac] ;  /* 0x0001ac0001207983 */ /* 0x000f280000300800 */
[----:B------:R0:W-:Y:S01]  /*115970*/  STL.64 [R1+0x858], R20 ;  /* 0x0008581401007387 */ /* 0x0001e20000100a00 */
[----:B------:R-:W-:-:S03]  /*115980*/  PRMT R4, R6, 0x5410, R11 ;  /* 0x0000541006047816 */ /* 0x000fc6000000000b */
[----:B------:R-:W-:Y:S04]  /*115990*/  STL [R1+0xb4], R16 ;  /* 0x0000b41001007387 */ /* 0x000fe80000100800 */
[----:B------:R-:W4:Y:S01]  /*1159a0*/  LDL.LU R11, [R1+0x70] ;  /* 0x00007000010b7983 */ /* 0x000f220000300800 */
[----:B0-----:R-:W-:-:S03]  /*1159b0*/  IADD3 R20, P6, PT, R19, R57, RZ ;  /* 0x0000003913147210 */ /* 0x001fc60007fde0ff */
[----:B------:R0:W-:Y:S01]  /*1159c0*/  STL [R1+0xa8], R4 ;  /* 0x0000a80401007387 */ /* 0x0001e20000100800 */
[----:B--2---:R-:W-:-:S03]  /*1159d0*/  PRMT R0, R33, 0x5410, R59 ;  /* 0x0000541021007816 */ /* 0x004fc6000000003b */
[----:B------:R-:W2:Y:S01]  /*1159e0*/  LDL.LU R33, [R1+0x1a8] ;  /* 0x0001a80001217983 */ /* 0x000ea20000300800 */
[----:B0-----:R-:W-:-:S03]  /*1159f0*/  SHF.R.S32.HI R4, RZ, 0x1f, R19 ;  /* 0x0000001fff047819 */ /* 0x001fc60000011413 */
[----:B------:R-:W-:Y:S02]  /*115a00*/  STL [R1+0x1c], R0 ;  /* 0x00001c0001007387 */ /* 0x000fe40000100800 */
[----:B------:R-:W-:Y:S02]  /*115a10*/  IMAD.X R21, R4, 0x1, R61, P6 ;  /* 0x0000000104157824 */ /* 0x000fe400030e063d */
[----:B------:R-:W2:Y:S04]  /*115a20*/  LDL.LU R59, [R1+0x10] ;  /* 0x00001000013b7983 */ /* 0x000ea80000300800 */
[----:B------:R0:W-:Y:S01]  /*115a30*/  STL.64 [R1+0x848], R20 ;  /* 0x0008481401007387 */ /* 0x0001e20000100a00 */
[----:B------:R-:W-:-:S03]  /*115a40*/  PRMT R8, R9, 0x5410, R8 ;  /* 0x0000541009087816 */ /* 0x000fc60000000008 */
[----:B0-----:R-:W2:Y:S04]  /*115a50*/  LDL.LU R21, [R1+0x60] ;  /* 0x0000600001157983 */ /* 0x001ea80000300800 */
[----:B------:R-:W2:Y:S01]  /*115a60*/  LDL.LU R6, [R1+0x194] ;  /* 0x0001940001067983 */ /* 0x000ea20000300800 */
[----:B------:R-:W-:-:S03]  /*115a70*/  PRMT R0, R15, 0x5410, R14 ;  /* 0x000054100f007816 */ /* 0x000fc6000000000e */
[----:B------:R-:W2:Y:S04]  /*115a80*/  LDL.LU R14, [R1+0x64] ;  /* 0x00006400010e7983 */ /* 0x000ea80000300800 */
[----:B------:R0:W-:Y:S04]  /*115a90*/  STL [R1+0x9c], R8 ;  /* 0x00009c0801007387 */ /* 0x0001e80000100800 */
[----:B------:R-:W2:Y:S01]  /*115aa0*/  LDL.LU R15, [R1+0x198] ;  /* 0x00019800010f7983 */ /* 0x000ea20000300800 */
[----:B0-----:R-:W-:-:S03]  /*115ab0*/  IADD3 R8, P6, PT, R19, R46, RZ ;  /* 0x0000002e13087210 */ /* 0x001fc60007fde0ff */
[----:B------:R-:W-:Y:S02]  /*115ac0*/  STL [R1+0x90], R0 ;  /* 0x0000900001007387 */ /* 0x000fe40000100800 */
[----:B------:R-:W-:-:S05]  /*115ad0*/  IMAD.X R9, R4, 0x1, R34, P6 ;  /* 0x0000000104097824 */ /* 0x000fca00030e0622 */
[----:B------:R0:W-:Y:S04]  /*115ae0*/  STL.64 [R1+0x8a0], R8 ;  /* 0x0008a00801007387 */ /* 0x0001e80000100a00 */
[----:B0-----:R-:W2:Y:S04]  /*115af0*/  LDL.LU R8, [R1+0x48] ;  /* 0x0000480001087983 */ /* 0x001ea80000300800 */
[----:B------:R-:W2:Y:S01]  /*115b00*/  LDL.LU R9, [R1+0x190] ;  /* 0x0001900001097983 */ /* 0x000ea20000300800 */
[----:B------:R-:W-:Y:S02]  /*115b10*/  PRMT R16, R12, 0x5410, R17 ;  /* 0x000054100c107816 */ /* 0x000fe40000000011 */
[----:B------:R-:W-:Y:S01]  /*115b20*/  PRMT R0, R58, 0x5410, R13 ;  /* 0x000054103a007816 */ /* 0x000fe2000000000d */
[----:B------:R-:W2:Y:S04]  /*115b30*/  LDL.LU R12, [R1+0x40] ;  /* 0x00004000010c7983 */ /* 0x000ea80000300800 */
[----:B------:R0:W-:Y:S04]  /*115b40*/  STL [R1+0xe4], R16 ;  /* 0x0000e41001007387 */ /* 0x0001e80000100800 */
[----:B------:R-:W2:Y:S04]  /*115b50*/  LDL.LU R13, [R1+0x174] ;  /* 0x00017400010d7983 */ /* 0x000ea80000300800 */
[----:B------:R4:W-:Y:S04]  /*115b60*/  STL [R1+0xe8], R0 ;  /* 0x0000e80001007387 */ /* 0x0009e80000100800 */
[----:B------:R-:W2:Y:S04]  /*115b70*/  LDL.LU R18, [R1+0x38] ;  /* 0x0000380001127983 */ /* 0x000ea80000300800 */
[----:B------:R-:W2:Y:S01]  /*115b80*/  LDL.LU R58, [R1+0x17c] ;  /* 0x00017c00013a7983 */ /* 0x000ea20000300800 */
[----:B0-----:R-:W-:-:S05]  /*115b90*/  IADD3 R16, P6, PT, R19, R45, RZ ;  /* 0x0000002d13107210 */ /* 0x001fca0007fde0ff */
[----:B------:R-:W-:Y:S01]  /*115ba0*/  IMAD.X R17, R4, 0x1, R35, P6 ;  /* 0x0000000104117824 */ /* 0x000fe200030e0623 */
[----:B------:R-:W-:-:S04]  /*115bb0*/  IADD3 R22, P6, PT, R19, R44, RZ ;  /* 0x0000002c13167210 */ /* 0x000fc80007fde0ff */
[----:B------:R0:W-:Y:S01]  /*115bc0*/  STL.64 [R1+0x888], R16 ;  /* 0x0008881001007387 */ /* 0x0001e20000100a00 */
[----:B------:R-:W-:Y:S01]  /*115bd0*/  IMAD.X R23, R4, 0x1, R36, P6 ;  /* 0x0000000104177824 */ /* 0x000fe200030e0624 */
[----:B------:R-:W-:Y:S02]  /*115be0*/  IADD3 R20, P6, PT, R19, R43, RZ ;  /* 0x0000002b13147210 */ /* 0x000fe40007fde0ff */
[----:B---3--:R-:W-:Y:S02]  /*115bf0*/  PRMT R10, R28, 0x5410, R10 ;  /* 0x000054101c0a7816 */ /* 0x008fe4000000000a */
[----:B------:R-:W3:Y:S04]  /*115c00*/  LDL.LU R28, [R1+0x3c] ;  /* 0x00003c00011c7983 */ /* 0x000ee80000300800 */
[----:B------:R-:W-:Y:S01]  /*115c10*/  STL [R1+0xe0], R10 ;  /* 0x0000e00a01007387 */ /* 0x000fe20000100800 */
[----:B----4-:R-:W-:-:S03]  /*115c20*/  PRMT R0, R32, 0x5410, R30 ;  /* 0x0000541020007816 */ /* 0x010fc6000000001e */
[----:B------:R-:W3:Y:S04]  /*115c30*/  LDL.LU R30, [R1+0x180] ;  /* 0x00018000011e7983 */ /* 0x000ee80000300800 */
[----:B------:R2:W-:Y:S04]  /*115c40*/  STL [R1+0x78], R0 ;  /* 0x0000780001007387 */ /* 0x0005e80000100800 */
[----:B------:R-:W4:Y:S04]  /*115c50*/  LDL.LU R32, [R1+0x34] ;  /* 0x0000340001207983 */ /* 0x000f280000300800 */
[----:B0-----:R-:W4:Y:S04]  /*115c60*/  LDL.LU R16, [R1+0x18] ;  /* 0x0000180001107983 */ /* 0x001f280000300800 */
[----:B------:R-:W4:Y:S04]  /*115c70*/  LDL.LU R17, [R1+0x170] ;  /* 0x0001700001117983 */ /* 0x000f280000300800 */
[----:B------:R0:W-:Y:S01]  /*115c80*/  STL.64 [R1+0x878], R22 ;  /* 0x0008781601007387 */ /* 0x0001e20000100a00 */
[----:B--2---:R-:W-:-:S03]  /*115c90*/  PRMT R0, R33, 0x5410, R11 ;  /* 0x0000541021007816 */ /* 0x004fc6000000000b */
[----:B0-----:R-:W2:Y:S04]  /*115ca0*/  LDL.LU.64 R22, [R1+0x5db8] ;  /* 0x005db80001167983 */ /* 0x001ea80000300a00 */
[----:B------:R-:W2:Y:S04]  /*115cb0*/  LDL.LU R33, [R1+0x4] ;  /* 0x0000040001217983 */ /* 0x000ea80000300800 */
[----:B------:R-:W2:Y:S04]  /*115cc0*/  LDL.LU R10, [R1+0x108] ;  /* 0x00010800010a7983 */ /* 0x000ea80000300800 */
[----:B------:R0:W-:Y:S04]  /*115cd0*/  STL [R1+0xf0], R0 ;  /* 0x0000f00001007387 */ /* 0x0001e80000100800 */
[----:B------:R-:W2:Y:S01]  /*115ce0*/  LDL.LU R11, [R1+0x10c] ;  /* 0x00010c00010b7983 */ /* 0x000ea20000300800 */
[----:B------:R-:W-:Y:S01]  /*115cf0*/  PRMT R6, R6, 0x5410, R21 ;  /* 0x0000541006067816 */ /* 0x000fe20000000015 */
[----:B------:R-:W-:-:S02]  /*115d00*/  IMAD.X R21, R4, 0x1, R37, P6 ;  /* 0x0000000104157824 */ /* 0x000fc400030e0625 */
[----:B0-----:R-:W2:Y:S04]  /*115d10*/  LDL.LU R0, [R1+0x158] ;  /* 0x0001580001007983 */ /* 0x001ea80000300800 */
[----:B------:R0:W-:Y:S04]  /*115d20*/  STL [R1+0xf8], R6 ;  /* 0x0000f80601007387 */ /* 0x0001e80000100800 */
[----:B0-----:R-:W2:Y:S04]  /*115d30*/  LDL.LU R6, [R1+0x140] ;  /* 0x0001400001067983 */ /* 0x001ea80000300800 */
[----:B------:R0:W-:Y:S02]  /*115d40*/  STL.64 [R1+0x8e8], R20 ;  /* 0x0008e81401007387 */ /* 0x0001e40000100a00 */
[----:B0-----:R-:W-:-:S02]  /*115d50*/  PRMT R20, R15, 0x5410, R14 ;  /* 0x000054100f147816 */ /* 0x001fc4000000000e */
[----:B------:R-:W2:Y:S04]  /*115d60*/  LDL.LU R14, [R1+0x138] ;  /* 0x00013800010e7983 */ /* 0x000ea80000300800 */
[----:B------:R-:W2:Y:S04]  /*115d70*/  LDL.LU R15, [R1+0x13c] ;  /* 0x00013c00010f7983 */ /* 0x000ea80000300800 */
[----:B------:R0:W-:Y:S02]  /*115d80*/  STL [R1+0xec], R20 ;  /* 0x0000ec1401007387 */ /* 0x0001e40000100800 */
[----:B0-----:R-:W-:-:S02]  /*115d90*/  PRMT R20, R9, 0x5410, R8 ;  /* 0x0000541009147816 */ /* 0x001fc40000000008 */
[----:B------:R-:W2:Y:S04]  /*115da0*/  LDL.LU R8, [R1+0x114] ;  /* 0x0001140001087983 */ /* 0x000ea80000300800 */
[----:B------:R-:W2:Y:S04]  /*115db0*/  LDL.LU R9, [R1+0x134] ;  /* 0x0001340001097983 */ /* 0x000ea80000300800 */
[----:B------:R0:W-:Y:S02]  /*115dc0*/  STL [R1+0xf4], R20 ;  /* 0x0000f41401007387 */ /* 0x0001e40000100800 */
[----:B0-----:R-:W-:-:S05]  /*115dd0*/  IADD3 R20, P6, PT, R19, R42, RZ ;  /* 0x0000002a13147210 */ /* 0x001fca0007fde0ff */
[----:B------:R-:W-:-:S05]  /*115de0*/  IMAD.X R21, R4, 0x1, R38, P6 ;  /* 0x0000000104157824 */ /* 0x000fca00030e0626 */
[----:B------:R0:W-:Y:S01]  /*115df0*/  STL.64 [R1+0x8e0], R20 ;  /* 0x0008e01401007387 */ /* 0x0001e20000100a00 */
[----:B------:R-:W-:Y:S02]  /*115e00*/  PRMT R18, R58, 0x5410, R18 ;  /* 0x000054103a127816 */ /* 0x000fe40000000012 */
[----:B0-----:R-:W-:Y:S02]  /*115e10*/  PRMT R20, R13, 0x5410, R12 ;  /* 0x000054100d147816 */ /* 0x001fe4000000000c */
[----:B------:R-:W2:Y:S04]  /*115e20*/  LDL.LU R12, [R1+0x11c] ;  /* 0x00011c00010c7983 */ /* 0x000ea80000300800 */
[----:B------:R-:W2:Y:S04]  /*115e30*/  LDL.LU R13, [R1+0x124] ;  /* 0x00012400010d7983 */ /* 0x000ea80000300800 */
[----:B------:R0:W-:Y:S04]  /*115e40*/  STL [R1+0xfc], R20 ;  /* 0x0000fc1401007387 */ /* 0x0001e80000100800 */
[----:B------:R1:W-:Y:S01]  /*115e50*/  STL [R1+0x38], R18 ;  /* 0x0000381201007387 */ /* 0x0003e20000100800 */
[----:B0-----:R-:W-:-:S05]  /*115e60*/  IADD3 R20, P6, PT, R19, R41, RZ ;  /* 0x0000002913147210 */ /* 0x001fca0007fde0ff */
[----:B------:R-:W-:Y:S01]  /*115e70*/  IMAD.X R21, R4, 0x1, R39, P6 ;  /* 0x0000000104157824 */ /* 0x000fe200030e0627 */
[----:B-1----:R-:W-:-:S05]  /*115e80*/  IADD3 R18, P6, PT, R19, R47, RZ ;  /* 0x0000002f13127210 */ /* 0x002fca0007fde0ff */
[----:B------:R-:W-:Y:S01]  /*115e90*/  IMAD.X R19, R4, 0x1, R40, P6 ;  /* 0x0000000104137824 */ /* 0x000fe200030e0628 */
[----:B------:R0:W-:Y:S04]  /*115ea0*/  STL.64 [R1+0x8d8], R20 ;  /* 0x0008d81401007387 */ /* 0x0001e80000100a00 */
[----:B0-----:R-:W2:Y:S04]  /*115eb0*/  LDL.LU.64 R20, [R1+0x5db0] ;  /* 0x005db00001147983 */ /* 0x001ea80000300a00 */
[----:B------:R-:W2:Y:S04]  /*115ec0*/  LDL.LU R58, [R1+0x128] ;  /* 0x00012800013a7983 */ /* 0x000ea80000300800 */
[----:B------:R0:W-:Y:S04]  /*115ed0*/  STL.64 [R1+0x8b8], R18 ;  /* 0x0008b81201007387 */ /* 0x0001e80000100a00 */
[----:B0-----:R-:W2:Y:S04]  /*115ee0*/  LDL.LU.64 R18, [R1+0x5da8] ;  /* 0x005da80001127983 */ /* 0x001ea80000300a00 */
[----:B------:R-:W2:Y:S01]  /*115ef0*/  LDL.LU R4, [R1+0x15c] ;  /* 0x00015c0001047983 */ /* 0x000ea20000300800 */
[----:B---3--:R-:W-:-:S03]  /*115f00*/  PRMT R30, R30, 0x5410, R28 ;  /* 0x000054101e1e7816 */ /* 0x008fc6000000001c */
[----:B------:R-:W3:Y:S04]  /*115f10*/  LDL.LU R28, [R1+0x5da0] ;  /* 0x005da000011c7983 */ /* 0x000ee80000300800 */
[----:B------:R0:W-:Y:S04]  /*115f20*/  STL [R1+0x100], R30 ;  /* 0x0001001e01007387 */ /* 0x0001e80000100800 */
[----:B0-----:R-:W3:Y:S01]  /*115f30*/  LDL.LU R30, [R1+0x5d9c] ;  /* 0x005d9c00011e7983 */ /* 0x001ee20000300800 */
[----:B----4-:R-:W-:Y:S02]  /*115f40*/  PRMT R17, R17, 0x5410, R16 ;  /* 0x0000541011117816 */ /* 0x010fe40000000010 */
[----:B------:R-:W-:-:S02]  /*115f50*/  IADD3 R16, P6, PT, R59, R57, RZ ;  /* 0x000000393b107210 */ /* 0x000fc40007fde0ff */
[----:B--2---:R-:W-:Y:S02]  /*115f60*/  PRMT R10, R10, 0x5410, R33 ;  /* 0x000054100a0a7816 */ /* 0x004fe40000000021 */
[----:B------:R-:W-:Y:S02]  /*115f70*/  PRMT R4, R4, 0x5410, R32 ;  /* 0x0000541004047816 */ /* 0x000fe40000000020 */
[----:B------:R-:W2:Y:S04]  /*115f80*/  LDL.LU R32, [R1+0x5d98] ;  /* 0x005d980001207983 */ /* 0x000ea80000300800 */
[----:B------:R0:W-:Y:S04]  /*115f90*/  STL [R1+0x104], R4 ;  /* 0x0001040401007387 */ /* 0x0001e80000100800 */
[----:B------:R1:W-:Y:S01]  /*115fa0*/  STL [R1+0x3c], R17 ;  /* 0x00003c1101007387 */ /* 0x0003e20000100800 */
[----:B0-----:R-:W-:-:S05]  /*115fb0*/  SHF.R.S32.HI R4, RZ, 0x1f, R59 ;  /* 0x0000001fff047819 */ /* 0x001fca000001143b */
[----:B-1----:R-:W-:-:S05]  /*115fc0*/  IMAD.X R17, R4, 0x1, R61, P6 ;  /* 0x0000000104117824 */ /* 0x002fca00030e063d */
[----:B------:R0:W-:Y:S04]  /*115fd0*/  STL.64 [R1+0x8d0], R16 ;  /* 0x0008d01001007387 */ /* 0x0001e80000100a00 */
[----:B0-----:R-:W4:Y:S04]  /*115fe0*/  LDL.LU.64 R16, [R1+0x5d90] ;  /* 0x005d900001107983 */ /* 0x001f280000300a00 */
[----:B------:R-:W4:Y:S04]  /*115ff0*/  LDL.LU R33, [R1+0x5d88] ;  /* 0x005d880001217983 */ /* 0x000f280000300800 */
[----:B------:R0:W-:Y:S02]  /*116000*/  STL [R1+0x108], R10 ;  /* 0x0001080a01007387 */ /* 0x0001e40000100800 */
[----:B0-----:R-:W-:-:S02]  /*116010*/  IADD3 R10, P6, PT, R59, R46, RZ ;  /* 0x0000002e3b0a7210 */ /* 0x001fc40007fde0ff */
[----:B------:R-:W-:Y:S02]  /*116020*/  PRMT R26, R15, 0x5410, R26 ;  /* 0x000054100f1a7816 */ /* 0x000fe4000000001a */
[----:B--2---:R-:W-:Y:S02]  /*116030*/  PRMT R32, R0, 0x5410, R32 ;  /* 0x0000541000207816 */ /* 0x004fe40000000020 */
[----:B---3--:R-:W-:Y:S02]  /*116040*/  PRMT R0, R14, 0x5410, R28 ;  /* 0x000054100e007816 */ /* 0x008fe4000000001c */
[----:B----4-:R-:W-:Y:S01]  /*116050*/  PRMT R33, R11, 0x5410, R33 ;  /* 0x000054100b217816 */ /* 0x010fe20000000021 */
[----:B------:R-:W-:-:S04]  /*116060*/  IMAD.X R11, R4, 0x1, R34, P6 ;  /* 0x00000001040b7824 */ /* 0x000fc800030e0622 */
[----:B------:R0:W-:Y:S02]  /*116070*/  STL [R1+0x10c], R33 ;  /* 0x00010c2101007387 */ /* 0x0001e40000100800 */
[----:B0-----:R-:W-:Y:S02]  /*116080*/  PRMT R33, R6, 0x5410, R30 ;  /* 0x0000541006217816 */ /* 0x001fe4000000001e */
[----:B------:R-:W-:Y:S01]  /*116090*/  IADD3 R6, P6, PT, R59, R45, RZ ;  /* 0x0000002d3b067210 */ /* 0x000fe20007fde0ff */
[----:B------:R-:W-:-:S04]  /*1160a0*/  IMAD.MOV.U32 R30, RZ, RZ, R7 ;  /* 0x000000ffff1e7224 */ /* 0x000fc800078e0007 */
[C---:B------:R-:W-:Y:S01]  /*1160b0*/  IMAD.X R7, R4.reuse, 0x1, R35, P6 ;  /* 0x0000000104077824 */ /* 0x040fe200030e0623 */
[----:B------:R-:W-:Y:S01]  /*1160c0*/  IADD3 R14, P6, PT, R59, R44, RZ ;  /* 0x0000002c3b0e7210 */ /* 0x000fe20007fde0ff */
[----:B------:R0:W-:Y:S04]  /*1160d0*/  STL.64 [R1+0x8c8], R10 ;  /* 0x0008c80a01007387 */ /* 0x0001e80000100a00 */
[----:B------:R-:W-:Y:S01]  /*1160e0*/  IMAD.X R15, R4, 0x1, R36, P6 ;  /* 0x00000001040f7824 */ /* 0x000fe200030e0624 */
[----:B0-----:R-:W2:Y:S04]  /*1160f0*/  LDL.LU.64 R10, [R1+0x5d80] ;  /* 0x005d8000010a7983 */ /* 0x001ea80000300a00 */
[----:B------:R0:W-:Y:S04]  /*116100*/  STL.64 [R1+0x908], R6 ;  /* 0x0009080601007387 */ /* 0x0001e80000100a00 */
[----:B0-----:R-:W3:Y:S04]  /*116110*/  LDL.LU.64 R6, [R1+0x5d78] ;  /* 0x005d780001067983 */ /* 0x001ee80000300a00 */
[----:B------:R-:W-:Y:S04]  /*116120*/  STL [R1+0x110], R0 ;  /* 0x0001100001007387 */ /* 0x000fe80000100800 */
[----:B------:R0:W-:Y:S04]  /*116130*/  STL.64 [R1+0x8b0], R14 ;  /* 0x0008b00e01007387 */ /* 0x0001e80000100a00 */
[----:B0-----:R-:W4:Y:S01]  /*116140*/  LDL.LU.64 R14, [R1+0x5d70] ;  /* 0x005d7000010e7983 */ /* 0x001f220000300a00 */
[----:B------:R-:W-:-:S02]  /*116150*/  PRMT R0, R8, 0x5410, R18 ;  /* 0x0000541008007816 */ /* 0x000fc40000000012 */
[----:B------:R-:W-:Y:S02]  /*116160*/  IADD3 R8, P6, PT, R59, R43, RZ ;  /* 0x0000002b3b087210 */ /* 0x000fe40007fde0ff */
[----:B----4-:R-:W-:-:S03]  /*116170*/  PRMT R15, R9, 0x5410, R15 ;  /* 0x00005410090f7816 */ /* 0x010fc6000000000f */
[----:B------:R-:W-:-:S05]  /*116180*/  IMAD.X R9, R4, 0x1, R37, P6 ;  /* 0x0000000104097824 */ /* 0x000fca00030e0625 */
[----:B------:R0:W-:Y:S04]  /*116190*/  STL.64 [R1+0x930], R8 ;  /* 0x0009300801007387 */ /* 0x0001e80000100a00 */
[----:B0-----:R-:W4:Y:S01]  /*1161a0*/  LDL.LU.64 R8, [R1+0x5d68] ;  /* 0x005d680001087983 */ /* 0x001f220000300a00 */
[----:B------:R-:W-:Y:S02]  /*1161b0*/  PRMT R14, R12, 0x5410, R14 ;  /* 0x000054100c0e7816 */ /* 0x000fe4000000000e */
[----:B------:R-:W-:Y:S02]  /*1161c0*/  IADD3 R12, P6, PT, R59, R42, RZ ;  /* 0x0000002a3b0c7210 */ /* 0x000fe40007fde0ff */
[----:B--2---:R-:W-:Y:S01]  /*1161d0*/  PRMT R10, R13, 0x5410, R10 ;  /* 0x000054100d0a7816 */ /* 0x004fe2000000000a */
[----:B------:R-:W-:Y:S02]  /*1161e0*/  STL [R1+0x11c], R14 ;  /* 0x00011c0e01007387 */ /* 0x000fe40000100800 */
[----:B------:R-:W-:-:S02]  /*1161f0*/  IMAD.X R13, R4, 0x1, R38, P6 ;  /* 0x00000001040d7824 */ /* 0x000fc400030e0626 */
[----:B------:R-:W-:Y:S01]  /*116200*/  STL [R1+0x118], R10 ;  /* 0x0001180a01007387 */ /* 0x000fe20000100800 */
[----:B---3--:R-:W-:Y:S02]  /*116210*/  PRMT R7, R58, 0x5410, R7 ;  /* 0x000054103a077816 */ /* 0x008fe40000000007 */
[----:B----4-:R-:W-:Y:S02]  /*116220*/  PRMT R8, R55, 0x5410, R8 ;  /* 0x0000541037087816 */ /* 0x010fe40000000008 */
[----:B------:R-:W2:Y:S04]  /*116230*/  LDL.LU R55, [R1+0x5d60] ;  /* 0x005d600001377983 */ /* 0x000ea80000300800 */
[----:B------:R0:W-:Y:S02]  /*116240*/  STL.64 [R1+0x958], R12 ;  /* 0x0009580c01007387 */ /* 0x0001e40000100a00 */
[----:B0-----:R-:W-:-:S05]  /*116250*/  IADD3 R12, P6, PT, R59, R41, RZ ;  /* 0x000000293b0c7210 */ /* 0x001fca0007fde0ff */
[C---:B------:R-:W-:Y:S01]  /*116260*/  IMAD.X R13, R4.reuse, 0x1, R39, P6 ;  /* 0x00000001040d7824 */ /* 0x040fe200030e0627 */
[----:B------:R-:W-:Y:S01]  /*116270*/  IADD3 R58, P6, PT, R59, R47, RZ ;  /* 0x0000002f3b3a7210 */ /* 0x000fe20007fde0ff */
[----:B------:R-:W-:Y:S04]  /*116280*/  STL [R1+0x124], R8 ;  /* 0x0001240801007387 */ /* 0x000fe80000100800 */
[----:B------:R-:W-:Y:S01]  /*116290*/  IMAD.X R59, R4, 0x1, R40, P6 ;  /* 0x00000001043b7824 */ /* 0x000fe200030e0628 */
[----:B------:R-:W-:Y:S04]  /*1162a0*/  STL [R1+0x120], R7 ;  /* 0x0001200701007387 */ /* 0x000fe80000100800 */
[----:B------:R0:W-:Y:S04]  /*1162b0*/  STL.64 [R1+0x950], R12 ;  /* 0x0009500c01007387 */ /* 0x0001e80000100a00 */
[----:B0-----:R-:W3:Y:S04]  /*1162c0*/  LDL.LU.64 R12, [R1+0x5d58] ;  /* 0x005d5800010c7983 */ /* 0x001ee80000300a00 */
[----:B------:R0:W-:Y:S04]  /*1162d0*/  STL.64 [R1+0x970], R58 ;  /* 0x0009703a01007387 */ /* 0x0001e80000100a00 */
[----:B0-----:R-:W3:Y:S01]  /*1162e0*/  LDL.LU.64 R58, [R1+0x5d50] ;  /* 0x005d5000013a7983 */ /* 0x001ee20000300a00 */
[----:B------:R-:W-:-:S02]  /*1162f0*/  IADD3 R8, P6, PT, R30, R57, RZ ;  /* 0x000000391e087210 */ /* 0x000fc40007fde0ff */
[----:B---3--:R-:W-:Y:S02]  /*116300*/  PRMT R7, R58, 0x5410, R13 ;  /* 0x000054103a077816 */ /* 0x008fe4000000000d */
[----:B------:R-:W3:Y:S01]  /*116310*/  LDL.LU R58, [R1+0x5d4c] ;  /* 0x005d4c00013a7983 */ /* 0x000ee20000300800 */
[----:B--2---:R-:W-:-:S03]  /*116320*/  PRMT R4, R55, 0x5410, R9 ;  /* 0x0000541037047816 */ /* 0x004fc60000000009 */
[----:B------:R-:W2:Y:S01]  /*116330*/  LDL.LU R55, [R1+0x5d48] ;  /* 0x005d480001377983 */ /* 0x000ea20000300800 */
[----:B------:R-:W-:-:S03]  /*116340*/  PRMT R6, R59, 0x5410, R6 ;  /* 0x000054103b067816 */ /* 0x000fc60000000006 */
[----:B------:R0:W-:Y:S04]  /*116350*/  STL [R1+0x128], R7 ;  /* 0x0001280701007387 */ /* 0x0001e80000100800 */
[----:B------:R-:W4:Y:S04]  /*116360*/  LDL.LU R59, [R1+0x5d44] ;  /* 0x005d4400013b7983 */ /* 0x000f280000300800 */
[----:B------:R1:W-:Y:S04]  /*116370*/  STL [R1+0x12c], R4 ;  /* 0x00012c0401007387 */ /* 0x0003e80000100800 */
[----:B0-----:R-:W4:Y:S01]  /*116380*/  LDL.LU R7, [R1+0x250] ;  /* 0x0002500001077983 */ /* 0x001f220000300800 */
[----:B-1----:R-:W-:-:S03]  /*116390*/  SHF.R.S32.HI R4, RZ, 0x1f, R30 ;  /* 0x0000001fff047819 */ /* 0x002fc6000001141e */
[----:B------:R-:W-:Y:S02]  /*1163a0*/  STL [R1+0x130], R6 ;  /* 0x0001300601007387 */ /* 0x000fe40000100800 */
[----:B------:R-:W-:-:S05]  /*1163b0*/  IMAD.X R9, R4, 0x1, R61, P6 ;  /* 0x0000000104097824 */ /* 0x000fca00030e063d */
[----:B------:R3:W-:Y:S02]  /*1163c0*/  STL.64 [R1+0x948], R8 ;  /* 0x0009480801007387 */ /* 0x0007e40000100a00 */
[----:B---3--:R-:W-:Y:S02]  /*1163d0*/  PRMT R8, R58, 0x5410, R12 ;  /* 0x000054103a087816 */ /* 0x008fe4000000000c */
[----:B------:R-:W3:Y:S01]  /*1163e0*/  LDL.LU R58, [R1+0x5d40] ;  /* 0x005d4000013a7983 */ /* 0x000ee20000300800 */
[----:B--2---:R-:W-:-:S03]  /*1163f0*/  PRMT R6, R55, 0x5410, R11 ;  /* 0x0000541037067816 */ /* 0x004fc6000000000b */
[----:B------:R0:W-:Y:S04]  /*116400*/  STL [R1+0x134], R8 ;  /* 0x0001340801007387 */ /* 0x0001e80000100800 */
[----:B------:R-:W2:Y:S01]  /*116410*/  LDL.LU R55, [R1+0x5d3c] ;  /* 0x005d3c0001377983 */ /* 0x000ea20000300800 */
[----:B------:R-:W-:-:S05]  /*116420*/  IMAD.MOV.U32 R12, RZ, RZ, R30 ;  /* 0x000000ffff0c7224 */ /* 0x000fca00078e001e */
[----:B0-----:R-:W-:Y:S01]  /*116430*/  IADD3 R8, P6, PT, R12, R46, RZ ;  /* 0x0000002e0c087210 */ /* 0x001fe20007fde0ff */
[----:B------:R-:W-:Y:S04]  /*116440*/  STL [R1+0x138], R6 ;  /* 0x0001380601007387 */ /* 0x000fe80000100800 */
[----:B------:R-:W-:-:S05]  /*116450*/  IMAD.X R9, R4, 0x1, R34, P6 ;  /* 0x0000000104097824 */ /* 0x000fca00030e0622 */
[----:B------:R4:W-:Y:S02]  /*116460*/  STL.64 [R1+0x9b0], R8 ;  /* 0x0009b00801007387 */ /* 0x0009e40000100a00 */
[----:B----4-:R-:W-:Y:S02]  /*116470*/  PRMT R8, R59, 0x5410, R17 ;  /* 0x000054103b087816 */ /* 0x010fe40000000011 */
[----:B------:R-:W4:Y:S04]  /*116480*/  LDL.LU R59, [R1+0x5d38] ;  /* 0x005d3800013b7983 */ /* 0x000f280000300800 */
[----:B------:R-:W4:Y:S04]  /*116490*/  LDL.LU R13, [R1+0x50] ;  /* 0x00005000010d7983 */ /* 0x000f280000300800 */
[----:B------:R0:W-:Y:S01]  /*1164a0*/  STL [R1+0x13c], R8 ;  /* 0x00013c0801007387 */ /* 0x0001e20000100800 */
[----:B---3--:R-:W-:-:S03]  /*1164b0*/  PRMT R6, R58, 0x5410, R16 ;  /* 0x000054103a067816 */ /* 0x008fc60000000010 */
[----:B------:R-:W3:Y:S01]  /*1164c0*/  LDL.LU R58, [R1+0x5d34] ;  /* 0x005d3400013a7983 */ /* 0x000ee20000300800 */
[----:B------:R-:W-:-:S03]  /*1164d0*/  IADD3 R16, P6, PT, R12, R45, RZ ;  /* 0x0000002d0c107210 */ /* 0x000fc60007fde0ff */
[----:B0-----:R-:W3:Y:S02]  /*1164e0*/  LDL.LU R8, [R1+0x9e8] ;  /* 0x0009e80001087983 */ /* 0x001ee40000300800 */
[----:B------:R-:W-:Y:S02]  /*1164f0*/  IMAD.X R17, R4, 0x1, R35, P6 ;  /* 0x0000000104117824 */ /* 0x000fe400030e0623 */
[----:B------:R-:W3:Y:S01]  /*116500*/  LDL.LU R10, [R1+0x1524] ;  /* 0x00152400010a7983 */ /* 0x000ee20000300800 */
[----:B--2---:R-:W-:-:S03]  /*116510*/  PRMT R9, R55, 0x5410, R20 ;  /* 0x0000541037097816 */ /* 0x004fc60000000014 */
[----:B------:R0:W-:Y:S04]  /*116520*/  STL [R1+0x140], R6 ;  /* 0x0001400601007387 */ /* 0x0001e80000100800 */
[----:B------:R-:W2:Y:S04]  /*116530*/  LDL.LU R14, [R1+0x1520] ;  /* 0x00152000010e7983 */ /* 0x000ea80000300800 */
[----:B------:R-:W2:Y:S01]  /*116540*/  LDL.LU R28, [R1+0xa94] ;  /* 0x000a9400011c7983 */ /* 0x000ea20000300800 */
[----:B0-----:R-:W-:-:S03]  /*116550*/  PRMT R6, R49, 0x5410, R19 ;  /* 0x0000541031067816 */ /* 0x001fc60000000013 */
[----:B------:R-:W2:Y:S04]  /*116560*/  LDL.LU R55, [R1+0x5d30] ;  /* 0x005d300001377983 */ /* 0x000ea80000300800 */
[----:B------:R0:W-:Y:S04]  /*116570*/  STL.64 [R1+0x988], R16 ;  /* 0x0009881001007387 */ /* 0x0001e80000100a00 */
[----:B------:R-:W2:Y:S04]  /*116580*/  LDL.LU R49, [R1+0x5d2c] ;  /* 0x005d2c0001317983 */ /* 0x000ea80000300800 */
[----:B------:R-:W-:Y:S04]  /*116590*/  STL [R1+0x144], R9 ;  /* 0x0001440901007387 */ /* 0x000fe80000100800 */
[----:B------:R-:W2:Y:S01]  /*1165a0*/  LDL.LU R18, [R1+0x9ec] ;  /* 0x0009ec0001127983 */ /* 0x000ea20000300800 */
[----:B0-----:R-:W-:-:S05]  /*1165b0*/  IADD3 R16, P6, PT, R12, R44, RZ ;  /* 0x0000002c0c107210 */ /* 0x001fca0007fde0ff */
[----:B------:R-:W-:Y:S01]  /*1165c0*/  IMAD.X R17, R4, 0x1, R36, P6 ;  /* 0x0000000104117824 */ /* 0x000fe200030e0624 */
[----:B------:R-:W-:Y:S04]  /*1165d0*/  STL [R1+0x148], R6 ;  /* 0x0001480601007387 */ /* 0x000fe80000100800 */
[----:B------:R0:W-:Y:S01]  /*1165e0*/  STL.64 [R1+0x9d8], R16 ;  /* 0x0009d81001007387 */ /* 0x0001e20000100a00 */
[----:B----4-:R-:W-:Y:S02]  /*1165f0*/  PRMT R59, R59, 0x5410, R21 ;  /* 0x000054103b3b7816 */ /* 0x010fe40000000015 */
[----:B0-----:R-:W-:-:S05]  /*116600*/  IADD3 R16, P6, PT, R12, R43, RZ ;  /* 0x0000002b0c107210 */ /* 0x001fca0007fde0ff */
[----:B------:R-:W-:Y:S01]  /*116610*/  IMAD.X R17, R4, 0x1, R37, P6 ;  /* 0x0000000104117824 */ /* 0x000fe200030e0625 */
[----:B---3--:R-:W-:-:S05]  /*116620*/  PRMT R58, R58, 0x5410, R23 ;  /* 0x000054103a3a7816 */ /* 0x008fca0000000017 */
[----:B------:R-:W-:Y:S04]  /*116630*/  STL.64 [R1+0x5d18], R58 ;  /* 0x005d183a01007387 */ /* 0x000fe80000100a00 */
[----:B------:R0:W-:Y:S04]  /*116640*/  STL.64 [R1+0x9d0], R16 ;  /* 0x0009d01001007387 */ /* 0x0001e80000100a00 */
[----:B------:R-:W3:Y:S01]  /*116650*/  LDL.LU R30, [R1+0xb80] ;  /* 0x000b8000011e7983 */ /* 0x000ee20000300800 */
[----:B------:R-:W-:-:S03]  /*116660*/  PRMT R56, R56, 0x5410, R5 ;  /* 0x0000541038387816 */ /* 0x000fc60000000005 */
[----:B------:R-:W4:Y:S01]  /*116670*/  LDL.LU R6, [R1+0x2bc] ;  /* 0x0002bc0001067983 */ /* 0x000f220000300800 */
[----:B0-----:R-:W-:-:S05]  /*116680*/  IADD3 R16, P6, PT, R12, R42, RZ ;  /* 0x0000002a0c107210 */ /* 0x001fca0007fde0ff */
[----:B------:R-:W-:Y:S01]  /*116690*/  IMAD.X R17, R4, 0x1, R38, P6 ;  /* 0x0000000104117824 */ /* 0x000fe200030e0626 */
[----:B------:R-:W-:-:S04]  /*1166a0*/  PRMT R5, R7, 0x5410, R25 ;  /* 0x0000541007057816 */ /* 0x000fc80000000019 */
[----:B------:R0:W-:Y:S01]  /*1166b0*/  STL.64 [R1+0x9f8], R16 ;  /* 0x0009f81001007387 */ /* 0x0001e20000100a00 */
[----:B--2---:R-:W-:-:S03]  /*1166c0*/  PRMT R49, R49, 0x5410, R24 ;  /* 0x0000541031317816 */ /* 0x004fc60000000018 */
[----:B------:R-:W2:Y:S01]  /*1166d0*/  LDL.LU R9, [R1+0xa1c] ;  /* 0x000a1c0001097983 */ /* 0x000ea20000300800 */
[----:B0-----:R-:W-:-:S03]  /*1166e0*/  IADD3 R16, P6, PT, R12, R41, RZ ;  /* 0x000000290c107210 */ /* 0x001fc60007fde0ff */
[----:B------:R-:W-:Y:S02]  /*1166f0*/  STL [R1+0x15c], R5 ;  /* 0x00015c0501007387 */ /* 0x000fe40000100800 */
[----:B------:R-:W-:Y:S02]  /*116700*/  IMAD.X R17, R4, 0x1, R39, P6 ;  /* 0x0000000104117824 */ /* 0x000fe400030e0627 */
[----:B------:R-:W2:Y:S04]  /*116710*/  LDL.LU R7, [R1+0xa18] ;  /* 0x000a180001077983 */ /* 0x000ea80000300800 */
[----:B------:R-:W-:Y:S04]  /*116720*/  STL [R1+0x5d04], R49 ;  /* 0x005d043101007387 */ /* 0x000fe80000100800 */
[----:B------:R0:W-:Y:S01]  /*116730*/  STL.64 [R1+0x9f0], R16 ;  /* 0x0009f01001007387 */ /* 0x0001e20000100a00 */
[----:B------:R-:W-:-:S02]  /*116740*/  PRMT R8, R8, 0x5410, R27 ;  /* 0x0000541008087816 */ /* 0x000fc4000000001b */
[----:B0-----:R-:W-:-:S05]  /*116750*/  IADD3 R16, P6, PT, R12, R47, RZ ;  /* 0x0000002f0c107210 */ /* 0x001fca0007fde0ff */
[----:B------:R-:W-:Y:S01]  /*116760*/  IMAD.X R17, R4, 0x1, R40, P6 ;  /* 0x0000000104117824 */ /* 0x000fe200030e0628 */
[----:B------:R-:W-:Y:S02]  /*116770*/  LOP3.LUT R4, R10, 0xffff, RZ, 0xc0, !PT ;  /* 0x0000ffff0a047812 */ /* 0x000fe400078ec0ff */
[----:B------:R-:W-:Y:S02]  /*116780*/  LOP3.LUT R5, R14, 0xffff, RZ, 0xc0, !PT ;  /* 0x0000ffff0e057812 */ /* 0x000fe400078ec0ff */
[----:B------:R-:W-:Y:S01]  /*116790*/  STL.64 [R1+0xa08], R16 ;  /* 0x000a081001007387 */ /* 0x000fe20000100a00 */
[----:B------:R-:W-:-:S03]  /*1167a0*/  PRMT R11, R28, 0x4210, R4 ;  /* 0x000042101c0b7816 */ /* 0x000fc60000000004 */
[----:B------:R0:W-:Y:S01]  /*1167b0*/  STL [R1+0x1ec], R8 ;  /* 0x0001ec0801007387 */ /* 0x0001e20000100800 */
[----:B------:R-:W-:Y:S02]  /*1167c0*/  PRMT R12, R29, 0x5210, R4 ;  /* 0x000052101d0c7816 */ /* 0x000fe40000000004 */
[--C-:B------:R-:W-:Y:S01]  /*1167d0*/  PRMT R4, R31, 0x5210, R5.reuse ;  /* 0x000052101f047816 */ /* 0x100fe20000000005 */
[----:B0-----:R-:W2:Y:S04]  /*1167e0*/  LDL.LU R8, [R1+0x2c0] ;  /* 0x0002c00001087983 */ /* 0x001ea80000300800 */
[----:B------:R-:W2:Y:S04]  /*1167f0*/  LDL.LU R10, [R1+0x160] ;  /* 0x00016000010a7983 */ /* 0x000ea80000300800 */
[----:B------:R-:W2:Y:S04]  /*116800*/  LDL.LU R14, [R1+0xa14] ;  /* 0x000a1400010e7983 */ /* 0x000ea80000300800 */
[----:B------:R0:W-:Y:S04]  /*116810*/  STL [R1+0x270], R11 ;  /* 0x0002700b01007387 */ /* 0x0001e80000100800 */
[----:B------:R-:W2:Y:S01]  /*116820*/  LDL.LU R28, [R1+0x24] ;  /* 0x00002400011c7983 */ /* 0x000ea20000300800 */
[----:B0-----:R-:W-:-:S03]  /*116830*/  PRMT R11, R18, 0x4210, R5 ;  /* 0x00004210120b7816 */ /* 0x001fc60000000005 */
[----:B------:R-:W-:Y:S04]  /*116840*/  STL [R1+0x220], R12 ;  /* 0x0002200c01007387 */ /* 0x000fe80000100800 */
[----:B------:R-:W2:Y:S01]  /*116850*/  LDL.LU R19, [R1+0xa10] ;  /* 0x000a100001137983 */ /* 0x000ea20000300800 */
[----:B------:R-:W-:-:S03]  /*116860*/  IADD3 R16, P6, PT, R13, R57, RZ ;  /* 0x000000390d107210 */ /* 0x000fc60007fde0ff */
[----:B------:R-:W-:Y:S04]  /*116870*/  STL [R1+0x274], R11 ;  /* 0x0002740b01007387 */ /* 0x000fe80000100800 */
[----:B------:R-:W2:Y:S04]  /*116880*/  LDL.LU R18, [R1+0x28] ;  /* 0x0000280001127983 */ /* 0x000ea80000300800 */
[----:B------:R0:W-:Y:S04]  /*116890*/  STL [R1+0x224], R4 ;  /* 0x0002240401007387 */ /* 0x0001e80000100800 */
[----:B------:R-:W2:Y:S01]  /*1168a0*/  LDL.LU R20, [R1+0x164] ;  /* 0x0001640001147983 */ /* 0x000ea20000300800 */
[----:B0-----:R-:W-:-:S05]  /*1168b0*/  SHF.R.S32.HI R4, RZ, 0x1f, R13 ;  /* 0x0000001fff047819 */ /* 0x001fca000001140d */
[----:B------:R-:W-:-:S05]  /*1168c0*/  IMAD.X R17, R4, 0x1, R61, P6 ;  /* 0x0000000104117824 */ /* 0x000fca00030e063d */
[----:B------:R0:W-:Y:S04]  /*1168d0*/  STL.64 [R1+0x9e8], R16 ;  /* 0x0009e81001007387 */ /* 0x0001e80000100a00 */
[----:B0-----:R-:W2:Y:S04]  /*1168e0*/  LDL.LU R16, [R1+0x1528] ;  /* 0x0015280001107983 */ /* 0x001ea80000300800 */
[----:B------:R-:W2:Y:S04]  /*1168f0*/  LDL.LU R17, [R1+0xa34] ;  /* 0x000a340001117983 */ /* 0x000ea80000300800 */
[----:B------:R-:W2:Y:S01]  /*116900*/  LDL.LU R11, [R1+0x2c] ;  /* 0x00002c00010b7983 */ /* 0x000ea20000300800 */
[----:B---3--:R-:W-:-:S03]  /*116910*/  LOP3.LUT R5, R30, 0xffff, RZ, 0xc0, !PT ;  /* 0x0000ffff1e057812 */ /* 0x008fc600078ec0ff */
[----:B------:R-:W3:Y:S01]  /*116920*/  LDL.LU R30, [R1+0xa30] ;  /* 0x000a3000011e7983 */ /* 0x000ee20000300800 */
[----:B----4-:R-:W-:Y:S02]  /*116930*/  LOP3.LUT R6, R6, 0xffff, RZ, 0xc0, !PT ;  /* 0x0000ffff06067812 */ /* 0x010fe400078ec0ff */
[----:B------:R-:W-:-:S05]  /*116940*/  PRMT R2, R2, 0x5210, R5 ;  /* 0x0000521002027816 */ /* 0x000fca0000000005 */
[----:B------:R0:W-:Y:S01]  /*116950*/  STL [R1+0x5c38], R2 ;  /* 0x005c380201007387 */ /* 0x0001e20000100800 */
[----:B------:R-:W-:Y:S02]  /*116960*/  PRMT R55, R55, 0x5410, R22 ;  /* 0x0000541037377816 */ /* 0x000fe40000000016 */
[----:B--2---:R-:W-:Y:S02]  /*116970*/  PRMT R9, R9, 0x4210, R5 ;  /* 0x0000421009097816 */ /* 0x004fe40000000005 */
[----:B0-----:R-:W-:-:S03]  /*116980*/  PRMT R2, R48, 0x5210, R6 ;  /* 0x0000521030027816 */ /* 0x001fc60000000006 */
[----:B------:R0:W-:Y:S01]  /*116990*/  STL [R1+0x278], R9 ;  /* 0x0002780901007387 */ /* 0x0001e20000100800 */
[----:B------:R-:W-:-:S03]  /*1169a0*/  IADD3 R22, P6, PT, R13, R46, RZ ;  /* 0x0000002e0d167210 */ /* 0x000fc60007fde0ff */
[----:B------:R-:W2:Y:S01]  /*1169b0*/  LDL.LU R12, [R1+0x152c] ;  /* 0x00152c00010c7983 */ /* 0x000ea20000300800 */
[----:B------:R-:W-:-:S05]  /*1169c0*/  PRMT R5, R7, 0x4210, R6 ;  /* 0x0000421007057816 */ /* 0x000fca0000000006 */
[----:B------:R1:W-:Y:S04]  /*1169d0*/  STL [R1+0x260], R5 ;  /* 0x0002600501007387 */ /* 0x0003e80000100800 */
[----:B0-----:R-:W4:Y:S01]  /*1169e0*/  LDL.LU R9, [R1+0xb84] ;  /* 0x000b840001097983 */ /* 0x001f220000300800 */
[----:B------:R-:W-:-:S03]  /*1169f0*/  IMAD.X R23, R4, 0x1, R34, P6 ;  /* 0x0000000104177824 */ /* 0x000fc600030e0622 */
[----:B------:R0:W-:Y:S04]  /*116a00*/  STL [R1+0x200], R2 ;  /* 0x0002000201007387 */ /* 0x0001e80000100800 */
[----:B------:R-:W4:Y:S04]  /*116a10*/  LDL.LU R48, [R1+0xa60] ;  /* 0x000a600001307983 */ /* 0x000f280000300800 */
[----:B------:R-:W4:Y:S01]  /*116a20*/  LDL.LU R7, [R1+0x44] ;  /* 0x0000440001077983 */ /* 0x000f220000300800 */
[----:B-1----:R-:W-:-:S03]  /*116a30*/  LOP3.LUT R5, R8, 0xffff, RZ, 0xc0, !PT ;  /* 0x0000ffff08057812 */ /* 0x002fc600078ec0ff */
[----:B------:R-:W4:Y:S01]  /*116a40*/  LDL.LU R8, [R1+0x4c] ;  /* 0x00004c0001087983 */ /* 0x000f220000300800 */
[----:B------:R-:W-:Y:S02]  /*116a50*/  LOP3.LUT R6, R10, 0xffff, RZ, 0xc0, !PT ;  /* 0x0000ffff0a067812 */ /* 0x000fe400078ec0ff */
[--C-:B------:R-:W-:Y:S01]  /*116a60*/  PRMT R14, R14, 0x4210, R5.reuse ;  /* 0x000042100e0e7816 */ /* 0x100fe20000000005 */
[----:B------:R-:W-:Y:S04]  /*116a70*/  STL.64 [R1+0xa18], R22 ;  /* 0x000a181601007387 */ /* 0x000fe80000100a00 */
[----:B------:R-:W4:Y:S01]  /*116a80*/  LDL.LU R10, [R1+0x2d8] ;  /* 0x0002d800010a7983 */ /* 0x000f220000300800 */
[----:B0-----:R-:W-:-:S03]  /*116a90*/  PRMT R2, R28, 0x5210, R5 ;  /* 0x000052101c027816 */ /* 0x001fc60000000005 */
[----:B------:R0:W-:Y:S04]  /*116aa0*/  STL [R1+0x264], R14 ;  /* 0x0002640e01007387 */ /* 0x0001e80000100800 */
[----:B0-----:R-:W4:Y:S01]  /*116ab0*/  LDL.LU R14, [R1+0x2d4] ;  /* 0x0002d400010e7983 */ /* 0x001f220000300800 */
[----:B------:R-:W-:-:S03]  /*116ac0*/  PRMT R5, R19, 0x4210, R6 ;  /* 0x0000421013057816 */ /* 0x000fc60000000006 */
[----:B------:R0:W-:Y:S04]  /*116ad0*/  STL [R1+0x204], R2 ;  /* 0x0002040201007387 */ /* 0x0001e80000100800 */
[----:B------:R-:W4:Y:S01]  /*116ae0*/  LDL.LU R28, [R1+0xa5c] ;  /* 0x000a5c00011c7983 */ /* 0x000f220000300800 */
[----:B0-----:R-:W-:Y:S02]  /*116af0*/  PRMT R2, R18, 0x5210, R6 ;  /* 0x0000521012027816 */ /* 0x001fe40000000006 */
[----:B------:R-:W-:Y:S01]  /*116b00*/  IADD3 R18, P6, PT, R13, R45, RZ ;  /* 0x0000002d0d127210 */ /* 0x000fe20007fde0ff */
[----:B------:R0:W-:Y:S04]  /*116b10*/  STL [R1+0x268], R5 ;  /* 0x0002680501007387 */ /* 0x0001e80000100800 */
[----:B------:R-:W-:Y:S01]  /*116b20*/  IMAD.X R19, R4, 0x1, R35, P6 ;  /* 0x0000000104137824 */ /* 0x000fe200030e0623 */
[----:B------:R-:W-:Y:S01]  /*116b30*/  STL [R1+0x208], R2 ;  /* 0x0002080201007387 */ /* 0x000fe20000100800 */
[----:B0-----:R-:W-:-:S03]  /*116b40*/  LOP3.LUT R5, R20, 0xffff, RZ, 0xc0, !PT ;  /* 0x0000ffff14057812 */ /* 0x001fc600078ec0ff */
[----:B------:R0:W-:Y:S04]  /*116b50*/  STL.64 [R1+0xa10], R18 ;  /* 0x000a101201007387 */ /* 0x0001e80000100a00 */
[----:B0-----:R-:W4:Y:S01]  /*116b60*/  LDL.LU R18, [R1+0xa58] ;  /* 0x000a580001127983 */ /* 0x001f220000300800 */
[----:B------:R-:W-:Y:S02]  /*116b70*/  LOP3.LUT R6, R16, 0xffff, RZ, 0xc0, !PT ;  /* 0x0000ffff10067812 */ /* 0x000fe400078ec0ff */
[--C-:B------:R-:W-:Y:S02]  /*116b80*/  PRMT R16, R17, 0x4210, R5.reuse ;  /* 0x0000421011107816 */ /* 0x100fe40000000005 */
[----:B------:R-:W-:-:S05]  /*116b90*/  PRMT R2, R11, 0x5210, R5 ;  /* 0x000052100b027816 */ /* 0x000fca0000000005 */
[----:B------:R0:W-:Y:S04]  /*116ba0*/  STL [R1+0x5c3c], R2 ;  /* 0x005c3c0201007387 */ /* 0x0001e80000100800 */
[----:B------:R1:W-:Y:S01]  /*116bb0*/  STL [R1+0x26c], R16 ;  /* 0x00026c1001007387 */ /* 0x0003e20000100800 */
[----:B0-----:R-:W-:-:S03]  /*116bc0*/  PRMT R2, R60, 0x5210, R6 ;  /* 0x000052103c027816 */ /* 0x001fc60000000006 */
[----:B------:R-:W4:Y:S01]  /*116bd0*/  LDL.LU R60, [R1+0x5d28] ;  /* 0x005d2800013c7983 */ /* 0x000f220000300800 */
[----:B-1----:R-:W-:-:S05]  /*116be0*/  IADD3 R16, P6, PT, R13, R44, RZ ;  /* 0x0000002c0d107210 */ /* 0x002fca0007fde0ff */
[----:B------:R-:W-:Y:S01]  /*116bf0*/  IMAD.X R17, R4, 0x1, R36, P6 ;  /* 0x0000000104117824 */ /* 0x000fe200030e0624 */
[----:B------:R-:W-:Y:S04]  /*116c00*/  STL [R1+0x1e0], R2 ;  /* 0x0001e00201007387 */ /* 0x000fe80000100800 */
[----:B------:R0:W-:Y:S04]  /*116c10*/  STL.64 [R1+0xa30], R16 ;  /* 0x000a301001007387 */ /* 0x0001e80000100a00 */
[----:B0-----:R-:W4:Y:S04]  /*116c20*/  LDL.LU R17, [R1+0x16c] ;  /* 0x00016c0001117983 */ /* 0x001f280000300800 */
[----:B------:R-:W4:Y:S01]  /*116c30*/  LDL.LU R11, [R1+0x168] ;  /* 0x00016800010b7983 */ /* 0x000f220000300800 */
[----:B---3--:R-:W-:-:S03]  /*116c40*/  PRMT R49, R30, 0x4210, R6 ;  /* 0x000042101e317816 */ /* 0x008fc60000000006 */
[----:B------:R-:W3:Y:S01]  /*116c50*/  LDL.LU R30, [R1+0xa74] ;  /* 0x000a7400011e7983 */ /* 0x000ee20000300800 */
[----:B------:R-:W-:-:S05]  /*116c60*/  IADD3 R20, P6, PT, R13, R43, RZ ;  /* 0x0000002b0d147210 */ /* 0x000fca0007fde0ff */
[----:B------:R-:W-:Y:S01]  /*116c70*/  IMAD.X R21, R4, 0x1, R37, P6 ;  /* 0x0000000104157824 */ /* 0x000fe200030e0625 */
[----:B--2---:R-:W-:Y:S02]  /*116c80*/  LOP3.LUT R5, R12, 0xffff, RZ, 0xc0, !PT ;  /* 0x0000ffff0c057812 */ /* 0x004fe400078ec0ff */
[----:B----4-:R-:W-:Y:S02]  /*116c90*/  LOP3.LUT R6, R9, 0xffff, RZ, 0xc0, !PT ;  /* 0x0000ffff09067812 */ /* 0x010fe400078ec0ff */
[----:B------:R-:W2:Y:S01]  /*116ca0*/  LDL.LU R9, [R1+0xa70] ;  /* 0x000a700001097983 */ /* 0x000ea20000300800 */
[--C-:B------:R-:W-:Y:S02]  /*116cb0*/  PRMT R48, R48, 0x4210, R5.reuse ;  /* 0x0000421030307816 */ /* 0x100fe40000000005 */
[----:B------:R-:W-:-:S03]  /*116cc0*/  PRMT R5, R7, 0x5210, R5 ;  /* 0x0000521007057816 */ /* 0x000fc60000000005 */
[----:B------:R-:W-:Y:S04]  /*116cd0*/  STL.64 [R1+0x5d20], R48 ;  /* 0x005d203001007387 */ /* 0x000fe80000100a00 */
[----:B------:R0:W-:Y:S01]  /*116ce0*/  STL [R1+0x1e4], R5 ;  /* 0x0001e40501007387 */ /* 0x0001e20000100800 */
[----:B------:R-:W-:-:S05]  /*116cf0*/  PRMT R2, R8, 0x5210, R6 ;  /* 0x0000521008027816 */ /* 0x000fca0000000006 */
[----:B------:R1:W-:Y:S04]  /*116d00*/  STL [R1+0x5c44], R2 ;  /* 0x005c440201007387 */ /* 0x0003e80000100800 */
[----:B------:R4:W-:Y:S01]  /*116d10*/  STL.64 [R1+0xa60], R20 ;  /* 0x000a601401007387 */ /* 0x0009e20000100a00 */
[----:B0-----:R-:W-:-:S03]  /*116d20*/  LOP3.LUT R5, R10, 0xffff, RZ, 0xc0, !PT ;  /* 0x0000ffff0a057812 */ /* 0x001fc600078ec0ff */
[----:B------:R-:W2:Y:S01]  /*116d30*/  LDL.LU R8, [R1+0x1f90] ;  /* 0x001f900001087983 */ /* 0x000ea20000300800 */
[--C-:B------:R-:W-:Y:S02]  /*116d40*/  PRMT R53, R53, 0x5210, R5.reuse ;  /* 0x0000521035357816 */ /* 0x100fe40000000005 */
[----:B-1----:R-:W-:Y:S02]  /*116d50*/  PRMT R2, R28, 0x4210, R5 ;  /* 0x000042101c027816 */ /* 0x002fe40000000005 */
[----:B------:R-:W2:Y:S04]  /*116d60*/  LDL.LU R28, [R1+0xa90] ;  /* 0x000a9000011c7983 */ /* 0x000ea80000300800 */
[----:B------:R0:W-:Y:S01]  /*116d70*/  STL [R1+0x240], R2 ;  /* 0x0002400201007387 */ /* 0x0001e20000100800 */
[----:B----4-:R-:W-:-:S03]  /*116d80*/  IADD3 R20, P6, PT, R13, R42, RZ ;  /* 0x0000002a0d147210 */ /* 0x010fc60007fde0ff */
[----:B------:R-:W-:Y:S02]  /*116d90*/  STL [R1+0x5c48], R53 ;  /* 0x005c483501007387 */ /* 0x000fe40000100800 */
[----:B------:R-:W-:Y:S01]  /*116da0*/  IMAD.X R21, R4, 0x1, R38, P6 ;  /* 0x0000000104157824 */ /* 0x000fe200030e0626 */
[----:B------:R-:W-:Y:S02]  /*116db0*/  PRMT R60, R60, 0x4210, R6 ;  /* 0x000042103c3c7816 */ /* 0x000fe40000000006 */
[----:B------:R-:W-:-:S04]  /*116dc0*/  LOP3.LUT R6, R14, 0xffff, RZ, 0xc0, !PT ;  /* 0x0000ffff0e067812 */ /* 0x000fc800078ec0ff */
[--C-:B0-----:R-:W-:Y:S02]  /*116dd0*/  PRMT R2, R18, 0x4210, R6.reuse ;  /* 0x0000421012027816 */ /* 0x101fe40000000006 */
[----:B------:R-:W4:Y:S01]  /*116de0*/  LDL.LU R18, [R1+0x20] ;  /* 0x0000200001127983 */ /* 0x000f220000300800 */
[----:B------:R-:W-:-:S03]  /*116df0*/  PRMT R52, R52, 0x5210, R6 ;  /* 0x0000521034347816 */ /* 0x000fc60000000006 */
[----:B------:R-:W-:Y:S04]  /*116e00*/  STL [R1+0x244], R2 ;  /* 0x0002440201007387 */ /* 0x000fe80000100800 */
[----:B------:R-:W4:Y:S04]  /*116e10*/  LDL.LU R12, [R1+0x1fb4] ;  /* 0x001fb400010c7983 */ /* 0x000f280000300800 */
[----:B------:R-:W4:Y:S01]  /*116e20*/  LDL.LU R7, [R1+0xb90] ;  /* 0x000b900001077983 */ /* 0x000f220000300800 */
[----:B------:R-:W-:-:S03]  /*116e30*/  LOP3.LUT R5, R17, 0xffff, RZ, 0xc0, !PT ;  /* 0x0000ffff11057812 */ /* 0x000fc600078ec0ff */
[----:B------:R-:W4:Y:S04]  /*116e40*/  LDL.LU R10, [R1+0xa8c] ;  /* 0x000a8c00010a7983 */ /* 0x000f280000300800 */
[----:B------:R-:W4:Y:S04]  /*116e50*/  LDL.LU R14, [R1+0x54] ;  /* 0x00005400010e7983 */ /* 0x000f280000300800 */
[----:B------:R3:W-:Y:S04]  /*116e60*/  STL [R1+0x5c4c], R52 ;  /* 0x005c4c3401007387 */ /* 0x0007e80000100800 */
[----:B------:R-:W-:Y:S01]  /*116e70*/  STL.64 [R1+0xa58], R20 ;  /* 0x000a581401007387 */ /* 0x000fe20000100a00 */
[----:B---3--:R-:W-:-:S03]  /*116e80*/  PRMT R52, R30, 0x4210, R5 ;  /* 0x000042101e347816 */ /* 0x008fc60000000005 */
[----:B------:R-:W3:Y:S01]  /*116e90*/  LDL.LU R30, [R1+0xa88] ;  /* 0x000a8800011e7983 */ /* 0x000ee20000300800 */
[----:B------:R-:W-:Y:S02]  /*116ea0*/  LOP3.LUT R6, R11, 0xffff, RZ, 0xc0, !PT ;  /* 0x0000ffff0b067812 */ /* 0x000fe400078ec0ff */
[----:B------:R-:W-:Y:S02]  /*116eb0*/  IADD3 R16, P6, PT, R13, R41, RZ ;  /* 0x000000290d107210 */ /* 0x000fe40007fde0ff */
[----:B------:R-:W-:Y:S02]  /*116ec0*/  PRMT R50, R50, 0x5210, R5 ;  /* 0x0000521032327816 */ /* 0x000fe40000000005 */
[--C-:B------:R-:W-:Y:S01]  /*116ed0*/  PRMT R3, R3, 0x5210, R6.reuse ;  /* 0x0000521003037816 */ /* 0x100fe20000000006 */
[----:B------:R-:W-:Y:S01]  /*116ee0*/  IMAD.X R17, R4, 0x1, R39, P6 ;  /* 0x0000000104117824 */ /* 0x000fe200030e0627 */
[----:B------:R-:W-:Y:S01]  /*116ef0*/  IADD3 R2, P6, PT, R13, R47, RZ ;  /* 0x0000002f0d027210 */ /* 0x000fe20007fde0ff */
[----:B------:R-:W-:Y:S04]  /*116f00*/  STL [R1+0x5c50], R52 ;  /* 0x005c503401007387 */ /* 0x000fe80000100800 */
[----:B------:R-:W-:Y:S01]  /*116f10*/  STL [R1+0x5c54], R50 ;  /* 0x005c543201007387 */ /* 0x000fe20000100800 */
[----:B--2---:R-:W-:-:S05]  /*116f20*/  PRMT R53, R9, 0x4210, R6 ;  /* 0x0000421009357816 */ /* 0x004fca0000000006 */
[----:B------:R-:W-:Y:S04]  /*116f30*/  STL [R1+0x5c58], R53 ;  /* 0x005c583501007387 */ /* 0x000fe80000100800 */
[----:B------:R0:W-:Y:S04]  /*116f40*/  STL [R1+0x5c5c], R3 ;  /* 0x005c5c0301007387 */ /* 0x0001e80000100800 */
[----:B------:R-:W2:Y:S04]  /*116f50*/  LDL.LU R9, [R1+0x2f4] ;  /* 0x0002f40001097983 */ /* 0x000ea80000300800 */
[----:B------:R-:W2:Y:S01]  /*116f60*/  LDL.LU R13, [R1+0x2f0] ;  /* 0x0002f000010d7983 */ /* 0x000ea20000300800 */
[----:B0-----:R-:W-:-:S03]  /*116f70*/  IMAD.X R3, R4, 0x1, R40, P6 ;  /* 0x0000000104037824 */ /* 0x001fc600030e0628 */
[----:B------:R0:W-:Y:S04]  /*116f80*/  STL.64 [R1+0xa98], R16 ;  /* 0x000a981001007387 */ /* 0x0001e80000100a00 */
[----:B0-----:R-:W2:Y:S04]  /*116f90*/  LDL.LU R16, [R1+0x9e4] ;  /* 0x0009e40001107983 */ /* 0x001ea80000300800 */
[----:B------:R4:W-:Y:S01]  /*116fa0*/  STL.64 [R1+0xa70], R2 ;  /* 0x000a700201007387 */ /* 0x0009e20000100a00 */
[----:B------:R-:W-:-:S03]  /*116fb0*/  LOP3.LUT R4, R8, 0xffff, RZ, 0xc0, !PT ;  /* 0x0000ffff08047812 */ /* 0x000fc600078ec0ff */
[----:B------:R-:W2:Y:S01]  /*116fc0*/  LDL.LU R8, [R1+0x98] ;  /* 0x0000980001087983 */ /* 0x000ea20000300800 */
[----:B------:R-:W-:-:S03]  /*116fd0*/  PRMT R53, R28, 0x4210, R4 ;  /* 0x000042101c357816 */ /* 0x000fc60000000004 */
[----:B------:R-:W2:Y:S04]  /*116fe0*/  LDL.LU R28, [R1+0x9e0] ;  /* 0x0009e000011c7983 */ /* 0x000ea80000300800 */
[----:B------:R-:W-:Y:S01]  /*116ff0*/  STL [R1+0x5c68], R53 ;  /* 0x005c683501007387 */ /* 0x000fe20000100800 */
[----:B----4-:R-:W-:-:S03]  /*117000*/  PRMT R2, R18, 0x5210, R4 ;  /* 0x0000521012027816 */ /* 0x010fc60000000004 */
[----:B------:R-:W4:Y:S04]  /*117010*/  LDL.LU R18, [R1+0xa4] ;  /* 0x0000a40001127983 */ /* 0x000f280000300800 */
[----:B------:R0:W-:Y:S01]  /*117020*/  STL [R1+0x5c60], R2 ;  /* 0x005c600201007387 */ /* 0x0001e20000100800 */
[----:B------:R-:W-:-:S03]  /*117030*/  LOP3.LUT R4, R12, 0xffff, RZ, 0xc0, !PT ;  /* 0x0000ffff0c047812 */ /* 0x000fc600078ec0ff */
[----:B------:R-:W4:Y:S01]  /*117040*/  LDL.LU R17, [R1+0x2c8] ;  /* 0x0002c80001117983 */ /* 0x000f220000300800 */
[----:B------:R-:W-:-:S03]  /*117050*/  LOP3.LUT R5, R7, 0xffff, RZ, 0xc0, !PT ;  /* 0x0000ffff07057812 */ /* 0x000fc600078ec0ff */
[----:B------:R-:W4:Y:S01]  /*117060*/  LDL.LU R11, [R1+0x2860] ;  /* 0x00286000010b7983 */ /* 0x000f220000300800 */
[--C-:B------:R-:W-:Y:S02]  /*117070*/  PRMT R51, R51, 0x5210, R4.reuse ;  /* 0x0000521033337816 */ /* 0x100fe40000000004 */
[----:B------:R-:W-:Y:S01]  /*117080*/  PRMT R50, R10, 0x4210, R4 ;  /* 0x000042100a327816 */ /* 0x000fe20000000004 */
[----:B------:R-:W4:Y:S04]  /*117090*/  LDL.LU R7, [R1+0x93c] ;  /* 0x00093c0001077983 */ /* 0x000f280000300800 */
[----:B------:R-:W-:Y:S04]  /*1170a0*/  STL [R1+0x5c64], R50 ;  /* 0x005c643201007387 */ /* 0x000fe80000100800 */
[----:B------:R-:W-:Y:S01]  /*1170b0*/  STL [R1+0x5c6c], R51 ;  /* 0x005c6c3301007387 */ /* 0x000fe20000100800 */
[----:B---3--:R-:W-:-:S05]  /*1170c0*/  PRMT R52, R30, 0x4210, R5 ;  /* 0x000042101e347816 */ /* 0x008fca0000000005 */
[----:B------:R-:W-:Y:S04]  /*1170d0*/  STL [R1+0x5c70], R52 ;  /* 0x005c703401007387 */ /* 0x000fe80000100800 */
[----:B------:R-:W3:Y:S04]  /*1170e0*/  LDL.LU R10, [R1+0xb0] ;  /* 0x0000b000010a7983 */ /* 0x000ee80000300800 */
[----:B------:R-:W3:Y:S04]  /*1170f0*/  LDL.LU R20, [R1+0x938] ;  /* 0x0009380001147983 */ /* 0x000ee80000300800 */
[----:B------:R-:W3:Y:S01]  /*117100*/  LDL.LU R30, [R1+0xb8] ;  /* 0x0000b800011e7983 */ /* 0x000ee20000300800 */
[----:B------:R-:W-:-:S02]  /*117110*/  SHF.R.S32.HI R4, RZ, 0x1f, R14 ;  /* 0x0000001fff047819 */ /* 0x000fc4000001140e */
[----:B0-----:R-:W-:Y:S02]  /*117120*/  IADD3 R2, P6, PT, R14, R57, RZ ;  /* 0x000000390e027210 */ /* 0x001fe40007fde0ff */
[----:B------:R-:W-:-:S03]  /*117130*/  PRMT R54, R54, 0x5210, R5 ;  /* 0x0000521036367816 */ /* 0x000fc60000000005 */
[----:B------:R-:W-:Y:S02]  /*117140*/  IMAD.X R3, R4, 0x1, R61, P6 ;  /* 0x0000000104037824 */ /* 0x000fe400030e063d */
[----:B------:R-:W-:Y:S04]  /*117150*/  STL [R1+0x5c74], R54 ;  /* 0x005c743601007387 */ /* 0x000fe80000100800 */
[----:B------:R-:W3:Y:S04]  /*117160*/  LDL.LU R12, [R1+0x2864] ;  /* 0x00286400010c7983 */ /* 0x000ee80000300800 */
[----:B------:R0:W-:Y:S01]  /*117170*/  STL.64 [R1+0xa90], R2 ;  /* 0x000a900201007387 */ /* 0x0001e20000100a00 */
[----:B--2---:R-:W-:-:S03]  /*117180*/  LOP3.LUT R5, R9, 0xffff, RZ, 0xc0, !PT ;  /* 0x0000ffff09057812 */ /* 0x004fc600078ec0ff */
[----:B------:R-:W2:Y:S01]  /*117190*/  LDL.LU R9, [R1+0xb94] ;  /* 0x000b940001097983 */ /* 0x000ea20000300800 */
[----:B------:R-:W-:-:S03]  /*1171a0*/  LOP3.LUT R6, R13, 0xffff, RZ, 0xc0, !PT ;  /* 0x0000ffff0d067812 */ /* 0x000fc600078ec0ff */
[----:B------:R-:W2:Y:S01]  /*1171b0*/  LDL.LU R13, [R1+0x71c] ;  /* 0x00071c00010d7983 */ /* 0x000ea20000300800 */
[--C-:B0-----:R-:W-:Y:S02]  /*1171c0*/  PRMT R2, R16, 0x4210, R5.reuse ;  /* 0x0000421010027816 */ /* 0x101fe40000000005 */
[----:B------:R-:W-:-:S05]  /*1171d0*/  PRMT R53, R8, 0x5210, R5 ;  /* 0x0000521008357816 */ /* 0x000fca0000000005 */
[----:B------:R-:W-:Y:S04]  /*1171e0*/  STL [R1+0x5c78], R53 ;  /* 0x005c783501007387 */ /* 0x000fe80000100800 */
[----:B------:R0:W-:Y:S02]  /*1171f0*/  STL [R1+0x210], R2 ;  /* 0x0002100201007387 */ /* 0x0001e40000100800 */
[----:B0-----:R-:W-:Y:S02]  /*117200*/  PRMT R2, R28, 0x4210, R6 ;  /* 0x000042101c027816 */ /* 0x001fe40000000006 */
[----:B------:R-:W2:Y:S04]  /*117210*/  LDL.LU R28, [R1+0xc8] ;  /* 0x0000c800011c7983 */ /* 0x000ea80000300800 */
[----:B------:R0:W-:Y:S04]  /*117220*/  STL [R1+0x214], R2 ;  /* 0x0002140201007387 */ /* 0x0001e80000100800 */
[----:B------:R-:W2:Y:S01]  /*117230*/  LDL.LU R8, [R1+0x718] ;  /* 0x0007180001087983 */ /* 0x000ea20000300800 */
[----:B0-----:R-:W-:-:S05]  /*117240*/  IADD3 R2, P6, PT, R14, R46, RZ ;  /* 0x0000002e0e027210 */ /* 0x001fca0007fde0ff */
[----:B------:R-:W-:Y:S01]  /*117250*/  IMAD.X R3, R4, 0x1, R34, P6 ;  /* 0x0000000104037824 */ /* 0x000fe200030e0622 */
[----:B----4-:R-:W-:-:S05]  /*117260*/  PRMT R50, R18, 0x5210, R6 ;  /* 0x0000521012327816 */ /* 0x010fca0000000006 */
[----:B------:R0:W-:Y:S01]  /*117270*/  STL [R1+0x5c7c], R50 ;  /* 0x005c7c3201007387 */ /* 0x0001e20000100800 */
[----:B------:R-:W-:-:S03]  /*117280*/  LOP3.LUT R5, R17, 0xffff, RZ, 0xc0, !PT ;  /* 0x0000ffff11057812 */ /* 0x000fc600078ec0ff */
[----:B------:R-:W4:Y:S04]  /*117290*/  LDL.LU R18, [R1+0xd0] ;  /* 0x0000d00001127983 */ /* 0x000f280000300800 */
[----:B------:R3:W-:Y:S01]  /*1172a0*/  STL.64 [R1+0xa88], R2 ;  /* 0x000a880201007387 */ /* 0x0007e20000100a00 */
[----:B------:R-:W-:-:S03]  /*1172b0*/  LOP3.LUT R6, R11, 0xffff, RZ, 0xc0, !PT ;  /* 0x0000ffff0b067812 */ /* 0x000fc600078ec0ff */
[----:B------:R-:W4:Y:S01]  /*1172c0*/  LDL.LU R16, [R1+0x314] ;  /* 0x0003140001107983 */ /* 0x000f220000300800 */
[----:B0-----:R-:W-:-:S03]  /*1172d0*/  PRMT R50, R7, 0x4210, R5 ;  /* 0x0000421007327816 */ /* 0x001fc60000000005 */
[----:B------:R-:W4:Y:S04]  /*1172e0*/  LDL.LU R17, [R1+0x310] ;  /* 0x0003100001117983 */ /* 0x000f280000300800 */
[----:B------:R-:W4:Y:S04]  /*1172f0*/  LDL.LU R11, [R1+0x500] ;  /* 0x00050000010b7983 */ /* 0x000f280000300800 */
[----:B------:R-:W4:Y:S04]  /*117300*/  LDL.LU R7, [R1+0xd8] ;  /* 0x0000d80001077983 */ /* 0x000f280000300800 */
[----:B------:R-:W-:Y:S01]  /*117310*/  STL [R1+0x5c80], R50 ;  /* 0x005c803201007387 */ /* 0x000fe20000100800 */
[----:B---3--:R-:W-:-:S03]  /*117320*/  PRMT R2, R10, 0x5210, R5 ;  /* 0x000052100a027816 */ /* 0x008fc60000000005 */
[----:B------:R-:W3:Y:S04]  /*117330*/  LDL.LU R10, [R1+0x424] ;  /* 0x00042400010a7983 */ /* 0x000ee80000300800 */
[----:B------:R0:W-:Y:S01]  /*117340*/  STL [R1+0x5c84], R2 ;  /* 0x005c840201007387 */ /* 0x0001e20000100800 */
[----:B------:R-:W-:-:S03]  /*117350*/  PRMT R54, R30, 0x5210, R6 ;  /* 0x000052101e367816 */ /* 0x000fc60000000006 */
[----:B------:R-:W3:Y:S01]  /*117360*/  LDL.LU R30, [R1+0xdc] ;  /* 0x0000dc00011e7983 */ /* 0x000ee20000300800 */
[----:B0-----:R-:W-:-:S05]  /*117370*/  PRMT R2, R20, 0x4210, R6 ;  /* 0x0000421014027816 */ /* 0x001fca0000000006 */
[----:B------:R0:W-:Y:S02]  /*117380*/  STL [R1+0x1f0], R2 ;  /* 0x0001f00201007387 */ /* 0x0001e40000100800 */
[----:B0-----:R-:W-:Y:S02]  /*117390*/  IADD3 R2, P6, PT, R14, R45, RZ ;  /* 0x0000002d0e027210 */ /* 0x001fe40007fde0ff */
[----:B------:R-:W-:Y:S03]  /*1173a0*/  STL [R1+0x5c88], R54 ;  /* 0x005c883601007387 */ /* 0x000fe60000100800 */
[----:B------:R-:W-:Y:S01]  /*1173b0*/  IMAD.X R3, R4, 0x1, R35, P6 ;  /* 0x0000000104037824 */ /* 0x000fe200030e0623 */
[----:B------:R-:W-:-:S04]  /*1173c0*/  LOP3.LUT R5, R12, 0xffff, RZ, 0xc0, !PT ;  /* 0x0000ffff0c057812 */ /* 0x000fc800078ec0ff */
[----:B------:R0:W-:Y:S04]  /*1173d0*/  STL.64 [R1+0xaf8], R2 ;  /* 0x000af80201007387 */ /* 0x0001e80000100a00 */
[----:B------:R-:W3:Y:S01]  /*1173e0*/  LDL.LU R12, [R1+0x2dc] ;  /* 0x0002dc00010c7983 */ /* 0x000ee20000300800 */
[----:B--2---:R-:W-:-:S03]  /*1173f0*/  LOP3.LUT R6, R9, 0xffff, RZ, 0xc0, !PT ;  /* 0x0000ffff09067812 */ /* 0x004fc600078ec0ff */
[----:B------:R-:W2:Y:S01]  /*117400*/  LDL.LU R9, [R1+0x2868] ;  /* 0x0028680001097983 */ /* 0x000ea20000300800 */
[----:B0-----:R-:W-:-:S03]  /*117410*/  PRMT R2, R13, 0x4210, R5 ;  /* 0x000042100d027816 */ /* 0x001fc60000000005 */
[----:B------:R-:W2:Y:S04]  /*117420*/  LDL.LU R13, [R1+0x410] ;  /* 0x00041000010d7983 */ /* 0x000ea80000300800 */
[----:B------:R0:W-:Y:S02]  /*117430*/  STL [R1+0x5c8c], R2 ;  /* 0x005c8c0201007387 */ /* 0x0001e40000100800 */
[----:B0-----:R-:W-:-:S05]  /*117440*/  IADD3 R2, P6, PT, R14, R44, RZ ;  /* 0x0000002c0e027210 */ /* 0x001fca0007fde0ff */
[----:B------:R-:W-:Y:S01]  /*117450*/  IMAD.X R3, R4, 0x1, R36, P6 ;  /* 0x0000000104037824 */ /* 0x000fe200030e0624 */
[----:B------:R-:W-:Y:S02]  /*117460*/  PRMT R52, R28, 0x5210, R5 ;  /* 0x000052101c347816 */ /* 0x000fe40000000005 */
[----:B------:R-:W2:Y:S04]  /*117470*/  LDL.LU R28, [R1+0xd4] ;  /* 0x0000d400011c7983 */ /* 0x000ea80000300800 */
[----:B------:R0:W-:Y:S01]  /*117480*/  STL [R1+0x5c90], R52 ;  /* 0x005c903401007387 */ /* 0x0001e20000100800 */
[----:B------:R-:W-:-:S03]  /*117490*/  PRMT R50, R8, 0x4210, R6 ;  /* 0x0000421008327816 */ /* 0x000fc60000000006 */
[----:B------:R-:W2:Y:S04]  /*1174a0*/  LDL.LU R8, [R1+0x408] ;  /* 0x0004080001087983 */ /* 0x000ea80000300800 */
[----:B------:R-:W-:Y:S01]  /*1174b0*/  STL [R1+0x5c94], R50 ;  /* 0x005c943201007387 */ /* 0x000fe20000100800 */
[----:B----4-:R-:W-:-:S03]  /*1174c0*/  PRMT R51, R18, 0x5210, R6 ;  /* 0x0000521012337816 */ /* 0x010fc60000000006 */
[----:B------:R-:W4:Y:S01]  /*1174d0*/  LDL.LU R18, [R1+0xcc] ;  /* 0x0000cc0001127983 */ /* 0x000f220000300800 */
[----:B------:R-:W-:-:S03]  /*1174e0*/  LOP3.LUT R5, R16, 0xffff, RZ, 0xc0, !PT ;  /* 0x0000ffff10057812 */ /* 0x000fc600078ec0ff */
[----:B------:R-:W-:Y:S04]  /*1174f0*/  STL [R1+0x5c98], R51 ;  /* 0x005c983301007387 */ /* 0x000fe80000100800 */
[----:B------:R1:W-:Y:S01]  /*117500*/  STL.64 [R1+0xaf0], R2 ;  /* 0x000af00201007387 */ /* 0x0003e20000100a00 */
[----:B------:R-:W-:Y:S02]  /*117510*/  LOP3.LUT R6, R17, 0xffff, RZ, 0xc0, !PT ;  /* 0x0000ffff11067812 */ /* 0x000fe400078ec0ff */
[--C-:B0-----:R-:W-:Y:S02]  /*117520*/  PRMT R52, R7, 0x5210, R5.reuse ;  /* 0x0000521007347816 */ /* 0x101fe40000000005 */
[----:B-1----:R-:W-:-:S03]  /*117530*/  PRMT R2, R11, 0x4210, R5 ;  /* 0x000042100b027816 */ /* 0x002fc60000000005 */
[----:B------:R-:W-:Y:S04]  /*117540*/  STL [R1+0x5ca0], R52 ;  /* 0x005ca03401007387 */ /* 0x000fe80000100800 */
[----:B------:R3:W-:Y:S04]  /*117550*/  STL [R1+0x1b0], R2 ;  /* 0x0001b00201007387 */ /* 0x0007e80000100800 */
[----:B------:R-:W4:Y:S04]  /*117560*/  LDL.LU R23, [R1+0x286c] ;  /* 0x00286c0001177983 */ /* 0x000f280000300800 */
[----:B------:R-:W4:Y:S01]  /*117570*/  LDL.LU R21, [R1+0xba0] ;  /* 0x000ba00001157983 */ /* 0x000f220000300800 */
[----:B---3--:R-:W-:-:S05]  /*117580*/  PRMT R2, R10, 0x4210, R6 ;  /* 0x000042100a027816 */ /* 0x008fca0000000006 */
[----:B------:R0:W-:Y:S04]  /*117590*/  STL [R1+0x1b4], R2 ;  /* 0x0001b40201007387 */ /* 0x0001e80000100800 */
[----:B------:R-:W3:Y:S04]  /*1175a0*/  LDL.LU R20, [R1+0x390] ;  /* 0x0003900001147983 */ /* 0x000ee80000300800 */
[----:B------:R-:W3:Y:S04]  /*1175b0*/  LDL.LU R7, [R1+0xac] ;  /* 0x0000ac0001077983 */ /* 0x000ee80000300800 */
[----:B------:R-:W3:Y:S01]  /*1175c0*/  LDL.LU R10, [R1+0x388] ;  /* 0x00038800010a7983 */ /* 0x000ee20000300800 */
[----:B0-----:R-:W-:-:S03]  /*1175d0*/  PRMT R2, R30, 0x5210, R6 ;  /* 0x000052101e027816 */ /* 0x001fc60000000006 */
[----:B------:R-:W3:Y:S01]  /*1175e0*/  LDL.LU R30, [R1+0xbc] ;  /* 0x0000bc00011e7983 */ /* 0x000ee20000300800 */
[----:B------:R-:W-:-:S05]  /*1175f0*/  IADD3 R16, P6, PT, R14, R43, RZ ;  /* 0x0000002b0e107210 */ /* 0x000fca0007fde0ff */
[----:B------:R-:W-:Y:S01]  /*117600*/  IMAD.X R17, R4, 0x1, R37, P6 ;  /* 0x0000000104117824 */ /* 0x000fe200030e0625 */
[----:B------:R-:W-:Y:S04]  /*117610*/  STL [R1+0x5ca4], R2 ;  /* 0x005ca40201007387 */ /* 0x000fe80000100800 */
[----:B------:R0:W-:Y:S04]  /*117620*/  STL.64 [R1+0xb10], R16 ;  /* 0x000b101001007387 */ /* 0x0001e80000100a00 */
[----:B------:R-:W3:Y:S01]  /*117630*/  LDL.LU R19, [R1+0x5c] ;  /* 0x00005c0001137983 */ /* 0x000ee20000300800 */
[----:B------:R-:W-:-:S04]  /*117640*/  LOP3.LUT R5, R12, 0xffff, RZ, 0xc0, !PT ;  /* 0x0000ffff0c057812 */ /* 0x000fc800078ec0ff */
[----:B--2---:R-:W-:-:S05]  /*117650*/  PRMT R52, R13, 0x4210, R5 ;  /* 0x000042100d347816 */ /* 0x004fca0000000005 */
[----:B------:R-:W-:Y:S04]  /*117660*/  STL [R1+0x5cac], R52 ;  /* 0x005cac3401007387 */ /* 0x000fe80000100800 */
[----:B------:R-:W2:Y:S01]  /*117670*/  LDL.LU R11, [R1+0x32c] ;  /* 0x00032c00010b7983 */ /* 0x000ea20000300800 */
[----:B------:R-:W-:Y:S02]  /*117680*/  LOP3.LUT R6, R9, 0xffff, RZ, 0xc0, !PT ;  /* 0x0000ffff09067812 */ /* 0x000fe400078ec0ff */
[----:B------:R-:W-:Y:S02]  /*117690*/  PRMT R54, R28, 0x5210, R5 ;  /* 0x000052101c367816 */ /* 0x000fe40000000005 */
[----:B------:R-:W2:Y:S04]  /*1176a0*/  LDL.LU R28, [R1+0x378] ;  /* 0x00037800011c7983 */ /* 0x000ea80000300800 */
[----:B------:R-:W-:Y:S04]  /*1176b0*/  STL [R1+0x5c9c], R54 ;  /* 0x005c9c3601007387 */ /* 0x000fe80000100800 */
[----:B0-----:R-:W2:Y:S01]  /*1176c0*/  LDL.LU R16, [R1+0xb4] ;  /* 0x0000b40001107983 */ /* 0x001ea20000300800 */
[----:B------:R-:W-:-:S03]  /*1176d0*/  PRMT R2, R8, 0x4210, R6 ;  /* 0x0000421008027816 */ /* 0x000fc60000000006 */
[----:B------:R-:W2:Y:S04]  /*1176e0*/  LDL.LU R17, [R1+0x330] ;  /* 0x0003300001117983 */ /* 0x000ea80000300800 */
[----:B------:R0:W-:Y:S04]  /*1176f0*/  STL [R1+0x1a0], R2 ;  /* 0x0001a00201007387 */ /* 0x0001e80000100800 */
[----:B------:R-:W2:Y:S04]  /*117700*/  LDL.LU R9, [R1+0x2ec] ;  /* 0x0002ec0001097983 */ /* 0x000ea80000300800 */
[----:B------:R-:W2:Y:S04]  /*117710*/  LDL.LU R12, [R1+0x364] ;  /* 0x00036400010c7983 */ /* 0x000ea80000300800 */
[----:B------:R-:W2:Y:S01]  /*117720*/  LDL.LU R8, [R1+0x1c] ;  /* 0x00001c0001087983 */ /* 0x000ea20000300800 */
[----:B0-----:R-:W-:-:S05]  /*117730*/  IADD3 R2, P6, PT, R14, R42, RZ ;  /* 0x0000002a0e027210 */ /* 0x001fca0007fde0ff */
[----:B------:R-:W-:Y:S01]  /*117740*/  IMAD.X R3, R4, 0x1, R38, P6 ;  /* 0x0000000104037824 */ /* 0x000fe200030e0626 */
[----:B----4-:R-:W-:-:S05]  /*117750*/  PRMT R54, R18, 0x5210, R6 ;  /* 0x0000521012367816 */ /* 0x010fca0000000006 */
[----:B------:R-:W-:Y:S04]  /*117760*/  STL [R1+0x5ca8], R54 ;  /* 0x005ca83601007387 */ /* 0x000fe80000100800 */
[----:B------:R-:W4:Y:S04]  /*117770*/  LDL.LU R13, [R1+0x350] ;  /* 0x00035000010d7983 */ /* 0x000f280000300800 */
[----:B------:R-:W4:Y:S04]  /*117780*/  LDL.LU R18, [R1+0xa8] ;  /* 0x0000a80001127983 */ /* 0x000f280000300800 */
[----:B------:R3:W-:Y:S01]  /*117790*/  STL.64 [R1+0xb08], R2 ;  /* 0x000b080201007387 */ /* 0x0007e20000100a00 */
[----:B------:R-:W-:-:S02]  /*1177a0*/  LOP3.LUT R5, R23, 0xffff, RZ, 0xc0, !PT ;  /* 0x0000ffff17057812 */ /* 0x000fc400078ec0ff */
[----:B------:R-:W-:Y:S02]  /*1177b0*/  LOP3.LUT R6, R21, 0xffff, RZ, 0xc0, !PT ;  /* 0x0000ffff15067812 */ /* 0x000fe400078ec0ff */
[--C-:B---3--:R-:W-:Y:S02]  /*1177c0*/  PRMT R3, R20, 0x4210, R5.reuse ;  /* 0x0000421014037816 */ /* 0x108fe40000000005 */
[----:B------:R-:W-:Y:S02]  /*1177d0*/  PRMT R2, R7, 0x5210, R5 ;  /* 0x0000521007027816 */ /* 0x000fe40000000005 */
[--C-:B------:R-:W-:Y:S01]  /*1177e0*/  PRMT R54, R10, 0x4210, R6.reuse ;  /* 0x000042100a367816 */ /* 0x100fe20000000006 */
[----:B------:R-:W-:Y:S04]  /*1177f0*/  STL [R1+0x1a4], R3 ;  /* 0x0001a40301007387 */ /* 0x000fe80000100800 */
[----:B------:R-:W-:Y:S01]  /*117800*/  STL [R1+0x5cb0], R54 ;  /* 0x005cb03601007387 */ /* 0x000fe20000100800 */
[----:B------:R-:W-:-:S03]  /*117810*/  PRMT R51, R30, 0x5210, R6 ;  /* 0x000052101e337816 */ /* 0x000fc60000000006 */
[----:B------:R0:W-:Y:S04]  /*117820*/  STL [R1+0x164], R2 ;  /* 0x0001640201007387 */ /* 0x0001e80000100800 */
[----:B------:R-:W3:Y:S04]  /*117830*/  LDL.LU R7, [R1+0x2874] ;  /* 0x0028740001077983 */ /* 0x000ee80000300800 */
[----:B------:R-:W3:Y:S01]  /*117840*/  LDL.LU R30, [R1+0x2870] ;  /* 0x00287000011e7983 */ /* 0x000ee20000300800 */
[----:B0-----:R-:W-:-:S03]  /*117850*/  IADD3 R2, P6, PT, R14, R41, RZ ;  /* 0x000000290e027210 */ /* 0x001fc60007fde0ff */
[----:B------:R-:W-:Y:S02]  /*117860*/  STL [R1+0x5cb4], R51 ;  /* 0x005cb43301007387 */ /* 0x000fe40000100800 */
[----:B------:R-:W-:Y:S02]  /*117870*/  IMAD.X R3, R4, 0x1, R39, P6 ;  /* 0x0000000104037824 */ /* 0x000fe400030e0627 */
[----:B------:R-:W3:Y:S04]  /*117880*/  LDL.LU R10, [R1+0x338] ;  /* 0x00033800010a7983 */ /* 0x000ee80000300800 */
[----:B------:R0:W-:Y:S02]  /*117890*/  STL.64 [R1+0xb40], R2 ;  /* 0x000b400201007387 */ /* 0x0001e40000100a00 */
[----:B0-----:R-:W-:-:S02]  /*1178a0*/  IADD3 R2, P6, PT, R14, R47, RZ ;  /* 0x0000002f0e027210 */ /* 0x001fc40007fde0ff */
[----:B------:R-:W3:Y:S03]  /*1178b0*/  LDL.LU R14, [R1+0x9c] ;  /* 0x00009c00010e7983 */ /* 0x000ee60000300800 */
[----:B------:R-:W-:Y:S01]  /*1178c0*/  IMAD.X R3, R4, 0x1, R40, P6 ;  /* 0x0000000104037824 */ /* 0x000fe200030e0628 */
[----:B--2---:R-:W-:Y:S02]  /*1178d0*/  LOP3.LUT R4, R11, 0xffff, RZ, 0xc0, !PT ;  /* 0x0000ffff0b047812 */ /* 0x004fe400078ec0ff */
[----:B------:R-:W2:Y:S04]  /*1178e0*/  LDL.LU R11, [R1+0x31c] ;  /* 0x00031c00010b7983 */ /* 0x000ea80000300800 */
[----:B------:R0:W-:Y:S02]  /*1178f0*/  STL.64 [R1+0xb20], R2 ;  /* 0x000b200201007387 */ /* 0x0001e40000100a00 */
[----:B0-----:R-:W-:-:S02]  /*117900*/  PRMT R3, R28, 0x4210, R4 ;  /* 0x000042101c037816 */ /* 0x001fc40000000004 */
[----:B------:R-:W2:Y:S01]  /*117910*/  LDL.LU R28, [R1+0x90] ;  /* 0x00009000011c7983 */ /* 0x000ea20000300800 */
[----:B------:R-:W-:-:S03]  /*117920*/  PRMT R2, R16, 0x5210, R4 ;  /* 0x0000521010027816 */ /* 0x000fc60000000004 */
[----:B------:R-:W-:Y:S04]  /*117930*/  STL [R1+0xb0], R3 ;  /* 0x0000b00301007387 */ /* 0x000fe80000100800 */
[----:B------:R0:W-:Y:S04]  /*117940*/  STL [R1+0x80], R2 ;  /* 0x0000800201007387 */ /* 0x0001e80000100800 */
[----:B------:R-:W2:Y:S01]  /*117950*/  LDL.LU R16, [R1+0x1510] ;  /* 0x0015100001107983 */ /* 0x000ea20000300800 */
[----:B------:R-:W-:Y:S02]  /*117960*/  LOP3.LUT R4, R17, 0xffff, RZ, 0xc0, !PT ;  /* 0x0000ffff11047812 */ /* 0x000fe400078ec0ff */
[----:B------:R-:W-:-:S02]  /*117970*/  LOP3.LUT R5, R9, 0xffff, RZ, 0xc0, !PT ;  /* 0x0000ffff09057812 */ /* 0x000fc400078ec0ff */
[----:B------:R-:W2:Y:S01]  /*117980*/  LDL.LU R9, [R1+0x340] ;  /* 0x0003400001097983 */ /* 0x000ea20000300800 */
[--C-:B0-----:R-:W-:Y:S02]  /*117990*/  PRMT R2, R12, 0x4210, R4.reuse ;  /* 0x000042100c027816 */ /* 0x101fe40000000004 */
[----:B------:R-:W-:Y:S02]  /*1179a0*/  PRMT R51, R8, 0x5210, R4 ;  /* 0x0000521008337816 */ /* 0x000fe40000000004 */
[----:B------:R-:W2:Y:S04]  /*1179b0*/  LDL.LU R8, [R1+0x320] ;  /* 0x0003200001087983 */ /* 0x000ea80000300800 */
[----:B------:R4:W-:Y:S04]  /*1179c0*/  STL [R1+0xb4], R2 ;  /* 0x0000b40201007387 */ /* 0x0009e80000100800 */
[----:B------:R-:W-:Y:S04]  /*1179d0*/  STL [R1+0x5cbc], R51 ;  /* 0x005cbc3301007387 */ /* 0x000fe80000100800 */
[----:B------:R-:W2:Y:S01]  /*1179e0*/  LDL.LU R12, [R1+0xe4] ;  /* 0x0000e400010c7983 */ /* 0x000ea20000300800 */
[----:B------:R-:W-:-:S02]  /*1179f0*/  SHF.R.S32.HI R4, RZ, 0x1f, R19 ;  /* 0x0000001fff047819 */ /* 0x000fc40000011413 */
[----:B----4-:R-:W-:-:S05]  /*117a00*/  PRMT R2, R13, 0x4210, R5 ;  /* 0x000042100d027816 */ /* 0x010fca0000000005 */
[----:B------:R0:W-:Y:S04]  /*117a10*/  STL [R1+0xb8], R2 ;  /* 0x0000b80201007387 */ /* 0x0001e80000100800 */
[----:B------:R-:W4:Y:S01]  /*117a20*/  LDL.LU R13, [R1+0x304] ;  /* 0x00030400010d7983 */ /* 0x000f220000300800 */
[----:B------:R-:W-:-:S03]  /*117a30*/  PRMT R54, R18, 0x5210, R5 ;  /* 0x0000521012367816 */ /* 0x000fc60000000005 */
[----:B------:R-:W4:Y:S01]  /*117a40*/  LDL.LU R18, [R1+0xe0] ;  /* 0x0000e00001127983 */ /* 0x000f220000300800 */
[----:B0-----:R-:W-:-:S03]  /*117a50*/  IADD3 R2, P6, PT, R19, R57, RZ ;  /* 0x0000003913027210 */ /* 0x001fc60007fde0ff */
[----:B------:R-:W-:Y:S02]  /*117a60*/  STL [R1+0x5cb8], R54 ;  /* 0x005cb83601007387 */ /* 0x000fe40000100800 */
[----:B------:R-:W-:Y:S02]  /*117a70*/  IMAD.X R3, R4, 0x1, R61, P6 ;  /* 0x0000000104037824 */ /* 0x000fe400030e063d */
[----:B------:R-:W4:Y:S04]  /*117a80*/  LDL.LU R17, [R1+0x348] ;  /* 0x0003480001117983 */ /* 0x000f280000300800 */
[----:B------:R0:W-:Y:S01]  /*117a90*/  STL.64 [R1+0xb38], R2 ;  /* 0x000b380201007387 */ /* 0x0001e20000100a00 */
[----:B---3--:R-:W-:-:S03]  /*117aa0*/  LOP3.LUT R5, R7, 0xffff, RZ, 0xc0, !PT ;  /* 0x0000ffff07057812 */ /* 0x008fc600078ec0ff */
[----:B------:R-:W3:Y:S01]  /*117ab0*/  LDL.LU R7, [R1+0x308] ;  /* 0x0003080001077983 */ /* 0x000ee20000300800 */
[----:B------:R-:W-:-:S03]  /*117ac0*/  LOP3.LUT R6, R30, 0xffff, RZ, 0xc0, !PT ;  /* 0x0000ffff1e067812 */ /* 0x000fc600078ec0ff */
[----:B------:R-:W3:Y:S01]  /*117ad0*/  LDL.LU R30, [R1+0x300] ;  /* 0x00030000011e7983 */ /* 0x000ee20000300800 */
[----:B0-----:R-:W-:-:S03]  /*117ae0*/  PRMT R2, R10, 0x4210, R5 ;  /* 0x000042100a027816 */ /* 0x001fc60000000005 */
[----:B------:R-:W3:Y:S04]  /*117af0*/  LDL.LU R10, [R1+0xe8] ;  /* 0x0000e800010a7983 */ /* 0x000ee80000300800 */
[----:B------:R2:W-:Y:S01]  /*117b00*/  STL [R1+0xa0], R2 ;  /* 0x0000a00201007387 */ /* 0x0005e20000100800 */
[----:B------:R-:W-:-:S03]  /*117b10*/  PRMT R54, R14, 0x5210, R5 ;  /* 0x000052100e367816 */ /* 0x000fc60000000005 */
[----:B------:R-:W3:Y:S01]  /*117b20*/  LDL.LU R14, [R1+0x2e8] ;  /* 0x0002e800010e7983 */ /* 0x000ee20000300800 */
[----:B--2---:R-:W-:-:S03]  /*117b30*/  PRMT R2, R11, 0x4210, R6 ;  /* 0x000042100b027816 */ /* 0x004fc60000000006 */
[----:B------:R-:W-:Y:S04]  /*117b40*/  STL [R1+0x5cc0], R54 ;  /* 0x005cc03601007387 */ /* 0x000fe80000100800 */
[----:B------:R-:W2:Y:S04]  /*117b50*/  LDL.LU R11, [R1+0x78] ;  /* 0x00007800010b7983 */ /* 0x000ea80000300800 */
[----:B------:R0:W-:Y:S02]  /*117b60*/  STL [R1+0xa4], R2 ;  /* 0x0000a40201007387 */ /* 0x0001e40000100800 */
[----:B0-----:R-:W-:-:S05]  /*117b70*/  IADD3 R2, P6, PT, R19, R46, RZ ;  /* 0x0000002e13027210 */ /* 0x001fca0007fde0ff */
[----:B------:R-:W-:Y:S01]  /*117b80*/  IMAD.X R3, R4, 0x1, R34, P6 ;  /* 0x0000000104037824 */ /* 0x000fe200030e0622 */
[----:B------:R-:W-:Y:S02]  /*117b90*/  PRMT R5, R28, 0x5210, R6 ;  /* 0x000052101c057816 */ /* 0x000fe40000000006 */
[----:B------:R-:W2:Y:S04]  /*117ba0*/  LDL.LU R28, [R1+0x287c] ;  /* 0x00287c00011c7983 */ /* 0x000ea80000300800 */
[----:B------:R0:W-:Y:S04]  /*117bb0*/  STL [R1+0x64], R5 ;  /* 0x0000640501007387 */ /* 0x0001e80000100800 */
[----:B------:R-:W2:Y:S04]  /*117bc0*/  LDL.LU R20, [R1+0x2878] ;  /* 0x0028780001147983 */ /* 0x000ea80000300800 */
[----:B------:R1:W-:Y:S01]  /*117bd0*/  STL.64 [R1+0xb30], R2 ;  /* 0x000b300201007387 */ /* 0x0003e20000100a00 */
[----:B0-----:R-:W-:-:S03]  /*117be0*/  LOP3.LUT R5, R16, 0xffff, RZ, 0xc0, !PT ;  /* 0x0000ffff10057812 */ /* 0x001fc600078ec0ff */
[----:B------:R-:W2:Y:S01]  /*117bf0*/  LDL.LU R16, [R1+0x2e0] ;  /* 0x0002e00001107983 */ /* 0x000ea20000300800 */
[----:B------:R-:W-:-:S03]  /*117c00*/  LOP3.LUT R6, R9, 0xffff, RZ, 0xc0, !PT ;  /* 0x0000ffff09067812 */ /* 0x000fc600078ec0ff */
[----:B------:R-:W2:Y:S01]  /*117c10*/  LDL.LU R9, [R1+0xf0] ;  /* 0x0000f00001097983 */ /* 0x000ea20000300800 */
[----:B------:R-:W-:-:S03]  /*117c20*/  PRMT R54, R8, 0x4210, R5 ;  /* 0x0000421008367816 */ /* 0x000fc60000000005 */
[----:B------:R-:W2:Y:S04]  /*117c30*/  LDL.LU R8, [R1+0x2cc] ;  /* 0x0002cc0001087983 */ /* 0x000ea80000300800 */
[----:B------:R0:W-:Y:S01]  /*117c40*/  STL [R1+0x5cc4], R54 ;  /* 0x005cc43601007387 */ /* 0x0001e20000100800 */
[----:B-1----:R-:W-:-:S03]  /*117c50*/  PRMT R3, R12, 0x5210, R5 ;  /* 0x000052100c037816 */ /* 0x002fc60000000005 */
[----:B------:R-:W2:Y:S04]  /*117c60*/  LDL.LU R12, [R1+0xec] ;  /* 0x0000ec00010c7983 */ /* 0x000ea80000300800 */
[----:B------:R-:W-:Y:S01]  /*117c70*/  STL [R1+0x68], R3 ;  /* 0x0000680301007387 */ /* 0x000fe20000100800 */
[----:B----4-:R-:W-:-:S05]  /*117c80*/  PRMT R2, R13, 0x4210, R6 ;  /* 0x000042100d027816 */ /* 0x010fca0000000006 */
[----:B------:R1:W-:Y:S01]  /*117c90*/  STL [R1+0x90], R2 ;  /* 0x0000900201007387 */ /* 0x0003e20000100800 */
[----:B0-----:R-:W-:-:S03]  /*117ca0*/  PRMT R54, R18, 0x5210, R6 ;  /* 0x0000521012367816 */ /* 0x001fc60000000006 */
[----:B------:R-:W4:Y:S01]  /*117cb0*/  LDL.LU R18, [R1+0x1514] ;  /* 0x0015140001127983 */ /* 0x000f220000300800 */
[----:B-1----:R-:W-:-:S03]  /*117cc0*/  IADD3 R2, P6, PT, R19, R45, RZ ;  /* 0x0000002d13027210 */ /* 0x002fc60007fde0ff */
[----:B------:R-:W-:Y:S01]  /*117cd0*/  STL [R1+0x5cc8], R54 ;  /* 0x005cc83601007387 */ /* 0x000fe20000100800 */
[----:B------:R-:W-:Y:S01]  /*117ce0*/  LOP3.LUT R5, R17, 0xffff, RZ, 0xc0, !PT ;  /* 0x0000ffff11057812 */ /* 0x000fe200078ec0ff */
[----:B------:R-:W-:Y:S02]  /*117cf0*/  IMAD.X R3, R4, 0x1, R35, P6 ;  /* 0x0000000104037824 */ /* 0x000fe400030e0623 */
[----:B------:R-:W4:Y:S04]  /*117d00*/  LDL.LU R13, [R1+0x35c] ;  /* 0x00035c00010d7983 */ /* 0x000f280000300800 */
[----:B------:R3:W-:Y:S02]  /*117d10*/  STL.64 [R1+0xb68], R2 ;  /* 0x000b680201007387 */ /* 0x0007e40000100a00 */
[----:B---3--:R-:W-:-:S02]  /*117d20*/  PRMT R3, R30, 0x4210, R5 ;  /* 0x000042101e037816 */ /* 0x008fc40000000005 */
[----:B------:R-:W3:Y:S01]  /*117d30*/  LDL.LU R30, [R1+0x2d0] ;  /* 0x0002d000011e7983 */ /* 0x000ee20000300800 */
[----:B------:R-:W-:-:S03]  /*117d40*/  LOP3.LUT R6, R7, 0xffff, RZ, 0xc0, !PT ;  /* 0x0000ffff07067812 */ /* 0x000fc600078ec0ff */
[----:B------:R-:W-:Y:S01]  /*117d50*/  STL [R1+0x94], R3 ;  /* 0x0000940301007387 */ /* 0x000fe20000100800 */
[----:B------:R-:W-:-:S03]  /*117d60*/  PRMT R2, R10, 0x5210, R5 ;  /* 0x000052100a027816 */ /* 0x000fc60000000005 */
[----:B------:R-:W3:Y:S04]  /*117d70*/  LDL.LU R7, [R1+0xf8] ;  /* 0x0000f80001077983 */ /* 0x000ee80000300800 */
[----:B------:R-:W3:Y:S04]  /*117d80*/  LDL.LU R10, [R1+0x2b8] ;  /* 0x0002b800010a7983 */ /* 0x000ee80000300800 */
[----:B------:R0:W-:Y:S02]  /*117d90*/  STL [R1+0x44], R2 ;  /* 0x0000440201007387 */ /* 0x0001e40000100800 */
[----:B0-----:R-:W-:-:S02]  /*117da0*/  PRMT R2, R14, 0x4210, R6 ;  /* 0x000042100e027816 */ /* 0x001fc40000000006 */
[----:B------:R-:W3:Y:S04]  /*117db0*/  LDL.LU R14, [R1+0xf4] ;  /* 0x0000f400010e7983 */ /* 0x000ee80000300800 */
[----:B------:R0:W-:Y:S01]  /*117dc0*/  STL [R1+0x98], R2 ;  /* 0x0000980201007387 */ /* 0x0001e20000100800 */
[----:B--2---:R-:W-:Y:S02]  /*117dd0*/  PRMT R5, R11, 0x5210, R6 ;  /* 0x000052100b057816 */ /* 0x004fe40000000006 */
[----:B0-----:R-:W-:-:S03]  /*117de0*/  IADD3 R2, P6, PT, R19, R44, RZ ;  /* 0x0000002c13027210 */ /* 0x001fc60007fde0ff */
[----:B------:R0:W-:Y:S02]  /*117df0*/  STL [R1+0x48], R5 ;  /* 0x0000480501007387 */ /* 0x0001e40000100800 */
[----:B------:R-:W-:Y:S02]  /*117e00*/  IMAD.X R3, R4, 0x1, R36, P6 ;  /* 0x0000000104037824 */ /* 0x000fe400030e0624 */
[----:B------:R-:W2:Y:S04]  /*117e10*/  LDL.LU R17, [R1+0x368] ;  /* 0x0003680001117983 */ /* 0x000ea80000300800 */
[----:B------:R-:W2:Y:S04]  /*117e20*/  LDL.LU R11, [R1+0x328] ;  /* 0x00032800010b7983 */ /* 0x000ea80000300800 */
[----:B------:R1:W-:Y:S01]  /*117e30*/  STL.64 [R1+0xb60], R2 ;  /* 0x000b600201007387 */ /* 0x0003e20000100a00 */
[----:B0-----:R-:W-:-:S03]  /*117e40*/  LOP3.LUT R5, R28, 0xffff, RZ, 0xc0, !PT ;  /* 0x0000ffff1c057812 */ /* 0x001fc600078ec0ff */
[----:B------:R-:W2:Y:S04]  /*117e50*/  LDL.LU R28, [R1+0x2b0] ;  /* 0x0002b000011c7983 */ /* 0x000ea80000300800 */
[----:B------:R-:W2:Y:S01]  /*117e60*/  LDL.LU R21, [R1+0x38] ;  /* 0x0000380001157983 */ /* 0x000ea20000300800 */
[--C-:B-1----:R-:W-:Y:S02]  /*117e70*/  PRMT R3, R16, 0x4210, R5.reuse ;  /* 0x0000421010037816 */ /* 0x102fe40000000005 */
[----:B------:R-:W-:-:S03]  /*117e80*/  PRMT R2, R9, 0x5210, R5 ;  /* 0x0000521009027816 */ /* 0x000fc60000000005 */
[----:B------:R-:W-:Y:S04]  /*117e90*/  STL [R1+0x70], R3 ;  /* 0x0000700301007387 */ /* 0x000fe80000100800 */
[----:B------:R-:W2:Y:S01]  /*117ea0*/  LDL.LU R9, [R1+0x2ac] ;  /* 0x0002ac0001097983 */ /* 0x000ea20000300800 */
[----:B------:R-:W-:-:S03]  /*117eb0*/  LOP3.LUT R6, R20, 0xffff, RZ, 0xc0, !PT ;  /* 0x0000ffff14067812 */ /* 0x000fc600078ec0ff */
[----:B------:R0:W-:Y:S02]  /*117ec0*/  STL [R1+0x20], R2 ;  /* 0x0000200201007387 */ /* 0x0001e40000100800 */
[--C-:B0-----:R-:W-:Y:S02]  /*117ed0*/  PRMT R2, R8, 0x4210, R6.reuse ;  /* 0x0000421008027816 */ /* 0x101fe40000000006 */
[----:B------:R-:W2:Y:S01]  /*117ee0*/  LDL.LU R8, [R1+0xfc] ;  /* 0x0000fc0001087983 */ /* 0x000ea20000300800 */
[----:B------:R-:W-:-:S03]  /*117ef0*/  PRMT R5, R12, 0x5210, R6 ;  /* 0x000052100c057816 */ /* 0x000fc60000000006 */
[----:B------:R-:W2:Y:S04]  /*117f00*/  LDL.LU R53, [R1+0x6c] ;  /* 0x00006c0001357983 */ /* 0x000ea80000300800 */
[----:B------:R0:W-:Y:S04]  /*117f10*/  STL [R1+0x74], R2 ;  /* 0x0000740201007387 */ /* 0x0001e80000100800 */
[----:B------:R4:W-:Y:S04]  /*117f20*/  STL [R1+0x24], R5 ;  /* 0x0000240501007387 */ /* 0x0009e80000100800 */
[----:B------:R-:W2:Y:S01]  /*117f30*/  LDL.LU R20, [R1+0x2888] ;  /* 0x0028880001147983 */ /* 0x000ea20000300800 */
[----:B0-----:R-:W-:-:S05]  /*117f40*/  IADD3 R2, P6, PT, R19, R43, RZ ;  /* 0x0000002b13027210 */ /* 0x001fca0007fde0ff */
[----:B------:R-:W-:Y:S01]  /*117f50*/  IMAD.X R3, R4, 0x1, R37, P6 ;  /* 0x0000000104037824 */ /* 0x000fe200030e0625 */
[----:B----4-:R-:W-:Y:S02]  /*117f60*/  LOP3.LUT R5, R18, 0xffff, RZ, 0xc0, !PT ;  /* 0x0000ffff12057812 */ /* 0x010fe400078ec0ff */
[----:B------:R-:W4:Y:S04]  /*117f70*/  LDL.LU R18, [R1+0x2a4] ;  /* 0x0002a40001127983 */ /* 0x000f280000300800 */
[----:B------:R3:W-:Y:S04]  /*117f80*/  STL.64 [R1+0xb70], R2 ;  /* 0x000b700201007387 */ /* 0x0007e80000100a00 */
[----:B------:R-:W4:Y:S01]  /*117f90*/  LDL.LU R16, [R1+0x100] ;  /* 0x0001000001107983 */ /* 0x000f220000300800 */
[----:B------:R-:W-:-:S03]  /*117fa0*/  LOP3.LUT R6, R13, 0xffff, RZ, 0xc0, !PT ;  /* 0x0000ffff0d067812 */ /* 0x000fc600078ec0ff */
[----:B------:R-:W4:Y:S04]  /*117fb0*/  LDL.LU R12, [R1+0x2884] ;  /* 0x00288400010c7983 */ /* 0x000f280000300800 */
[----:B------:R-:W4:Y:S01]  /*117fc0*/  LDL.LU R13, [R1+0x1518] ;  /* 0x00151800010d7983 */ /* 0x000f220000300800 */
[----:B---3--:R-:W-:-:S03]  /*117fd0*/  PRMT R3, R30, 0x4210, R5 ;  /* 0x000042101e037816 */ /* 0x008fc60000000005 */
[----:B------:R-:W3:Y:S04]  /*117fe0*/  LDL.LU R30, [R1+0x2a0] ;  /* 0x0002a000011e7983 */ /* 0x000ee80000300800 */
[----:B------:R0:W-:Y:S01]  /*117ff0*/  STL [R1+0x78], R3 ;  /* 0x0000780301007387 */ /* 0x0001e20000100800 */
[----:B------:R-:W-:-:S03]  /*118000*/  PRMT R2, R7, 0x5210, R5 ;  /* 0x0000521007027816 */ /* 0x000fc60000000005 */
[----:B------:R-:W3:Y:S01]  /*118010*/  LDL.LU R7, [R1+0x3c] ;  /* 0x00003c0001077983 */ /* 0x000ee20000300800 */
[----:B0-----:R-:W-:-:S03]  /*118020*/  PRMT R3, R10, 0x4210, R6 ;  /* 0x000042100a037816 */ /* 0x001fc60000000006 */
[----:B------:R0:W-:Y:S04]  /*118030*/  STL [R1+0x28], R2 ;  /* 0x0000280201007387 */ /* 0x0001e80000100800 */
[----:B------:R-:W-:Y:S04]  /*118040*/  STL [R1+0x50], R3 ;  /* 0x0000500301007387 */ /* 0x000fe80000100800 */
[----:B------:R-:W3:Y:S01]  /*118050*/  LDL.LU R10, [R1+0x29c] ;  /* 0x00029c00010a7983 */ /* 0x000ee20000300800 */
[----:B0-----:R-:W-:-:S03]  /*118060*/  PRMT R2, R14, 0x5210, R6 ;  /* 0x000052100e027816 */ /* 0x001fc60000000006 */
[----:B------:R-:W3:Y:S04]  /*118070*/  LDL.LU R14, [R1+0x104] ;  /* 0x00010400010e7983 */ /* 0x000ee80000300800 */
[----:B------:R0:W-:Y:S02]  /*118080*/  STL [R1+0x10], R2 ;  /* 0x0000100201007387 */ /* 0x0001e40000100800 */
[----:B0-----:R-:W-:-:S05]  /*118090*/  IADD3 R2, P6, PT, R19, R42, RZ ;  /* 0x0000002a13027210 */ /* 0x001fca0007fde0ff */
[----:B------:R-:W-:Y:S01]  /*1180a0*/  IMAD.X R3, R4, 0x1, R38, P6 ;  /* 0x0000000104037824 */ /* 0x000fe200030e0626 */
[----:B--2---:R-:W-:-:S04]  /*1180b0*/  LOP3.LUT R5, R17, 0xffff, RZ, 0xc0, !PT ;  /* 0x0000ffff11057812 */ /* 0x004fc800078ec0ff */
[----:B------:R0:W-:Y:S01]  /*1180c0*/  STL.64 [R1+0xb90], R2 ;  /* 0x000b900201007387 */ /* 0x0001e20000100a00 */
[----:B------:R-:W-:-:S03]  /*1180d0*/  LOP3.LUT R6, R11, 0xffff, RZ, 0xc0, !PT ;  /* 0x0000ffff0b067812 */ /* 0x000fc600078ec0ff */
[----:B------:R-:W2:Y:S04]  /*1180e0*/  LDL.LU R17, [R1+0x38c] ;  /* 0x00038c0001117983 */ /* 0x000ea80000300800 */
[----:B------:R-:W2:Y:S01]  /*1180f0*/  LDL.LU R11, [R1+0x384] ;  /* 0x00038400010b7983 */ /* 0x000ea20000300800 */
[--C-:B0-----:R-:W-:Y:S02]  /*118100*/  PRMT R2, R28, 0x4210, R5.reuse ;  /* 0x000042101c027816 */ /* 0x101fe40000000005 */
[----:B------:R-:W-:-:S03]  /*118110*/  PRMT R3, R21, 0x5210, R5 ;  /* 0x0000521015037816 */ /* 0x000fc60000000005 */
[----:B------:R0:W-:Y:S04]  /*118120*/  STL [R1+0x54], R2 ;  /* 0x0000540201007387 */ /* 0x0001e80000100800 */
[----:B------:R-:W2:Y:S01]  /*118130*/  LDL.LU R28, [R1+0x294] ;  /* 0x00029400011c7983 */ /* 0x000ea20000300800 */
[----:B0-----:R-:W-:-:S03]  /*118140*/  PRMT R2, R9, 0x4210, R6 ;  /* 0x0000421009027816 */ /* 0x001fc60000000006 */
[----:B------:R-:W2:Y:S04]  /*118150*/  LDL.LU R9, [R1+0x108] ;  /* 0x0001080001097983 */ /* 0x000ea80000300800 */
[----:B------:R-:W-:Y:S04]  /*118160*/  STL [R1+0x14], R3 ;  /* 0x0000140301007387 */ /* 0x000fe80000100800 */
[----:B------:R0:W-:Y:S01]  /*118170*/  STL [R1+0x58], R2 ;  /* 0x0000580201007387 */ /* 0x0001e20000100800 */
[----:B------:R-:W-:-:S03]  /*118180*/  PRMT R5, R8, 0x5210, R6 ;  /* 0x0000521008057816 */ /* 0x000fc60000000006 */
[----:B------:R-:W2:Y:S01]  /*118190*/  LDL.LU R8, [R1+0x28c] ;  /* 0x00028c0001087983 */ /* 0x000ea20000300800 */
[----:B0-----:R-:W-:-:S05]  /*1181a0*/  IADD3 R2, P6, PT, R19, R41, RZ ;  /* 0x0000002913027210 */ /* 0x001fca0007fde0ff */
[----:B------:R-:W-:Y:S01]  /*1181b0*/  IMAD.X R3, R4, 0x1, R39, P6 ;  /* 0x0000000104037824 */ /* 0x000fe200030e0627 */
[----:B------:R-:W-:Y:S04]  /*1181c0*/  STL [R1+0x18], R5 ;  /* 0x0000180501007387 */ /* 0x000fe80000100800 */
[----:B------:R0:W-:Y:S02]  /*1181d0*/  STL.64 [R1+0xb88], R2 ;  /* 0x000b880201007387 */ /* 0x0001e40000100a00 */
[----:B0-----:R-:W-:-:S05]  /*1181e0*/  IADD3 R2, P6, PT, R19, R47, RZ ;  /* 0x0000002f13027210 */ /* 0x001fca0007fde0ff */
[----:B------:R-:W-:Y:S01]  /*1181f0*/  IMAD.X R3, R4, 0x1, R40, P6 ;  /* 0x0000000104037824 */ /* 0x000fe200030e0628 */
[----:B------:R-:W-:-:S04]  /*118200*/  LOP3.LUT R4, R20, 0xffff, RZ, 0xc0, !PT ;  /* 0x0000ffff14047812 */ /* 0x000fc800078ec0ff */
[----:B------:R4:W-:Y:S02]  /*118210*/  STL.64 [R1+0xba0], R2 ;  /* 0x000ba00201007387 */ /* 0x0009e40000100a00 */
[--C-:B----4-:R-:W-:Y:S02]  /*118220*/  PRMT R3, R18, 0x4210, R4.reuse ;  /* 0x0000421012037816 */ /* 0x110fe40000000004 */
[----:B------:R-:W4:Y:S01]  /*118230*/  LDL.LU R18, [R1+0x344] ;  /* 0x0003440001127983 */ /* 0x000f220000300800 */
[----:B------:R-:W-:-:S03]  /*118240*/  PRMT R2, R16, 0x5210, R4 ;  /* 0x0000521010027816 */ /* 0x000fc60000000004 */
[----:B------:R-:W-:Y:S01]  /*118250*/  STL [R1+0x30], R3 ;  /* 0x0000300301007387 */ /* 0x000fe20000100800 */
[----:B------:R-:W-:-:S03]  /*118260*/  LOP3.LUT R4, R12, 0xffff, RZ, 0xc0, !PT ;  /* 0x0000ffff0c047812 */ /* 0x000fc600078ec0ff */
[----:B------:R3:W-:Y:S04]  /*118270*/  STL [R1], R2 ;  /* 0x0000000201007387 */ /* 0x0007e80000100800 */
[----:B------:R-:W4:Y:S01]  /*118280*/  LDL.LU R12, [R1+0x289c] ;  /* 0x00289c00010c7983 */ /* 0x000f220000300800 */
[----:B------:R-:W-:Y:S02]  /*118290*/  LOP3.LUT R5, R13, 0xffff, RZ, 0xc0, !PT ;  /* 0x0000ffff0d057812 */ /* 0x000fe400078ec0ff */
[--C-:B---3--:R-:W-:Y:S02]  /*1182a0*/  PRMT R2, R30, 0x4210, R4.reuse ;  /* 0x000042101e027816 */ /* 0x108fe40000000004 */
[----:B------:R-:W3:Y:S04]  /*1182b0*/  LDL.LU R30, [R1+0x284] ;  /* 0x00028400011e7983 */ /* 0x000ee80000300800 */
[----:B------:R-:W3:Y:S04]  /*1182c0*/  LDL.LU R19, [R1+0x10c] ;  /* 0x00010c0001137983 */ /* 0x000ee80000300800 */
[----:B------:R0:W-:Y:S04]  /*1182d0*/  STL [R1+0x34], R2 ;  /* 0x0000340201007387 */ /* 0x0001e80000100800 */
[----:B------:R-:W3:Y:S01]  /*1182e0*/  LDL.LU R13, [R1+0x280] ;  /* 0x00028000010d7983 */ /* 0x000ee20000300800 */
[----:B0-----:R-:W-:-:S02]  /*1182f0*/  PRMT R2, R7, 0x5210, R4 ;  /* 0x0000521007027816 */ /* 0x001fc40000000004 */
[----:B------:R-:W-:-:S03]  /*118300*/  PRMT R3, R10, 0x4210, R5 ;  /* 0x000042100a037816 */ /* 0x000fc60000000005 */
[----:B------:R0:W-:Y:S04]  /*118310*/  STL [R1+0x4], R2 ;  /* 0x0000040201007387 */ /* 0x0001e80000100800 */
[----:B------:R-:W3:Y:S01]  /*118320*/  LDL.LU R10, [R1+0x28a4] ;  /* 0x0028a400010a7983 */ /* 0x000ee20000300800 */
[----:B0-----:R-:W-:-:S03]  /*118330*/  PRMT R2, R14, 0x5210, R5 ;  /* 0x000052100e027816 */ /* 0x001fc60000000005 */
[----:B------:R-:W-:Y:S01]  /*118340*/  STL [R1+0x38], R3 ;  /* 0x0000380301007387 */ /* 0x000fe20000100800 */
[----:B------:R-:W-:-:S03]  /*118350*/  SHF.R.S32.HI R7, RZ, 0x1f, R53 ;  /* 0x0000001fff077819 */ /* 0x000fc60000011435 */
[----:B------:R-:W3:Y:S04]  /*118360*/  LDL.LU R14, [R1+0x151c] ;  /* 0x00151c00010e7983 */ /* 0x000ee80000300800 */
[----:B------:R0:W-:Y:S02]  /*118370*/  STL [R1+0x8], R2 ;  /* 0x0000080201007387 */ /* 0x0001e40000100800 */
[----:B0-----:R-:W-:-:S05]  /*118380*/  IADD3 R2, P6, PT, R53, R57, RZ ;  /* 0x0000003935027210 */ /* 0x001fca0007fde0ff */
[----:B------:R-:W-:-:S05]  /*118390*/  IMAD.X R3, R7, 0x1, R61, P6 ;  /* 0x0000000107037824 */ /* 0x000fca00030e063d */
[----:B------:R0:W-:Y:S04]  /*1183a0*/  STL.64 [R1+0xb80], R2 ;  /* 0x000b800201007387 */ /* 0x0001e80000100a00 */
[----:B------:R-:W3:Y:S01]  /*1183b0*/  LDL.LU R59, [R1+0x27c] ;  /* 0x00027c00013b7983 */ /* 0x000ee20000300800 */
[----:B--2---:R-:W-:Y:S02]  /*1183c0*/  LOP3.LUT R16, R17, 0xffff, RZ, 0xc0, !PT ;  /* 0x0000ffff11107812 */ /* 0x004fe400078ec0ff */
[----:B------:R-:W-:Y:S02]  /*1183d0*/  LOP3.LUT R17, R11, 0xffff, RZ, 0xc0, !PT ;  /* 0x0000ffff0b117812 */ /* 0x000fe400078ec0ff */
[----:B0-----:R-:W-:Y:S02]  /*1183e0*/  IADD3 R2, P6, PT, R53, R46, RZ ;  /* 0x0000002e35027210 */ /* 0x001fe40007fde0ff */
[----:B------:R-:W-:-:S03]  /*1183f0*/  PRMT R28, R28, 0x4210, R16 ;  /* 0x000042101c1c7816 */ /* 0x000fc60000000010 */
[----:B------:R-:W-:Y:S02]  /*118400*/  IMAD.X R3, R7, 0x1, R34, P6 ;  /* 0x0000000107037824 */ /* 0x000fe400030e0622 */
[----:B------:R-:W-:Y:S01]  /*118410*/  STL [R1+0x5cd8], R28 ;  /* 0x005cd81c01007387 */ /* 0x000fe20000100800 */
[----:B------:R-:W-:-:S05]  /*118420*/  PRMT R16, R9, 0x5210, R16 ;  /* 0x0000521009107816 */ /* 0x000fca0000000010 */
[----:B------:R-:W-:Y:S04]  /*118430*/  STL [R1+0x5ccc], R16 ;  /* 0x005ccc1001007387 */ /* 0x000fe80000100800 */
[----:B------:R-:W2:Y:S04]  /*118440*/  LDL.LU R23, [R1+0x25c] ;  /* 0x00025c0001177983 */ /* 0x000ea80000300800 */
[----:B------:R-:W2:Y:S01]  /*118450*/  LDL.LU R21, [R1+0x110] ;  /* 0x0001100001157983 */ /* 0x000ea20000300800 */
[--C-:B------:R-:W-:Y:S02]  /*118460*/  PRMT R29, R8, 0x4210, R17.reuse ;  /* 0x00004210081d7816 */ /* 0x100fe40000000011 */
[----:B------:R-:W-:-:S05]  /*118470*/  PRMT R17, R32, 0x5210, R17 ;  /* 0x0000521020117816 */ /* 0x000fca0000000011 */
[----:B------:R-:W-:Y:S04]  /*118480*/  STL [R1+0x5cd0], R17 ;  /* 0x005cd01101007387 */ /* 0x000fe80000100800 */
[----:B------:R-:W2:Y:S04]  /*118490*/  LDL.LU R8, [R1+0x3a4] ;  /* 0x0003a40001087983 */ /* 0x000ea80000300800 */
[----:B------:R-:W2:Y:S04]  /*1184a0*/  LDL.LU R9, [R1+0x3a0] ;  /* 0x0003a00001097983 */ /* 0x000ea80000300800 */
[----:B------:R0:W-:Y:S04]  /*1184b0*/  STL.64 [R1+0xba8], R2 ;  /* 0x000ba80201007387 */ /* 0x0001e80000100a00 */
[----:B------:R-:W2:Y:S04]  /*1184c0*/  LDL.LU R20, [R1+0x23c] ;  /* 0x00023c0001147983 */ /* 0x000ea80000300800 */
[----:B------:R-:W2:Y:S01]  /*1184d0*/  LDL.LU R11, [R1+0x21c] ;  /* 0x00021c00010b7983 */ /* 0x000ea20000300800 */
[----:B0-----:R-:W-:-:S05]  /*1184e0*/  IADD3 R2, P6, PT, R53, R45, RZ ;  /* 0x0000002d35027210 */ /* 0x001fca0007fde0ff */
[----:B------:R-:W-:Y:S01]  /*1184f0*/  IMAD.X R3, R7, 0x1, R35, P6 ;  /* 0x0000000107037824 */ /* 0x000fe200030e0623 */
[----:B----4-:R-:W-:Y:S02]  /*118500*/  LOP3.LUT R18, R18, 0xffff, RZ, 0xc0, !PT ;  /* 0x0000ffff12127812 */ /* 0x010fe400078ec0ff */
[----:B------:R-:W-:Y:S02]  /*118510*/  LOP3.LUT R12, R12, 0xffff, RZ, 0xc0, !PT ;  /* 0x0000ffff0c0c7812 */ /* 0x000fe400078ec0ff */
[--C-:B---3--:R-:W-:Y:S02]  /*118520*/  PRMT R30, R30, 0x4210, R18.reuse ;  /* 0x000042101e1e7816 */ /* 0x108fe40000000012 */
[----:B------:R-:W-:-:S05]  /*118530*/  PRMT R18, R19, 0x5210, R18 ;  /* 0x0000521013127816 */ /* 0x000fca0000000012 */
[----:B------:R-:W-:Y:S01]  /*118540*/  STL [R1+0x5cd4], R18 ;  /* 0x005cd41201007387 */ /* 0x000fe20000100800 */
[----:B------:R-:W-:Y:S02]  /*118550*/  PRMT R24, R13, 0x4210, R12 ;  /* 0x000042100d187816 */ /* 0x000fe4000000000c */
[----:B------:R-:W-:Y:S02]  /*118560*/  LOP3.LUT R13, R10, 0xffff, RZ, 0xc0, !PT ;  /* 0x0000ffff0a0d7812 */ /* 0x000fe400078ec0ff */
[----:B------:R-:W3:Y:S04]  /*118570*/  LDL.LU R10, [R1+0x360] ;  /* 0x00036000010a7983 */ /* 0x000ee80000300800 */
[----:B------:R0:W-:Y:S04]  /*118580*/  STL.64 [R1+0xb28], R2 ;  /* 0x000b280201007387 */ /* 0x0001e80000100a00 */
[----:B------:R-:W4:Y:S04]  /*118590*/  LDL.LU R22, [R1+0x18c] ;  /* 0x00018c0001167983 */ /* 0x000f280000300800 */
[----:B------:R-:W3:Y:S04]  /*1185a0*/  LDL.LU R54, [R1+0x11c] ;  /* 0x00011c0001367983 */ /* 0x000ee80000300800 */
[----:B------:R-:W3:Y:S04]  /*1185b0*/  LDL.LU R51, [R1+0x2ab8] ;  /* 0x002ab80001337983 */ /* 0x000ee80000300800 */
[----:B------:R-:W3:Y:S04]  /*1185c0*/  LDL.LU R19, [R1+0x118] ;  /* 0x0001180001137983 */ /* 0x000ee80000300800 */
[----:B------:R-:W4:Y:S01]  /*1185d0*/  LDL.LU R52, [R1+0x2ac0] ;  /* 0x002ac00001347983 */ /* 0x000f220000300800 */
[----:B------:R-:W-:-:S03]  /*1185e0*/  PRMT R25, R59, 0x4210, R13 ;  /* 0x000042103b197816 */ /* 0x000fc6000000000d */
[----:B------:R-:W4:Y:S04]  /*1185f0*/  LDL.LU R59, [R1+0x124] ;  /* 0x00012400013b7983 */ /* 0x000f280000300800 */
[----:B0-----:R-:W4:Y:S04]  /*118600*/  LDL.LU R2, [R1+0x2abc] ;  /* 0x002abc0001027983 */ /* 0x001f280000300800 */
[----:B------:R-:W4:Y:S04]  /*118610*/  LDL.LU R50, [R1+0x120] ;  /* 0x0001200001327983 */ /* 0x000f280000300800 */
[----:B------:R-:W4:Y:S04]  /*118620*/  LDL.LU R48, [R1+0x2ac4] ;  /* 0x002ac40001307983 */ /* 0x000f280000300800 */
[----:B------:R-:W4:Y:S01]  /*118630*/  LDL.LU R49, [R1+0x128] ;  /* 0x0001280001317983 */ /* 0x000f220000300800 */
[----:B------:R-:W-:-:S05]  /*118640*/  IADD3 R4, P6, PT, R53, R44, RZ ;  /* 0x0000002c35047210 */ /* 0x000fca0007fde0ff */
[----:B------:R-:W-:Y:S01]  /*118650*/  IMAD.X R5, R7, 0x1, R36, P6 ;  /* 0x0000000107057824 */ /* 0x000fe200030e0624 */
[----:B------:R-:W-:-:S04]  /*118660*/  LOP3.LUT R14, R14, 0xffff, RZ, 0xc0, !PT ;  /* 0x0000ffff0e0e7812 */ /* 0x000fc800078ec0ff */
[----:B------:R0:W-:Y:S01]  /*118670*/  STL.64 [R1+0xac8], R4 ;  /* 0x000ac80401007387 */ /* 0x0001e20000100a00 */
[----:B------:R-:W-:Y:S02]  /*118680*/  PRMT R13, R26, 0x5210, R13 ;  /* 0x000052101a0d7816 */ /* 0x000fe4000000000d */
[----:B0-----:R-:W-:Y:S02]  /*118690*/  IADD3 R4, P6, PT, R53, R43, RZ ;  /* 0x0000002b35047210 */ /* 0x001fe40007fde0ff */
[--C-:B--2---:R-:W-:Y:S02]  /*1186a0*/  PRMT R26, R23, 0x4210, R14.reuse ;  /* 0x00004210171a7816 */ /* 0x104fe4000000000e */
[----:B------:R-:W-:Y:S01]  /*1186b0*/  PRMT R14, R21, 0x5210, R14 ;  /* 0x00005210150e7816 */ /* 0x000fe2000000000e */
[----:B------:R-:W-:Y:S01]  /*1186c0*/  IMAD.X R5, R7, 0x1, R37, P6 ;  /* 0x0000000107057824 */ /* 0x000fe200030e0625 */
[----:B------:R-:W-:-:S05]  /*1186d0*/  IADD3 R16, P6, PT, R53, R42, RZ ;  /* 0x0000002a35107210 */ /* 0x000fca0007fde0ff */
[----:B------:R-:W-:Y:S01]  /*1186e0*/  IMAD.X R17, R7, 0x1, R38, P6 ;  /* 0x0000000107117824 */ /* 0x000fe200030e0626 */
[----:B------:R-:W-:-:S04]  /*1186f0*/  LOP3.LUT R9, R9, 0xffff, RZ, 0xc0, !PT ;  /* 0x0000ffff09097812 */ /* 0x000fc800078ec0ff */
[--C-:B------:R-:W-:Y:S02]  /*118700*/  PRMT R21, R11, 0x4210, R9.reuse ;  /* 0x000042100b157816 */ /* 0x100fe40000000009 */
[----:B------:R-:W-:Y:S01]  /*118710*/  PRMT R9, R0, 0x5210, R9 ;  /* 0x0000521000097816 */ /* 0x000fe20000000009 */
[----:B------:R-:W2:Y:S04]  /*118720*/  LDL.LU R11, [R1+0x36c] ;  /* 0x00036c00010b7983 */ /* 0x000ea80000300800 */
[----:B------:R-:W2:Y:S04]  /*118730*/  LDL.LU R0, [R1+0xc4] ;  /* 0x0000c40001007983 */ /* 0x000ea80000300800 */
[----:B------:R-:W2:Y:S04]  /*118740*/  LDL.LU R3, [R1+0x2880] ;  /* 0x0028800001037983 */ /* 0x000ea80000300800 */
[----:B------:R-:W2:Y:S04]  /*118750*/  LDL.LU R23, [R1+0x22c] ;  /* 0x00022c0001177983 */ /* 0x000ea80000300800 */
[----:B------:R-:W2:Y:S04]  /*118760*/  LDL.LU R31, [R1+0x12c] ;  /* 0x00012c00011f7983 */ /* 0x000ea80000300800 */
[----:B------:R3:W-:Y:S04]  /*118770*/  STL.64 [R1+0x9e0], R4 ;  /* 0x0009e00401007387 */ /* 0x0007e80000100a00 */
[----:B------:R-:W2:Y:S04]  /*118780*/  LDL.LU R27, [R1+0x290] ;  /* 0x00029000011b7983 */ /* 0x000ea80000300800 */
[----:B------:R-:W2:Y:S01]  /*118790*/  LDL.LU R58, [R1+0x130] ;  /* 0x00013000013a7983 */ /* 0x000ea20000300800 */
[----:B---3--:R-:W-:-:S03]  /*1187a0*/  PRMT R4, R19, 0x5210, R51 ;  /* 0x0000521013047816 */ /* 0x008fc60000000033 */
[----:B------:R-:W3:Y:S01]  /*1187b0*/  LDL.LU R19, [R1+0x370] ;  /* 0x0003700001137983 */ /* 0x000ee20000300800 */
[----:B----4-:R-:W-:-:S03]  /*1187c0*/  PRMT R5, R59, 0x5210, R52 ;  /* 0x000052103b057816 */ /* 0x010fc60000000034 */
[----:B------:R-:W4:Y:S04]  /*1187d0*/  LDL.LU R59, [R1+0x2a8] ;  /* 0x0002a800013b7983 */ /* 0x000f280000300800 */
[----:B------:R0:W-:Y:S04]  /*1187e0*/  STL.64 [R1+0x938], R16 ;  /* 0x0009381001007387 */ /* 0x0001e80000100a00 */
[----:B------:R-:W4:Y:S01]  /*1187f0*/  LDL.LU R51, [R1+0x134] ;  /* 0x0001340001337983 */ /* 0x000f220000300800 */
[----:B0-----:R-:W-:-:S05]  /*118800*/  IADD3 R16, P6, PT, R53, R41, RZ ;  /* 0x0000002935107210 */ /* 0x001fca0007fde0ff */
[----:B------:R-:W-:-:S05]  /*118810*/  IMAD.X R17, R7, 0x1, R39, P6 ;  /* 0x0000000107117824 */ /* 0x000fca00030e0627 */
[----:B------:R0:W-:Y:S01]  /*118820*/  STL.64 [R1+0x718], R16 ;  /* 0x0007181001007387 */ /* 0x0001e20000100a00 */
[----:B------:R-:W-:-:S03]  /*118830*/  PRMT R6, R50, 0x5210, R2 ;  /* 0x0000521032067816 */ /* 0x000fc60000000002 */
[----:B------:R-:W4:Y:S04]  /*118840*/  LDL.LU R52, [R1+0x288c] ;  /* 0x00288c0001347983 */ /* 0x000f280000300800 */
[----:B------:R-:W4:Y:S01]  /*118850*/  LDL.LU R2, [R1+0x374] ;  /* 0x0003740001027983 */ /* 0x000f220000300800 */
[----:B0-----:R-:W-:-:S05]  /*118860*/  IADD3 R16, P6, PT, R53, R47, RZ ;  /* 0x0000002f35107210 */ /* 0x001fca0007fde0ff */
[----:B------:R-:W-:Y:S01]  /*118870*/  IMAD.X R17, R7, 0x1, R40, P6 ;  /* 0x0000000107117824 */ /* 0x000fe200030e0628 */
[----:B------:R-:W-:-:S04]  /*118880*/  PRMT R7, R49, 0x5210, R48 ;  /* 0x0000521031077816 */ /* 0x000fc80000000030 */
[----:B------:R-:W-:Y:S04]  /*118890*/  STL.64 [R1+0x500], R16 ;  /* 0x0005001001007387 */ /* 0x000fe80000100a00 */
[----:B------:R-:W4:Y:S04]  /*1188a0*/  LDL.LU R28, [R1+0x2b4] ;  /* 0x0002b400011c7983 */ /* 0x000f280000300800 */
[----:B------:R-:W4:Y:S04]  /*1188b0*/  LDL.LU R50, [R1+0x138] ;  /* 0x0001380001327983 */ /* 0x000f280000300800 */
[----:B------:R-:W-:Y:S04]  /*1188c0*/  STL.64 [R1+0x5ce8], R6 ;  /* 0x005ce80601007387 */ /* 0x000fe80000100a00 */
[----:B------:R0:W-:Y:S04]  /*1188d0*/  STL.64 [R1+0x5ce0], R4 ;  /* 0x005ce00401007387 */ /* 0x0001e80000100a00 */
[----:B0-----:R-:W4:Y:S04]  /*1188e0*/  LDL.LU R4, [R1+0xc0] ;  /* 0x0000c00001047983 */ /* 0x001f280000300800 */
[----:B------:R-:W4:Y:S04]  /*1188f0*/  LDL.LU R48, [R1+0x2c4] ;  /* 0x0002c40001307983 */ /* 0x000f280000300800 */
[----:B------:R-:W4:Y:S01]  /*118900*/  LDL.LU R49, [R1+0x13c] ;  /* 0x00013c0001317983 */ /* 0x000f220000300800 */
[----:B------:R-:W-:-:S02]  /*118910*/  LOP3.LUT R8, R8, 0xffff, RZ, 0xc0, !PT ;  /* 0x0000ffff08087812 */ /* 0x000fc400078ec0ff */
[----:B------:R-:W-:Y:S01]  /*118920*/  LOP3.LUT R10, R10, 0xffff, RZ, 0xc0, !PT ;  /* 0x0000ffff0a0a7812 */ /* 0x000fe200078ec0ff */
[----:B------:R-:W4:Y:S01]  /*118930*/  LDL.LU R7, [R1+0x2890] ;  /* 0x0028900001077983 */ /* 0x000f220000300800 */
[--C-:B------:R-:W-:Y:S02]  /*118940*/  PRMT R20, R20, 0x4210, R8.reuse ;  /* 0x0000421014147816 */ /* 0x100fe40000000008 */
[----:B------:R-:W-:Y:S02]  /*118950*/  PRMT R8, R15, 0x5210, R8 ;  /* 0x000052100f087816 */ /* 0x000fe40000000008 */
[--C-:B------:R-:W-:Y:S02]  /*118960*/  PRMT R22, R22, 0x4210, R10.reuse ;  /* 0x0000421016167816 */ /* 0x100fe4000000000a */
[----:B--2---:R-:W-:Y:S02]  /*118970*/  LOP3.LUT R15, R3, 0xffff, RZ, 0xc0, !PT ;  /* 0x0000ffff030f7812 */ /* 0x004fe400078ec0ff */
[----:B------:R-:W-:-:S02]  /*118980*/  PRMT R10, R54, 0x5210, R10 ;  /* 0x00005210360a7816 */ /* 0x000fc4000000000a */
[----:B------:R-:W2:Y:S01]  /*118990*/  LDL.LU R54, [R1+0x37c] ;  /* 0x00037c0001367983 */ /* 0x000ea20000300800 */
[----:B------:R-:W-:Y:S02]  /*1189a0*/  LOP3.LUT R11, R11, 0xffff, RZ, 0xc0, !PT ;  /* 0x0000ffff0b0b7812 */ /* 0x000fe400078ec0ff */
[--C-:B------:R-:W-:Y:S01]  /*1189b0*/  PRMT R27, R27, 0x4210, R15.reuse ;  /* 0x000042101b1b7816 */ /* 0x100fe2000000000f */
[----:B------:R-:W2:Y:S01]  /*1189c0*/  LDL.LU R53, [R1+0x318] ;  /* 0x0003180001357983 */ /* 0x000ea20000300800 */
[----:B------:R-:W-:-:S03]  /*1189d0*/  PRMT R15, R58, 0x5210, R15 ;  /* 0x000052103a0f7816 */ /* 0x000fc6000000000f */
[----:B------:R-:W2:Y:S01]  /*1189e0*/  LDL.LU R3, [R1+0x140] ;  /* 0x0001400001037983 */ /* 0x000ea20000300800 */
[--C-:B------:R-:W-:Y:S02]  /*1189f0*/  PRMT R23, R23, 0x4210, R11.reuse ;  /* 0x0000421017177816 */ /* 0x100fe4000000000b */
[----:B------:R-:W-:Y:S02]  /*118a00*/  PRMT R11, R31, 0x5210, R11 ;  /* 0x000052101f0b7816 */ /* 0x000fe4000000000b */
[----:B---3--:R-:W-:-:S04]  /*118a10*/  LOP3.LUT R19, R19, 0xffff, RZ, 0xc0, !PT ;  /* 0x0000ffff13137812 */ /* 0x008fc800078ec0ff */
[----:B----4-:R-:W-:Y:S02]  /*118a20*/  PRMT R31, R59, 0x4210, R19 ;  /* 0x000042103b1f7816 */ /* 0x010fe40000000013 */
[----:B------:R-:W-:Y:S02]  /*118a30*/  SHF.R.S32.HI R32, RZ, 0x1f, R4 ;  /* 0x0000001fff207819 */ /* 0x000fe40000011404 */
[----:B------:R-:W-:-:S05]  /*118a40*/  IADD3 R16, P6, PT, R4, R57, RZ ;  /* 0x0000003904107210 */ /* 0x000fca0007fde0ff */
[----:B------:R-:W-:-:S05]  /*118a50*/  IMAD.X R17, R32, 0x1, R61, P6 ;  /* 0x0000000120117824 */ /* 0x000fca00030e063d */
[----:B------:R0:W-:Y:S04]  /*118a60*/  STL.64 [R1+0x430], R16 ;  /* 0x0004301001007387 */ /* 0x0001e80000100a00 */
[----:B------:R-:W3:Y:S04]  /*118a70*/  LDL.LU R58, [R1+0x354] ;  /* 0x00035400013a7983 */ /* 0x000ee80000300800 */
[----:B------:R-:W4:Y:S01]  /*118a80*/  LDL.LU R59, [R1+0x144] ;  /* 0x00014400013b7983 */ /* 0x000f220000300800 */
[----:B------:R-:W-:Y:S02]  /*118a90*/  PRMT R12, R33, 0x5210, R12 ;  /* 0x00005210210c7816 */ /* 0x000fe4000000000c */
[----:B------:R-:W-:-:S02]  /*118aa0*/  SHF.R.S32.HI R33, RZ, 0x1f, R0 ;  /* 0x0000001fff217819 */ /* 0x000fc40000011400 */
[----:B0-----:R-:W-:Y:S02]  /*118ab0*/  IADD3 R16, P6, PT, R0, R57, RZ ;  /* 0x0000003900107210 */ /* 0x001fe40007fde0ff */
[----:B------:R-:W-:Y:S01]  /*118ac0*/  LOP3.LUT R2, R2, 0xffff, RZ, 0xc0, !PT ;  /* 0x0000ffff02027812 */ /* 0x000fe200078ec0ff */
[----:B------:R0:W-:Y:S02]  /*118ad0*/  STL [R1+0x5a30], R57 ;  /* 0x005a303901007387 */ /* 0x0001e40000100800 */
[----:B------:R-:W-:Y:S01]  /*118ae0*/  IMAD.X R17, R33, 0x1, R61, P6 ;  /* 0x0000000121117824 */ /* 0x000fe200030e063d */
[----:B------:R-:W-:Y:S02]  /*118af0*/  PRMT R18, R48, 0x4210, R2 ;  /* 0x0000421030127816 */ /* 0x000fe40000000002 */
[----:B------:R-:W-:Y:S02]  /*118b00*/  LOP3.LUT R61, R52, 0xffff, RZ, 0xc0, !PT ;  /* 0x0000ffff343d7812 */ /* 0x000fe400078ec0ff */
[----:B------:R-:W-:-:S02]  /*118b10*/  IADD3 R48, P6, PT, R4, R46, RZ ;  /* 0x0000002e04307210 */ /* 0x000fc40007fde0ff */
[----:B------:R-:W-:Y:S01]  /*118b20*/  PRMT R19, R51, 0x5210, R19 ;  /* 0x0000521033137816 */ /* 0x000fe20000000013 */
[----:B0-----:R-:W4:Y:S01]  /*118b30*/  LDL.LU R57, [R1+0x288] ;  /* 0x0002880001397983 */ /* 0x001f220000300800 */
[----:B------:R-:W-:-:S03]  /*118b40*/  PRMT R28, R28, 0x4210, R61 ;  /* 0x000042101c1c7816 */ /* 0x000fc6000000003d */
[----:B------:R-:W4:Y:S04]  /*118b50*/  LDL.LU R51, [R1+0x148] ;  /* 0x0001480001337983 */ /* 0x000f280000300800 */
[----:B------:R0:W-:Y:S04]  /*118b60*/  STL.64 [R1+0x420], R16 ;  /* 0x0004201001007387 */ /* 0x0001e80000100a00 */
[----:B------:R-:W4:Y:S01]  /*118b70*/  LDL.LU R52, [R1+0x1268] ;  /* 0x0012680001347983 */ /* 0x000f220000300800 */
[----:B0-----:R-:W-:Y:S01]  /*118b80*/  PRMT R16, R49, 0x5210, R2 ;  /* 0x0000521031107816 */ /* 0x001fe20000000002 */
[----:B------:R-:W-:Y:S01]  /*118b90*/  IMAD.X R49, R32, 0x1, R34, P6 ;  /* 0x0000000120317824 */ /* 0x000fe200030e0622 */
[----:B------:R-:W-:-:S02]  /*118ba0*/  PRMT R17, R50, 0x5210, R61 ;  /* 0x0000521032117816 */ /* 0x000fc4000000003d */
[----:B------:R-:W4:Y:S04]  /*118bb0*/  LDL.LU R61, [R1+0x380] ;  /* 0x00038000013d7983 */ /* 0x000f280000300800 */
[----:B------:R-:W4:Y:S04]  /*118bc0*/  LDL.LU R5, [R1+0x2898] ;  /* 0x0028980001057983 */ /* 0x000f280000300800 */
[----:B------:R-:W4:Y:S04]  /*118bd0*/  LDL.LU R2, [R1+0x1260] ;  /* 0x0012600001027983 */ /* 0x000f280000300800 */
[----:B------:R-:W4:Y:S04]  /*118be0*/  LDL.LU R50, [R1+0x298] ;  /* 0x0002980001327983 */ /* 0x000f280000300800 */
[----:B------:R0:W-:Y:S02]  /*118bf0*/  STL.64 [R1+0x410], R48 ;  /* 0x0004103001007387 */ /* 0x0001e40000100a00 */
[----:B0-----:R-:W-:-:S02]  /*118c00*/  IADD3 R48, P6, PT, R0, R46, RZ ;  /* 0x0000002e00307210 */ /* 0x001fc40007fde0ff */
[----:B--2---:R-:W-:-:S03]  /*118c10*/  LOP3.LUT R46, R54, 0xffff, RZ, 0xc0, !PT ;  /* 0x0000ffff362e7812 */ /* 0x004fc600078ec0ff */
[----:B------:R-:W-:Y:S01]  /*118c20*/  IMAD.X R49, R33, 0x1, R34, P6 ;  /* 0x0000000121317824 */ /* 0x000fe200030e0622 */
[----:B------:R-:W-:-:S04]  /*118c30*/  LOP3.LUT R34, R7, 0xffff, RZ, 0xc0, !PT ;  /* 0x0000ffff07227812 */ /* 0x000fc800078ec0ff */
[--C-:B------:R-:W-:Y:S01]  /*118c40*/  PRMT R54, R3, 0x5210, R34.reuse ;  /* 0x0000521003367816 */ /* 0x100fe20000000022 */
[----:B------:R0:W-:Y:S01]  /*118c50*/  STL.64 [R1+0x408], R48 ;  /* 0x0004083001007387 */ /* 0x0001e20000100a00 */
[----:B------:R-:W-:-:S03]  /*118c60*/  PRMT R53, R53, 0x4210, R34 ;  /* 0x0000421035357816 */ /* 0x000fc60000000022 */
[----:B0-----:R-:W2:Y:S04]  /*118c70*/  LDL.LU.64 R48, [R1+0x5d20] ;  /* 0x005d200001307983 */ /* 0x001ea80000300a00 */
[----:B------:R-:W2:Y:S04]  /*118c80*/  LDL.LU R6, [R1+0x28a0] ;  /* 0x0028a00001067983 */ /* 0x000ea80000300800 */
[----:B------:R-:W2:Y:S04]  /*118c90*/  LDL.LU R7, [R1+0x1264] ;  /* 0x0012640001077983 */ /* 0x000ea80000300800 */
[----:B------:R0:W-:Y:S04]  /*118ca0*/  STL [R1+0x7c], R53 ;  /* 0x00007c3501007387 */ /* 0x0001e80000100800 */
[----:B------:R-:W2:Y:S04]  /*118cb0*/  LDL.LU R34, [R1+0x2894] ;  /* 0x0028940001227983 */ /* 0x000ea80000300800 */
[----:B0-----:R-:W2:Y:S01]  /*118cc0*/  LDL.LU R53, [R1+0x12ac] ;  /* 0x0012ac0001357983 */ /* 0x001ea20000300800 */
[----:B---3--:R-:W-:-:S02]  /*118cd0*/  PRMT R3, R58, 0x4210, R46 ;  /* 0x000042103a037816 */ /* 0x008fc4000000002e */
[-C--:B------:R-:W-:Y:S02]  /*118ce0*/  IADD3 R58, P6, PT, R4, R45.reuse, RZ ;  /* 0x0000002d043a7210 */ /* 0x080fe40007fde0ff */
[----:B----4-:R-:W-:Y:S01]  /*118cf0*/  PRMT R46, R59, 0x5210, R46 ;  /* 0x000052103b2e7816 */ /* 0x010fe2000000002e */
[----:B------:R0:W-:Y:S02]  /*118d00*/  STL [R1+0x9c], R3 ;  /* 0x00009c0301007387 */ /* 0x0001e40000100800 */
[----:B------:R-:W-:Y:S02]  /*118d10*/  IMAD.X R59, R32, 0x1, R35, P6 ;  /* 0x00000001203b7824 */ /* 0x000fe400030e0623 */
[----:B0-----:R-:W3:Y:S04]  /*118d20*/  LDL.LU R3, [R1+0x15c] ;  /* 0x00015c0001037983 */ /* 0x001ee80000300800 */
[----:B------:R-:W-:Y:S04]  /*118d30*/  STL [R1+0x4c], R46 ;  /* 0x00004c2e01007387 */ /* 0x000fe80000100800 */
[----:B------:R0:W-:Y:S02]  /*118d40*/  STL.64 [R1+0x400], R58 ;  /* 0x0004003a01007387 */ /* 0x0001e40000100a00 */
[----:B0-----:R-:W-:-:S05]  /*118d50*/  IADD3 R58, P6, PT, R0, R45, RZ ;  /* 0x0000002d003a7210 */ /* 0x001fca0007fde0ff */
[----:B------:R-:W-:-:S05]  /*118d60*/  IMAD.X R59, R33, 0x1, R35, P6 ;  /* 0x00000001213b7824 */ /* 0x000fca00030e0623 */
[----:B------:R0:W-:Y:S04]  /*118d70*/  STL.64 [R1+0x3e0], R58 ;  /* 0x0003e03a01007387 */ /* 0x0001e80000100a00 */
[----:B0-----:R-:W4:Y:S01]  /*118d80*/  LDL.LU.64 R58, [R1+0x5d18] ;  /* 0x005d1800013a7983 */ /* 0x001f220000300a00 */
[----:B------:R-:W-:Y:S02]  /*118d90*/  LOP3.LUT R35, R61, 0xffff, RZ, 0xc0, !PT ;  /* 0x0000ffff3d237812 */ /* 0x000fe400078ec0ff */
[----:B--2---:R-:W-:-:S04]  /*118da0*/  LOP3.LUT R34, R34, 0xffff, RZ, 0xc0, !PT ;  /* 0x0000ffff22227812 */ /* 0x004fc800078ec0ff */
[--C-:B------:R-:W-:Y:S02]  /*118db0*/  PRMT R57, R57, 0x4210, R34.reuse ;  /* 0x0000421039397816 */ /* 0x100fe40000000022 */
[----:B------:R-:W-:-:S05]  /*118dc0*/  PRMT R34, R51, 0x5210, R34 ;  /* 0x0000521033227816 */ /* 0x000fca0000000022 */
[----:B------:R0:W-:Y:S01]  /*118dd0*/  STL [R1+0x6c], R34 ;  /* 0x00006c2201007387 */ /* 0x0001e20000100800 */
[--C-:B------:R-:W-:Y:S02]  /*118de0*/  PRMT R51, R52, 0x4210, R35.reuse ;  /* 0x0000421034337816 */ /* 0x100fe40000000023 */
[----:B0-----:R-:W-:Y:S02]  /*118df0*/  IADD3 R34, P6, PT, R4, R44, RZ ;  /* 0x0000002c04227210 */ /* 0x001fe40007fde0ff */
[----:B----4-:R-:W-:-:S03]  /*118e00*/  PRMT R52, R59, 0x5210, R35 ;  /* 0x000052103b347816 */ /* 0x010fc60000000023 */
[----:B------:R-:W-:Y:S01]  /*118e10*/  IMAD.X R35, R32, 0x1, R36, P6 ;  /* 0x0000000120237824 */ /* 0x000fe200030e0624 */
[----:B------:R-:W2:Y:S04]  /*118e20*/  LDL.LU R59, [R1+0x5d10] ;  /* 0x005d1000013b7983 */ /* 0x000ea80000300800 */
[----:B------:R0:W-:Y:S02]  /*118e30*/  STL.64 [R1+0x3a0], R34 ;  /* 0x0003a02201007387 */ /* 0x0001e40000100a00 */
[----:B0-----:R-:W-:-:S05]  /*118e40*/  IADD3 R34, P6, PT, R0, R44, RZ ;  /* 0x0000002c00227210 */ /* 0x001fca0007fde0ff */
[----:B------:R-:W-:-:S05]  /*118e50*/  IMAD.X R35, R33, 0x1, R36, P6 ;  /* 0x0000000121237824 */ /* 0x000fca00030e0624 */
[----:B------:R0:W-:Y:S02]  /*118e60*/  STL.64 [R1+0x390], R34 ;  /* 0x0003902201007387 */ /* 0x0001e40000100a00 */
[----:B0-----:R-:W-:Y:S02]  /*118e70*/  LOP3.LUT R34, R5, 0xffff, RZ, 0xc0, !PT ;  /* 0x0000ffff05227812 */ /* 0x001fe400078ec0ff */
[----:B------:R-:W-:Y:S02]  /*118e80*/  LOP3.LUT R35, R2, 0xffff, RZ, 0xc0, !PT ;  /* 0x0000ffff02237812 */ /* 0x000fe400078ec0ff */
[--C-:B------:R-:W-:Y:S02]  /*118e90*/  PRMT R2, R50, 0x4210, R34.reuse ;  /* 0x0000421032027816 */ /* 0x100fe40000000022 */
[----:B------:R-:W-:Y:S02]  /*118ea0*/  PRMT R50, R56, 0x5210, R34 ;  /* 0x0000521038327816 */ /* 0x000fe40000000022 */
[----:B------:R-:W4:Y:S01]  /*118eb0*/  LDL.LU R56, [R1+0x5d0c] ;  /* 0x005d0c0001387983 */ /* 0x000f220000300800 */
[----:B------:R-:W-:-:S05]  /*118ec0*/  IADD3 R44, P6, PT, R4, R43, RZ ;  /* 0x0000002b042c7210 */ /* 0x000fca0007fde0ff */
[----:B------:R-:W-:Y:S01]  /*118ed0*/  IMAD.X R45, R32, 0x1, R37, P6 ;  /* 0x00000001202d7824 */ /* 0x000fe200030e0625 */
[----:B------:R-:W-:Y:S02]  /*118ee0*/  IADD3 R34, P6, PT, R0, R43, RZ ;  /* 0x0000002b00227210 */ /* 0x000fe40007fde0ff */
[--C-:B------:R-:W-:Y:S01]  /*118ef0*/  PRMT R58, R58, 0x5210, R35.reuse ;  /* 0x000052103a3a7816 */ /* 0x100fe20000000023 */
[----:B------:R-:W-:Y:S01]  /*118f00*/  IMAD.MOV.U32 R46, RZ, RZ, R60 ;  /* 0x000000ffff2e7224 */ /* 0x000fe200078e003c */
[----:B--2---:R-:W-:Y:S01]  /*118f10*/  PRMT R59, R59, 0x4210, R35 ;  /* 0x000042103b3b7816 */ /* 0x004fe20000000023 */
[----:B------:R-:W-:Y:S01]  /*118f20*/  IMAD.X R35, R33, 0x1, R37, P6 ;  /* 0x0000000121237824 */ /* 0x000fe200030e0625 */
[----:B------:R-:W-:-:S04]  /*118f30*/  IADD3 R36, P6, PT, R4, R42, RZ ;  /* 0x0000002a04247210 */ /* 0x000fc80007fde0ff */
[----:B------:R0:W-:Y:S01]  /*118f40*/  STL.64 [R1+0x380], R34 ;  /* 0x0003802201007387 */ /* 0x0001e20000100a00 */
[----:B------:R-:W-:Y:S01]  /*118f50*/  IMAD.X R37, R32, 0x1, R38, P6 ;  /* 0x0000000120257824 */ /* 0x000fe200030e0626 */
[----:B0-----:R-:W-:Y:S02]  /*118f60*/  LOP3.LUT R34, R6, 0xffff, RZ, 0xc0, !PT ;  /* 0x0000ffff06227812 */ /* 0x001fe400078ec0ff */
[----:B------:R-:W-:Y:S02]  /*118f70*/  LOP3.LUT R35, R7, 0xffff, RZ, 0xc0, !PT ;  /* 0x0000ffff07237812 */ /* 0x000fe400078ec0ff */
[--C-:B------:R-:W-:Y:S02]  /*118f80*/  PRMT R55, R55, 0x5210, R34.reuse ;  /* 0x0000521037377816 */ /* 0x100fe40000000022 */
[--C-:B------:R-:W-:Y:S02]  /*118f90*/  PRMT R53, R53, 0x4210, R35.reuse ;  /* 0x0000421035357816 */ /* 0x100fe40000000023 */
[----:B---3--:R-:W-:Y:S01]  /*118fa0*/  PRMT R3, R3, 0x5210, R35 ;  /* 0x0000521003037816 */ /* 0x008fe20000000023 */
[----:B------:R-:W-:Y:S04]  /*118fb0*/  STL.64 [R1+0x388], R44 ;  /* 0x0003882c01007387 */ /* 0x000fe80000100a00 */
[----:B------:R-:W2:Y:S04]  /*118fc0*/  LDL.LU R5, [R1+0x12ec] ;  /* 0x0012ec0001057983 */ /* 0x000ea80000300800 */
[----:B------:R-:W3:Y:S01]  /*118fd0*/  LDL.LU R6, [R1+0x28b0] ;  /* 0x0028b00001067983 */ /* 0x000ee20000300800 */
[----:B----4-:R-:W-:-:S02]  /*118fe0*/  PRMT R56, R56, 0x4210, R34 ;  /* 0x0000421038387816 */ /* 0x010fc40000000022 */
[----:B------:R-:W-:-:S05]  /*118ff0*/  IADD3 R34, P6, PT, R0, R42, RZ ;  /* 0x0000002a00227210 */ /* 0x000fca0007fde0ff */
[----:B------:R-:W-:-:S05]  /*119000*/  IMAD.X R35, R33, 0x1, R38, P6 ;  /* 0x0000000121237824 */ /* 0x000fca00030e0626 */
[----:B------:R0:W-:Y:S04]  /*119010*/  STL.64 [R1+0x370], R34 ;  /* 0x0003702201007387 */ /* 0x0001e80000100a00 */
[----:B------:R1:W-:Y:S01]  /*119020*/  STL.64 [R1+0x378], R36 ;  /* 0x0003782401007387 */ /* 0x0003e20000100a00 */
[----:B0-----:R-:W-:-:S05]  /*119030*/  IADD3 R34, P6, PT, R4, R41, RZ ;  /* 0x0000002904227210 */ /* 0x001fca0007fde0ff */
[----:B------:R-:W-:Y:S01]  /*119040*/  IMAD.X R35, R32, 0x1, R39, P6 ;  /* 0x0000000120237824 */ /* 0x000fe200030e0627 */
[----:B-1----:R-:W-:-:S04]  /*119050*/  IADD3 R36, P6, PT, R0, R41, RZ ;  /* 0x0000002900247210 */ /* 0x002fc80007fde0ff */
[----:B------:R0:W-:Y:S01]  /*119060*/  STL.64 [R1+0x368], R34 ;  /* 0x0003682201007387 */ /* 0x0001e20000100a00 */
[----:B------:R-:W-:-:S03]  /*119070*/  IMAD.X R37, R33, 0x1, R39, P6 ;  /* 0x0000000121257824 */ /* 0x000fc600030e0627 */
[----:B0-----:R-:W4:Y:S04]  /*119080*/  LDL.LU R35, [R1+0x28ac] ;  /* 0x0028ac0001237983 */ /* 0x001f280000300800 */
[----:B------:R-:W3:Y:S04]  /*119090*/  LDL.LU R34, [R1+0x28a8] ;  /* 0x0028a80001227983 */ /* 0x000ee80000300800 */
[----:B------:R-:W3:Y:S04]  /*1190a0*/  LDL.LU R7, [R1+0x12d4] ;  /* 0x0012d40001077983 */ /* 0x000ee80000300800 */
[----:B------:R-:W3:Y:S04]  /*1190b0*/  LDL.LU R43, [R1+0x1ec] ;  /* 0x0001ec00012b7983 */ /* 0x000ee80000300800 */
[----:B------:R0:W-:Y:S01]  /*1190c0*/  STL.64 [R1+0x360], R36 ;  /* 0x0003602401007387 */ /* 0x0001e20000100a00 */
[----:B------:R-:W-:Y:S01]  /*1190d0*/  IMAD.MOV.U32 R44, RZ, RZ, R49 ;  /* 0x000000ffff2c7224 */ /* 0x000fe200078e0031 */
[----:B0-----:R-:W-:-:S02]  /*1190e0*/  IADD3 R36, P6, PT, R0, R47, RZ ;  /* 0x0000002f00247210 */ /* 0x001fc40007fde0ff */
[----:B------:R-:W3:Y:S03]  /*1190f0*/  LDL.LU R0, [R1+0x5d08] ;  /* 0x005d080001007983 */ /* 0x000ee60000300800 */
[----:B------:R-:W-:Y:S01]  /*119100*/  IMAD.X R37, R33, 0x1, R40, P6 ;  /* 0x0000000121257824 */ /* 0x000fe200030e0628 */
[----:B------:R-:W4:Y:S01]  /*119110*/  LDL.LU R41, [R1+0x14f8] ;  /* 0x0014f80001297983 */ /* 0x000f220000300800 */
[----:B------:R-:W-:-:S03]  /*119120*/  IMAD.MOV.U32 R45, RZ, RZ, R48 ;  /* 0x000000ffff2d7224 */ /* 0x000fc600078e0030 */
[----:B------:R-:W4:Y:S04]  /*119130*/  LDL.LU R42, [R1+0x127c] ;  /* 0x00127c00012a7983 */ /* 0x000f280000300800 */
[----:B------:R0:W-:Y:S04]  /*119140*/  STL.64 [R1+0x358], R36 ;  /* 0x0003582401007387 */ /* 0x0001e80000100a00 */
[----:B------:R-:W4:Y:S04]  /*119150*/  LDL.LU R49, [R1+0x5d04] ;  /* 0x005d040001317983 */ /* 0x000f280000300800 */
[----:B------:R-:W4:Y:S04]  /*119160*/  LDL.LU R48, [R1+0x5d00] ;  /* 0x005d000001307983 */ /* 0x000f280000300800 */
[----:B------:R-:W4:Y:S01]  /*119170*/  LDL.LU R60, [R1+0x5cfc] ;  /* 0x005cfc00013c7983 */ /* 0x000f220000300800 */
[----:B0-----:R-:W-:-:S05]  /*119180*/  IADD3 R36, P6, PT, R4, R47, RZ ;  /* 0x0000002f04247210 */ /* 0x001fca0007fde0ff */
[----:B------:R-:W-:Y:S02]  /*119190*/  IMAD.X R37, R32, 0x1, R40, P6 ;  /* 0x0000000120257824 */ /* 0x000fe400030e0628 */
[----:B------:R-:W4:Y:S04]  /*1191a0*/  LDL.LU R40, [R1+0x14d0] ;  /* 0x0014d00001287983 */ /* 0x000f280000300800 */
[----:B------:R0:W-:Y:S04]  /*1191b0*/  STL.64 [R1+0x350], R36 ;  /* 0x0003502401007387 */ /* 0x0001e80000100a00 */
[----:B0-----:R-:W4:Y:S04]  /*1191c0*/  LDL.LU R36, [R1+0x1504] ;  /* 0x0015040001247983 */ /* 0x001f280000300800 */
[----:B------:R-:W4:Y:S04]  /*1191d0*/  LDL.LU R61, [R1+0x14e4] ;  /* 0x0014e400013d7983 */ /* 0x000f280000300800 */
[----:B------:R-:W4:Y:S01]  /*1191e0*/  LDL.LU R37, [R1+0x1280] ;  /* 0x0012800001257983 */ /* 0x000f220000300800 */
[----:B--2---:R-:W-:-:S04]  /*1191f0*/  SHF.R.U32.HI R32, RZ, 0x8, R5 ;  /* 0x00000008ff207819 */ /* 0x004fc80000011605 */
[----:B------:R-:W-:-:S04]  /*119200*/  LOP3.LUT R32, R32, 0xffff, RZ, 0xc0, !PT ;  /* 0x0000ffff20207812 */ /* 0x000fc800078ec0ff */
[----:B---3--:R-:W-:-:S04]  /*119210*/  PRMT R32, R32, 0x3340, R0 ;  /* 0x0000334020207816 */ /* 0x008fc80000000000 */
[----:B----4-:R-:W-:Y:S02]  /*119220*/  PRMT R32, R60, 0x5410, R32 ;  /* 0x000054103c207816 */ /* 0x010fe40000000020 */
[----:B------:R-:W2:Y:S01]  /*119230*/  LDL.LU R60, [R1+0x5cf8] ;  /* 0x005cf800013c7983 */ /* 0x000ea20000300800 */
[----:B------:R-:W-:Y:S02]  /*119240*/  LOP3.LUT R33, R6, 0xffff, RZ, 0xc0, !PT ;  /* 0x0000ffff06217812 */ /* 0x000fe400078ec0ff */
[----:B------:R-:W-:Y:S01]  /*119250*/  LOP3.LUT R34, R34, 0xffff, RZ, 0xc0, !PT ;  /* 0x0000ffff22227812 */ /* 0x000fe200078ec0ff */
[----:B------:R-:W3:Y:S01]  /*119260*/  LDL.LU R5, [R1+0x14f4] ;  /* 0x0014f40001057983 */ /* 0x000ee20000300800 */
[--C-:B------:R-:W-:Y:S02]  /*119270*/  PRMT R48, R48, 0x4210, R33.reuse ;  /* 0x0000421030307816 */ /* 0x100fe40000000021 */
[----:B------:R-:W-:Y:S01]  /*119280*/  PRMT R49, R49, 0x5210, R33 ;  /* 0x0000521031317816 */ /* 0x000fe20000000021 */
[----:B------:R-:W4:Y:S01]  /*119290*/  LDL.LU R38, [R1+0x1270] ;  /* 0x0012700001267983 */ /* 0x000f220000300800 */
[----:B------:R-:W-:-:S02]  /*1192a0*/  LOP3.LUT R33, R35, 0xffff, RZ, 0xc0, !PT ;  /* 0x0000ffff23217812 */ /* 0x000fc400078ec0ff */
[----:B------:R-:W-:Y:S01]  /*1192b0*/  LOP3.LUT R42, R42, 0xffff, RZ, 0xc0, !PT ;  /* 0x0000ffff2a2a7812 */ /* 0x000fe200078ec0ff */
[----:B------:R-:W3:Y:S01]  /*1192c0*/  LDL.LU R4, [R1+0x1298] ;  /* 0x0012980001047983 */ /* 0x000ee20000300800 */
[----:B------:R-:W-:Y:S02]  /*1192d0*/  LOP3.LUT R41, R41, 0xffff, RZ, 0xc0, !PT ;  /* 0x0000ffff29297812 */ /* 0x000fe400078ec0ff */
[----:B------:R-:W-:Y:S01]  /*1192e0*/  LOP3.LUT R40, R40, 0xffff, RZ, 0xc0, !PT ;  /* 0x0000ffff28287812 */ /* 0x000fe200078ec0ff */
[----:B------:R-:W3:Y:S01]  /*1192f0*/  LDL.LU R6, [R1+0x14f0] ;  /* 0x0014f00001067983 */ /* 0x000ee20000300800 */
[----:B------:R-:W-:Y:S02]  /*119300*/  PRMT R35, R32, 0x5210, R34 ;  /* 0x0000521020237816 */ /* 0x000fe40000000022 */
[--C-:B------:R-:W-:Y:S02]  /*119310*/  PRMT R47, R7, 0x4210, R33.reuse ;  /* 0x00004210072f7816 */ /* 0x100fe40000000021 */
[----:B------:R-:W-:Y:S01]  /*119320*/  PRMT R43, R43, 0x5210, R33 ;  /* 0x000052102b2b7816 */ /* 0x000fe20000000021 */
[----:B------:R-:W3:Y:S01]  /*119330*/  LDL.LU R7, [R1+0x1294] ;  /* 0x0012940001077983 */ /* 0x000ee20000300800 */
[----:B------:R-:W-:-:S02]  /*119340*/  PRMT R32, R42, 0x3340, R0 ;  /* 0x000033402a207816 */ /* 0x000fc40000000000 */
[----:B------:R-:W-:-:S04]  /*119350*/  PRMT R33, R41, 0x3340, R40 ;  /* 0x0000334029217816 */ /* 0x000fc80000000028 */
[----:B------:R-:W-:Y:S02]  /*119360*/  PRMT R33, R33, 0x5410, R32 ;  /* 0x0000541021217816 */ /* 0x000fe40000000020 */
[----:B--2---:R-:W-:Y:S02]  /*119370*/  PRMT R39, R60, 0x4210, R34 ;  /* 0x000042103c277816 */ /* 0x004fe40000000022 */
[----:B------:R-:W2:Y:S04]  /*119380*/  LDL.LU R60, [R1+0x5cf4] ;  /* 0x005cf400013c7983 */ /* 0x000ea80000300800 */
[----:B------:R-:W2:Y:S04]  /*119390*/  LDL.LU R34, [R1+0x14e0] ;  /* 0x0014e00001227983 */ /* 0x000ea80000300800 */
[----:B------:R-:W2:Y:S04]  /*1193a0*/  LDL.LU R32, [R1+0x1284] ;  /* 0x0012840001207983 */ /* 0x000ea80000300800 */
[----:B------:R0:W-:Y:S04]  /*1193b0*/  STL [R1+0x133c], R33 ;  /* 0x00133c2101007387 */ /* 0x0001e80000100800 */
[----:B0-----:R-:W4:Y:S01]  /*1193c0*/  LDL.LU R33, [R1+0x1500] ;  /* 0x0015000001217983 */ /* 0x001f220000300800 */
[----:B------:R-:W-:-:S02]  /*1193d0*/  LOP3.LUT R36, R36, 0xffff, RZ, 0xc0, !PT ;  /* 0x0000ffff24247812 */ /* 0x000fc400078ec0ff */
[----:B------:R-:W-:-:S03]  /*1193e0*/  LOP3.LUT R61, R61, 0xffff, RZ, 0xc0, !PT ;  /* 0x0000ffff3d3d7812 */ /* 0x000fc600078ec0ff */
[----:B------:R0:W-:Y:S01]  /*1193f0*/  STL [R1+0x288], R36 ;  /* 0x0002882401007387 */ /* 0x0001e20000100800 */
[----:B------:R-:W-:Y:S02]  /*119400*/  LOP3.LUT R37, R37, 0xffff, RZ, 0xc0, !PT ;  /* 0x0000ffff25257812 */ /* 0x000fe400078ec0ff */
[----:B0-----:R-:W-:Y:S02]  /*119410*/  PRMT R36, R36, 0x3340, R61 ;  /* 0x0000334024247816 */ /* 0x001fe4000000003d */
[----:B---3--:R-:W-:Y:S02]  /*119420*/  LOP3.LUT R5, R5, 0xffff, RZ, 0xc0, !PT ;  /* 0x0000ffff05057812 */ /* 0x008fe400078ec0ff */
[----:B--2---:R-:W-:Y:S02]  /*119430*/  LOP3.LUT R32, R32, 0xffff, RZ, 0xc0, !PT ;  /* 0x0000ffff20207812 */ /* 0x004fe400078ec0ff */
[----:B------:R-:W-:-:S03]  /*119440*/  LOP3.LUT R34, R34, 0xffff, RZ, 0xc0, !PT ;  /* 0x0000ffff22227812 */ /* 0x000fc600078ec0ff */
[----:B------:R0:W-:Y:S01]  /*119450*/  STL [R1+0x148c], R32 ;  /* 0x00148c2001007387 */ /* 0x0001e20000100800 */
[----:B----4-:R-:W-:Y:S02]  /*119460*/  LOP3.LUT R33, R33, 0xffff, RZ, 0xc0, !PT ;  /* 0x0000ffff21217812 */ /* 0x010fe400078ec0ff */
[----:B0-----:R-:W-:-:S03]  /*119470*/  PRMT R32, R32, 0x3340, R0 ;  /* 0x0000334020207816 */ /* 0x001fc60000000000 */
[----:B------:R-:W-:Y:S01]  /*119480*/  STL [R1+0x1284], R33 ;  /* 0x0012842101007387 */ /* 0x000fe20000100800 */
[----:B------:R-:W-:Y:S02]  /*119490*/  PRMT R36, R36, 0x5410, R32 ;  /* 0x0000541024247816 */ /* 0x000fe40000000020 */
[----:B------:R-:W-:Y:S01]  /*1194a0*/  PRMT R32, R37, 0x3340, R0 ;  /* 0x0000334025207816 */ /* 0x000fe20000000000 */
[----:B------:R0:W-:Y:S02]  /*1194b0*/  STL [R1+0x1280], R37 ;  /* 0x0012802501007387 */ /* 0x0001e40000100800 */
[----:B0-----:R-:W-:-:S04]  /*1194c0*/  PRMT R37, R33, 0x3340, R34 ;  /* 0x0000334021257816 */ /* 0x001fc80000000022 */
[----:B------:R-:W-:Y:S02]  /*1194d0*/  PRMT R37, R37, 0x5410, R32 ;  /* 0x0000541025257816 */ /* 0x000fe40000000020 */
[----:B------:R-:W-:Y:S01]  /*1194e0*/  LOP3.LUT R32, R38, 0xffff, RZ, 0xc0, !PT ;  /* 0x0000ffff26207812 */ /* 0x000fe200078ec0ff */
[----:B------:R-:W-:Y:S01]  /*1194f0*/  STL [R1+0x127c], R34 ;  /* 0x00127c2201007387 */ /* 0x000fe20000100800 */
[----:B------:R-:W-:Y:S02]  /*119500*/  LOP3.LUT R33, R4, 0xffff, RZ, 0xc0, !PT ;  /* 0x0000ffff04217812 */ /* 0x000fe400078ec0ff */
[----:B------:R-:W-:Y:S01]  /*119510*/  LOP3.LUT R4, R6, 0xffff, RZ, 0xc0, !PT ;  /* 0x0000ffff06047812 */ /* 0x000fe200078ec0ff */
[----:B------:R0:W-:Y:S01]  /*119520*/  STL [R1+0x1480], R5 ;  /* 0x0014800501007387 */ /* 0x0001e20000100800 */
[----:B------:R-:W-:-:S03]  /*119530*/  LOP3.LUT R6, R60, 0xffff, RZ, 0xc0, !PT ;  /* 0x0000ffff3c067812 */ /* 0x000fc600078ec0ff */
[----:B------:R1:W-:Y:S04]  /*119540*/  STL [R1+0x1490], R32 ;  /* 0x0014902001007387 */ /* 0x0003e80000100800 */
[----:B------:R-:W2:Y:S01]  /*119550*/  LDL.LU R60, [R1+0x5cf0] ;  /* 0x005cf000013c7983 */ /* 0x000ea20000300800 */
[----:B------:R-:W-:Y:S02]  /*119560*/  PRMT R38, R5, 0x3340, R33 ;  /* 0x0000334005267816 */ /* 0x000fe40000000021 */
[----:B0-----:R-:W-:Y:S01]  /*119570*/  LOP3.LUT R5, R7, 0xffff, RZ, 0xc0, !PT ;  /* 0x0000ffff07057812 */ /* 0x001fe200078ec0ff */
[----:B------:R0:W-:Y:S01]  /*119580*/  STL [R1+0x1270], R33 ;  /* 0x0012702101007387 */ /* 0x0001e20000100800 */
[----:B-1----:R-:W-:-:S03]  /*119590*/  PRMT R32, R32, 0x3340, R0 ;  /* 0x0000334020207816 */ /* 0x002fc60000000000 */
[----:B------:R-:W-:Y:S01]  /*1195a0*/  STL [R1+0x1484], R4 ;  /* 0x0014840401007387 */ /* 0x000fe20000100800 */
[----:B------:R-:W-:-:S03]  /*1195b0*/  PRMT R38, R38, 0x5410, R32 ;  /* 0x0000541026267816 */ /* 0x000fc60000000020 */
[----:B------:R-:W-:Y:S01]  /*1195c0*/  STL [R1+0x1488], R6 ;  /* 0x0014880601007387 */ /* 0x000fe20000100800 */
[----:B------:R-:W-:Y:S02]  /*1195d0*/  PRMT R32, R6, 0x3340, R0 ;  /* 0x0000334006207816 */ /* 0x000fe40000000000 */
[----:B0-----:R-:W-:Y:S01]  /*1195e0*/  PRMT R33, R4, 0x3340, R5 ;  /* 0x0000334004217816 */ /* 0x001fe20000000005 */
[----:B------:R-:W-:Y:S04]  /*1195f0*/  STL [R1+0x126c], R5 ;  /* 0x00126c0501007387 */ /* 0x000fe80000100800 */
[----:B--2---:R-:W0:Y:S01]  /*119600*/  LDS.128 R4, [R60] ;  /* 0x000000003c047984 */ /* 0x004e220000000c00 */
[----:B------:R-:W-:-:S03]  /*119610*/  NOP ;  /* 0x0000000000007918 */ /* 0x000fc60000000000 */
[----:B0-----:R-:W-:Y:S04]  /*119620*/  STL.64 [R1+0x330], R4 ;  /* 0x0003300401007387 */ /* 0x001fe80000100a00 */
[----:B------:R0:W-:Y:S04]  /*119630*/  STL.64 [R1+0x338], R6 ;  /* 0x0003380601007387 */ /* 0x0001e80000100a00 */
[----:B0-----:R-:W2:Y:S04]  /*119640*/  LDL.LU.64 R6, [R1+0x5ce8] ;  /* 0x005ce80001067983 */ /* 0x001ea80000300a00 */
[----:B------:R-:W2:Y:S04]  /*119650*/  LDL.LU.64 R4, [R1+0x5ce0] ;  /* 0x005ce00001047983 */ /* 0x000ea80000300a00 */
[----:B------:R-:W-:Y:S01]  /*119660*/  STSM.16.M88.4 [R60], R20 ;  /* 0x000000143c007844 */ /* 0x000fe20000000200 */
[----:B------:R-:W-:-:S03]  /*119670*/  NOP ;  /* 0x0000000000007918 */ /* 0x000fc60000000000 */
[----:B------:R-:W0:Y:S01]  /*119680*/  LDS.128 R20, [R60] ;  /* 0x000000003c147984 */ /* 0x000e220000000c00 */
[----:B------:R-:W-:-:S03]  /*119690*/  NOP ;  /* 0x0000000000007918 */ /* 0x000fc60000000000 */
[----:B0-----:R-:W-:Y:S04]  /*1196a0*/  STL.64 [R1+0x320], R20 ;  /* 0x0003201401007387 */ /* 0x001fe80000100a00 */
[----:B------:R-:W-:Y:S04]  /*1196b0*/  STL.64 [R1+0x328], R22 ;  /* 0x0003281601007387 */ /* 0x000fe80000100a00 */
[----:B--2---:R-:W-:Y:S01]  /*1196c0*/  STSM.16.M88.4 [R60], R4 ;  /* 0x000000043c007844 */ /* 0x004fe20000000200 */
[----:B------:R-:W-:-:S03]  /*1196d0*/  NOP ;  /* 0x0000000000007918 */ /* 0x000fc60000000000 */
[----:B------:R-:W0:Y:S01]  /*1196e0*/  LDS.128 R4, [R60] ;  /* 0x000000003c047984 */ /* 0x000e220000000c00 */
[----:B------:R-:W-:-:S03]  /*1196f0*/  NOP ;  /* 0x0000000000007918 */ /* 0x000fc60000000000 */
[----:B------:R-:W-:Y:S04]  /*119700*/  STSM.16.M88.4 [R60], R8 ;  /* 0x000000083c007844 */ /* 0x000fe80000000200 */
[----:B0-----:R-:W-:Y:S04]  /*119710*/  STL.64 [R1+0x310], R4 ;  /* 0x0003100401007387 */ /* 0x001fe80000100a00 */
[----:B------:R-:W-:Y:S01]  /*119720*/  STL.64 [R1+0x318], R6 ;  /* 0x0003180601007387 */ /* 0x000fe20000100a00 */
[----:B------:R-:W-:-:S03]  /*119730*/  NOP ;  /* 0x0000000000007918 */ /* 0x000fc60000000000 */
[----:B------:R-:W0:Y:S01]  /*119740*/  LDS.128 R4, [R60] ;  /* 0x000000003c047984 */ /* 0x000e220000000c00 */
[----:B------:R-:W-:-:S03]  /*119750*/  NOP ;  /* 0x0000000000007918 */ /* 0x000fc60000000000 */
[----:B------:R1:W-:Y:S02]  /*119760*/  STSM.16.M88.4 [R60], R24 ;  /* 0x000000183c007844 */ /* 0x0003e40000000200 */
[----:B-1----:R-:W-:Y:S02]  /*119770*/  IMAD.MOV.U32 R27, RZ, RZ, R28 ;  /* 0x000000ffff1b7224 */ /* 0x002fe400078e001c */
[----:B0-----:R-:W-:Y:S04]  /*119780*/  STL.64 [R1+0x300], R4 ;  /* 0x0003000401007387 */ /* 0x001fe80000100a00 */
[----:B------:R-:W-:Y:S01]  /*119790*/  STL.64 [R1+0x308], R6 ;  /* 0x0003080601007387 */ /* 0x000fe20000100a00 */
[----:B------:R-:W-:-:S03]  /*1197a0*/  NOP ;  /* 0x0000000000007918 */ /* 0x000fc60000000000 */
[----:B------:R-:W2:Y:S04]  /*1197b0*/  LDL.LU R24, [R1+0x30] ;  /* 0x0000300001187983 */ /* 0x000ea80000300800 */
[----:B------:R-:W2:Y:S04]  /*1197c0*/  LDL.LU R25, [R1+0x34] ;  /* 0x0000340001197983 */ /* 0x000ea80000300800 */
[----:B------:R-:W2:Y:S04]  /*1197d0*/  LDL.LU R26, [R1+0x38] ;  /* 0x00003800011a7983 */ /* 0x000ea80000300800 */
[----:B------:R-:W3:Y:S04]  /*1197e0*/  LDL.LU R28, [R1+0x5cd8] ;  /* 0x005cd800011c7983 */ /* 0x000ee80000300800 */
[----:B------:R-:W0:Y:S01]  /*1197f0*/  LDS.128 R4, [R60] ;  /* 0x000000003c047984 */ /* 0x000e220000000c00 */
[----:B------:R-:W-:-:S03]  /*119800*/  NOP ;  /* 0x0000000000007918 */ /* 0x000fc60000000000 */
[----:B------:R-:W4:Y:S04]  /*119810*/  LDL.LU R8, [R1+0x50] ;  /* 0x0000500001087983 */ /* 0x000f280000300800 */
[----:B0-----:R-:W-:Y:S04]  /*119820*/  STL.64 [R1+0x2f0], R4 ;  /* 0x0002f00401007387 */ /* 0x001fe80000100a00 */
[----:B------:R-:W-:Y:S01]  /*119830*/  STL.64 [R1+0x2f8], R6 ;  /* 0x0002f80601007387 */ /* 0x000fe20000100a00 */
[----:B------:R-:W-:-:S03]  /*119840*/  IMAD.MOV.U32 R11, RZ, RZ, R18 ;  /* 0x000000ffff0b7224 */ /* 0x000fc600078e0012 */
[----:B------:R-:W4:Y:S04]  /*119850*/  LDL.LU R9, [R1+0x54] ;  /* 0x0000540001097983 */ /* 0x000f280000300800 */
[----:B------:R-:W4:Y:S04]  /*119860*/  LDL.LU R10, [R1+0x58] ;  /* 0x00005800010a7983 */ /* 0x000f280000300800 */
[----:B------:R-:W2:Y:S04]  /*119870*/  LDL.LU R18, [R1+0x5cd4] ;  /* 0x005cd40001127983 */ /* 0x000ea80000300800 */
[----:B---3--:R0:W-:Y:S01]  /*119880*/  STSM.16.M88.4 [R60], R28 ;  /* 0x0000001c3c007844 */ /* 0x0081e20000000200 */
[----:B------:R-:W-:-:S03]  /*119890*/  NOP ;  /* 0x0000000000007918 */ /* 0x000fc60000000000 */
[----:B------:R-:W1:Y:S01]  /*1198a0*/  LDS.128 R4, [R60] ;  /* 0x000000003c047984 */ /* 0x000e620000000c00 */
[----:B------:R-:W-:-:S03]  /*1198b0*/  NOP ;  /* 0x0000000000007918 */ /* 0x000fc60000000000 */
[----:B0-----:R-:W3:Y:S01]  /*1198c0*/  LDL.LU R28, [R1] ;  /* 0x00000000011c7983 */ /* 0x001ee20000300800 */
[----:B------:R-:W-:-:S03]  /*1198d0*/  IMAD.MOV.U32 R31, RZ, RZ, R17 ;  /* 0x000000ffff1f7224 */ /* 0x000fc600078e0011 */
[----:B-1----:R-:W-:Y:S04]  /*1198e0*/  STL.64 [R1+0x2e0], R4 ;  /* 0x0002e00401007387 */ /* 0x002fe80000100a00 */
[----:B------:R0:W-:Y:S04]  /*1198f0*/  STL.64 [R1+0x2e8], R6 ;  /* 0x0002e80601007387 */ /* 0x0001e80000100a00 */
[----:B------:R-:W3:Y:S04]  /*119900*/  LDL.LU R29, [R1+0x4] ;  /* 0x00000400011d7983 */ /* 0x000ee80000300800 */
[----:B------:R-:W3:Y:S04]  /*119910*/  LDL.LU R30, [R1+0x8] ;  /* 0x00000800011e7983 */ /* 0x000ee80000300800 */
[----:B------:R-:W2:Y:S01]  /*119920*/  LDL.LU R17, [R1+0x5cd0] ;  /* 0x005cd00001117983 */ /* 0x000ea20000300800 */
[----:B0-----:R-:W-:-:S03]  /*119930*/  IMAD.MOV.U32 R7, RZ, RZ, R16 ;  /* 0x000000ffff077224 */ /* 0x001fc600078e0010 */
[----:B------:R-:W2:Y:S04]  /*119940*/  LDL.LU R4, [R1+0x10] ;  /* 0x0000100001047983 */ /* 0x000ea80000300800 */
[----:B------:R-:W2:Y:S04]  /*119950*/  LDL.LU R5, [R1+0x14] ;  /* 0x0000140001057983 */ /* 0x000ea80000300800 */
[----:B------:R-:W2:Y:S04]  /*119960*/  LDL.LU R6, [R1+0x18] ;  /* 0x0000180001067983 */ /* 0x000ea80000300800 */
[----:B------:R-:W2:Y:S04]  /*119970*/  LDL.LU R16, [R1+0x5ccc] ;  /* 0x005ccc0001107983 */ /* 0x000ea80000300800 */
[----:B------:R-:W-:Y:S01]  /*119980*/  STSM.16.M88.4 [R60], R12 ;  /* 0x0000000c3c007844 */ /* 0x000fe20000000200 */
[----:B------:R-:W-:-:S03]  /*119990*/  NOP ;  /* 0x0000000000007918 */ /* 0x000fc60000000000 */
[----:B------:R-:W0:Y:S01]  /*1199a0*/  LDS.128 R12, [R60] ;  /* 0x000000003c0c7984 */ /* 0x000e220000000c00 */
[----:B------:R-:W-:-:S03]  /*1199b0*/  NOP ;  /* 0x0000000000007918 */ /* 0x000fc60000000000 */
[----:B------:R-:W3:Y:S04]  /*1199c0*/  LDL.LU R20, [R1+0x70] ;  /* 0x0000700001147983 */ /* 0x000ee80000300800 */
[----:B------:R-:W3:Y:S04]  /*1199d0*/  LDL.LU R21, [R1+0x74] ;  /* 0x0000740001157983 */ /* 0x000ee80000300800 */
[----:B------:R-:W3:Y:S04]  /*1199e0*/  LDL.LU R22, [R1+0x78] ;  /* 0x0000780001167983 */ /* 0x000ee80000300800 */
[----:B------:R-:W3:Y:S04]  /*1199f0*/  LDL.LU R23, [R1+0x7c] ;  /* 0x00007c0001177983 */ /* 0x000ee80000300800 */
[----:B0-----:R-:W-:Y:S04]  /*119a00*/  STL.64 [R1+0x2d0], R12 ;  /* 0x0002d00c01007387 */ /* 0x001fe80000100a00 */
[----:B------:R-:W-:Y:S04]  /*119a10*/  STL.64 [R1+0x2d8], R14 ;  /* 0x0002d80e01007387 */ /* 0x000fe80000100a00 */
[----:B--2---:R-:W-:Y:S01]  /*119a20*/  STSM.16.M88.4 [R60], R16 ;  /* 0x000000103c007844 */ /* 0x004fe20000000200 */
[----:B------:R-:W-:-:S03]  /*119a30*/  NOP ;  /* 0x0000000000007918 */ /* 0x000fc60000000000 */
[----:B------:R-:W0:Y:S01]  /*119a40*/  LDS.128 R12, [R60] ;  /* 0x000000003c0c7984 */ /* 0x000e220000000c00 */
[----:B------:R-:W-:-:S03]  /*119a50*/  NOP ;  /* 0x0000000000007918 */ /* 0x000fc60000000000 */
[----:B------:R1:W-:Y:S04]  /*119a60*/  STSM.16.M88.4 [R60], R24 ;  /* 0x000000183c007844 */ /* 0x0003e80000000200 */
[----:B0-----:R-:W-:Y:S04]  /*119a70*/  STL.64 [R1+0x150], R12 ;  /* 0x0001500c01007387 */ /* 0x001fe80000100a00 */
[----:B------:R-:W-:Y:S01]  /*119a80*/  STL.64 [R1+0x158], R14 ;  /* 0x0001580e01007387 */ /* 0x000fe20000100a00 */
[----:B------:R-:W-:-:S03]  /*119a90*/  NOP ;  /* 0x0000000000007918 */ /* 0x000fc60000000000 */
[----:B------:R-:W0:Y:S01]  /*119aa0*/  LDS.128 R12, [R60] ;  /* 0x000000003c0c7984 */ /* 0x000e220000000c00 */
[----:B------:R-:W-:-:S03]  /*119ab0*/  NOP ;  /* 0x0000000000007918 */ /* 0x000fc60000000000 */
[----:B-1----:R-:W2:Y:S04]  /*119ac0*/  LDL.LU R24, [R1+0x90] ;  /* 0x0000900001187983 */ /* 0x002ea80000300800 */
[----:B----4-:R1:W-:Y:S04]  /*119ad0*/  STSM.16.M88.4 [R60], R8 ;  /* 0x000000083c007844 */ /* 0x0103e80000000200 */
[----:B0-----:R-:W-:Y:S04]  /*119ae0*/  STL.64 [R1+0x140], R12 ;  /* 0x0001400c01007387 */ /* 0x001fe80000100a00 */
[----:B------:R-:W-:Y:S01]  /*119af0*/  STL.64 [R1+0x148], R14 ;  /* 0x0001480e01007387 */ /* 0x000fe20000100a00 */
[----:B------:R-:W-:-:S03]  /*119b00*/  NOP ;  /* 0x0000000000007918 */ /* 0x000fc60000000000 */
[----:B------:R-:W0:Y:S01]  /*119b10*/  LDS.128 R12, [R60] ;  /* 0x000000003c0c7984 */ /* 0x000e220000000c00 */
[----:B-1----:R-:W-:Y:S01]  /*119b20*/  IMAD.MOV.U32 R11, RZ, RZ, R54 ;  /* 0x000000ffff0b7224 */ /* 0x002fe200078e0036 */
[----:B------:R-:W-:Y:S02]  /*119b30*/  NOP ;  /* 0x0000000000007918 */ /* 0x000fe40000000000 */
[----:B------:R-:W2:Y:S04]  /*119b40*/  LDL.LU R25, [R1+0x94] ;  /* 0x0000940001197983 */ /* 0x000ea80000300800 */
[----:B------:R-:W2:Y:S04]  /*119b50*/  LDL.LU R26, [R1+0x98] ;  /* 0x00009800011a7983 */ /* 0x000ea80000300800 */
[----:B------:R-:W2:Y:S04]  /*119b60*/  LDL.LU R27, [R1+0x9c] ;  /* 0x00009c00011b7983 */ /* 0x000ea80000300800 */
[----:B------:R-:W4:Y:S04]  /*119b70*/  LDL.LU R8, [R1+0x20] ;  /* 0x0000200001087983 */ /* 0x000f280000300800 */
[----:B0-----:R-:W-:Y:S04]  /*119b80*/  STL.64 [R1+0x130], R12 ;  /* 0x0001300c01007387 */ /* 0x001fe80000100a00 */
[----:B------:R-:W-:Y:S04]  /*119b90*/  STL.64 [R1+0x138], R14 ;  /* 0x0001380e01007387 */ /* 0x000fe80000100a00 */
[----:B------:R-:W4:Y:S04]  /*119ba0*/  LDL.LU R9, [R1+0x24] ;  /* 0x0000240001097983 */ /* 0x000f280000300800 */
[----:B------:R-:W4:Y:S04]  /*119bb0*/  LDL.LU R10, [R1+0x28] ;  /* 0x00002800010a7983 */ /* 0x000f280000300800 */
[----:B------:R-:W2:Y:S04]  /*119bc0*/  LDL.LU R54, [R1+0x5cc8] ;  /* 0x005cc80001367983 */ /* 0x000ea80000300800 */
[----:B---3--:R-:W-:Y:S01]  /*119bd0*/  STSM.16.M88.4 [R60], R28 ;  /* 0x0000001c3c007844 */ /* 0x008fe20000000200 */
[----:B------:R-:W-:-:S03]  /*119be0*/  NOP ;  /* 0x0000000000007918 */ /* 0x000fc60000000000 */
[----:B------:R-:W0:Y:S01]  /*119bf0*/  LDS.128 R12, [R60] ;  /* 0x000000003c0c7984 */ /* 0x000e220000000c00 */
[----:B------:R-:W-:-:S03]  /*119c00*/  NOP ;  /* 0x0000000000007918 */ /* 0x000fc60000000000 */
[----:B------:R-:W-:Y:S01]  /*119c10*/  STSM.16.M88.4 [R60], R4 ;  /* 0x000000043c007844 */ /* 0x000fe20000000200 */
[----:B------:R-:W-:-:S03]  /*119c20*/  NOP ;  /* 0x0000000000007918 */ /* 0x000fc60000000000 */
[----:B------:R-:W1:Y:S01]  /*119c30*/  LDS.128 R4, [R60] ;  /* 0x000000003c047984 */ /* 0x000e620000000c00 */
[----:B------:R-:W-:-:S03]  /*119c40*/  NOP ;  /* 0x0000000000007918 */ /* 0x000fc60000000000 */
[----:B0-----:R-:W-:Y:S04]  /*119c50*/  STL.64 [R1+0x120], R12 ;  /* 0x0001200c01007387 */ /* 0x001fe80000100a00 */
[----:B------:R-:W-:Y:S04]  /*119c60*/  STL.64 [R1+0x128], R14 ;  /* 0x0001280e01007387 */ /* 0x000fe80000100a00 */
[----:B-1----:R2:W-:Y:S04]  /*119c70*/  STL.64 [R1+0x110], R4 ;  /* 0x0001100401007387 */ /* 0x0025e80000100a00 */
[----:B------:R0:W-:Y:S01]  /*119c80*/  STL.64 [R1+0x118], R6 ;  /* 0x0001180601007387 */ /* 0x0001e20000100a00 */
[----:B--2---:R-:W-:-:S03]  /*119c90*/  IMAD.MOV.U32 R4, RZ, RZ, R54 ;  /* 0x000000ffff047224 */ /* 0x004fc600078e0036 */
[----:B------:R-:W2:Y:S04]  /*119ca0*/  LDL.LU R54, [R1+0x5cc4] ;  /* 0x005cc40001367983 */ /* 0x000ea80000300800 */
[----:B------:R-:W3:Y:S04]  /*119cb0*/  LDL.LU R5, [R1+0x44] ;  /* 0x0000440001057983 */ /* 0x000ee80000300800 */
[----:B0-----:R-:W3:Y:S04]  /*119cc0*/  LDL.LU R6, [R1+0x48] ;  /* 0x0000480001067983 */ /* 0x001ee80000300800 */
[----:B------:R0:W-:Y:S01]  /*119cd0*/  STSM.16.M88.4 [R60], R20 ;  /* 0x000000143c007844 */ /* 0x0001e20000000200 */
[----:B------:R-:W-:-:S03]  /*119ce0*/  NOP ;  /* 0x0000000000007918 */ /* 0x000fc60000000000 */
[----:B------:R-:W3:Y:S04]  /*119cf0*/  LDL.LU R7, [R1+0x4c] ;  /* 0x00004c0001077983 */ /* 0x000ee80000300800 */
[----:B------:R-:W1:Y:S01]  /*119d00*/  LDS.128 R12, [R60] ;  /* 0x000000003c0c7984 */ /* 0x000e620000000c00 */
[----:B------:R-:W-:-:S03]  /*119d10*/  NOP ;  /* 0x0000000000007918 */ /* 0x000fc60000000000 */
[----:B0-----:R-:W3:Y:S04]  /*119d20*/  LDL.LU R20, [R1+0xa0] ;  /* 0x0000a00001147983 */ /* 0x001ee80000300800 */
[----:B------:R-:W3:Y:S01]  /*119d30*/  LDL.LU R21, [R1+0xa4] ;  /* 0x0000a40001157983 */ /* 0x000ee20000300800 */
[----:B------:R-:W-:-:S03]  /*119d40*/  IMAD.MOV.U32 R23, RZ, RZ, R57 ;  /* 0x000000ffff177224 */ /* 0x000fc600078e0039 */
[----:B------:R-:W-:Y:S01]  /*119d50*/  STSM.16.M88.4 [R60], R24 ;  /* 0x000000183c007844 */ /* 0x000fe20000000200 */
[----:B--2---:R-:W-:Y:S01]  /*119d60*/  IMAD.MOV.U32 R22, RZ, RZ, R54 ;  /* 0x000000ffff167224 */ /* 0x004fe200078e0036 */
[----:B------:R-:W-:Y:S02]  /*119d70*/  NOP ;  /* 0x0000000000007918 */ /* 0x000fe40000000000 */
[----:B------:R-:W2:Y:S01]  /*119d80*/  LDL.LU R54, [R1+0x5cc0] ;  /* 0x005cc00001367983 */ /* 0x000ea20000300800 */
[----:B-1----:R-:W-:-:S03]  /*119d90*/  IMAD.MOV.U32 R57, RZ, RZ, R15 ;  /* 0x000000ffff397224 */ /* 0x002fc600078e000f */
[----:B------:R-:W-:Y:S04]  /*119da0*/  STL.64 [R1+0x100], R12 ;  /* 0x0001000c01007387 */ /* 0x000fe80000100a00 */
[----:B------:R-:W-:Y:S04]  /*119db0*/  STL [R1+0x108], R14 ;  /* 0x0001080e01007387 */ /* 0x000fe80000100800 */
[----:B------:R-:W0:Y:S01]  /*119dc0*/  LDS.128 R12, [R60] ;  /* 0x000000003c0c7984 */ /* 0x000e220000000c00 */
[----:B------:R-:W-:Y:S01]  /*119dd0*/  IMAD.MOV.U32 R31, RZ, RZ, R51 ;  /* 0x000000ffff1f7224 */ /* 0x000fe200078e0033 */
[----:B------:R-:W-:-:S02]  /*119de0*/  NOP ;  /* 0x0000000000007918 */ /* 0x000fc40000000000 */
[----:B------:R-:W-:Y:S04]  /*119df0*/  STL [R1+0x5a34], R57 ;  /* 0x005a343901007387 */ /* 0x000fe80000100800 */
[----:B------:R-:W3:Y:S04]  /*119e00*/  LDL.LU R28, [R1+0xb0] ;  /* 0x0000b000011c7983 */ /* 0x000ee80000300800 */
[----:B0-----:R-:W-:Y:S04]  /*119e10*/  STL.64 [R1+0xf0], R12 ;  /* 0x0000f00c01007387 */ /* 0x001fe80000100a00 */
[----:B------:R-:W-:Y:S04]  /*119e20*/  STL.64 [R1+0xf8], R14 ;  /* 0x0000f80e01007387 */ /* 0x000fe80000100a00 */
[----:B------:R-:W3:Y:S04]  /*119e30*/  LDL.LU R29, [R1+0xb4] ;  /* 0x0000b400011d7983 */ /* 0x000ee80000300800 */
[----:B------:R-:W3:Y:S04]  /*119e40*/  LDL.LU R30, [R1+0xb8] ;  /* 0x0000b800011e7983 */ /* 0x000ee80000300800 */
[----:B------:R-:W3:Y:S01]  /*119e50*/  LDL.LU R51, [R1+0x5cbc] ;  /* 0x005cbc0001337983 */ /* 0x000ee20000300800 */
[----:B--2---:R-:W-:-:S03]  /*119e60*/  IMAD.MOV.U32 R24, RZ, RZ, R54 ;  /* 0x000000ffff187224 */ /* 0x004fc600078e0036 */
[----:B------:R-:W2:Y:S04]  /*119e70*/  LDL.LU R54, [R1+0x5cb8] ;  /* 0x005cb80001367983 */ /* 0x000ea80000300800 */
[----:B------:R-:W2:Y:S04]  /*119e80*/  LDL.LU R25, [R1+0x64] ;  /* 0x0000640001197983 */ /* 0x000ea80000300800 */
[----:B------:R-:W2:Y:S04]  /*119e90*/  LDL.LU R26, [R1+0x68] ;  /* 0x00006800011a7983 */ /* 0x000ea80000300800 */
[----:B----4-:R0:W-:Y:S01]  /*119ea0*/  STSM.16.M88.4 [R60], R8 ;  /* 0x000000083c007844 */ /* 0x0101e20000000200 */
[----:B------:R-:W-:-:S03]  /*119eb0*/  NOP ;  /* 0x0000000000007918 */ /* 0x000fc60000000000 */
[----:B------:R-:W4:Y:S04]  /*119ec0*/  LDL.LU R27, [R1+0x6c] ;  /* 0x00006c00011b7983 */ /* 0x000f280000300800 */
[----:B------:R-:W1:Y:S01]  /*119ed0*/  LDS.128 R12, [R60] ;  /* 0x000000003c0c7984 */ /* 0x000e620000000c00 */
[----:B------:R-:W-:-:S03]  /*119ee0*/  NOP ;  /* 0x0000000000007918 */ /* 0x000fc60000000000 */
[----:B0-----:R-:W4:Y:S01]  /*119ef0*/  LDL.LU R8, [R1+0x80] ;  /* 0x0000800001087983 */ /* 0x001f220000300800 */
[----:B------:R-:W-:Y:S02]  /*119f00*/  IMAD.MOV.U32 R11, RZ, RZ, R52 ;  /* 0x000000ffff0b7224 */ /* 0x000fe400078e0034 */
[----:B---3--:R-:W-:Y:S02]  /*119f10*/  IMAD.MOV.U32 R9, RZ, RZ, R51 ;  /* 0x000000ffff097224 */ /* 0x008fe400078e0033 */
[----:B------:R-:W3:Y:S04]  /*119f20*/  LDL.LU R51, [R1+0x5cb4] ;  /* 0x005cb40001337983 */ /* 0x000ee80000300800 */
[----:B------:R-:W-:Y:S01]  /*119f30*/  STSM.16.M88.4 [R60], R4 ;  /* 0x000000043c007844 */ /* 0x000fe20000000200 */
[----:B------:R-:W-:-:S03]  /*119f40*/  NOP ;  /* 0x0000000000007918 */ /* 0x000fc60000000000 */
[----:B------:R-:W0:Y:S01]  /*119f50*/  LDS.128 R4, [R60] ;  /* 0x000000003c047984 */ /* 0x000e220000000c00 */
[----:B------:R-:W-:Y:S01]  /*119f60*/  NOP ;  /* 0x0000000000007918 */ /* 0x000fe20000000000 */
[----:B--2---:R-:W-:Y:S02]  /*119f70*/  IMAD.MOV.U32 R10, RZ, RZ, R54 ;  /* 0x000000ffff0a7224 */ /* 0x004fe400078e0036 */
[----:B------:R-:W2:Y:S04]  /*119f80*/  LDL.LU R54, [R1+0x5cb0] ;  /* 0x005cb00001367983 */ /* 0x000ea80000300800 */
[----:B------:R-:W3:Y:S01]  /*119f90*/  LDL.LU R52, [R1+0x5cac] ;  /* 0x005cac0001347983 */ /* 0x000ee20000300800 */
[----:B-1----:R-:W-:-:S03]  /*119fa0*/  IMAD.MOV.U32 R57, RZ, RZ, R14 ;  /* 0x000000ffff397224 */ /* 0x002fc600078e000e */
[----:B------:R-:W-:Y:S04]  /*119fb0*/  STL.64 [R1+0xe0], R12 ;  /* 0x0000e00c01007387 */ /* 0x000fe80000100a00 */
[----:B------:R-:W-:Y:S04]  /*119fc0*/  STSM.16.M88.4 [R60], R20 ;  /* 0x000000143c007844 */ /* 0x000fe80000000200 */
[----:B------:R-:W-:Y:S01]  /*119fd0*/  STL [R1+0xec], R15 ;  /* 0x0000ec0f01007387 */ /* 0x000fe20000100800 */
[----:B------:R-:W-:-:S03]  /*119fe0*/  NOP ;  /* 0x0000000000007918 */ /* 0x000fc60000000000 */
[----:B------:R-:W1:Y:S01]  /*119ff0*/  LDS.128 R12, [R60] ;  /* 0x000000003c0c7984 */ /* 0x000e620000000c00 */
[----:B------:R-:W-:-:S03]  /*11a000*/  NOP ;  /* 0x0000000000007918 */ /* 0x000fc60000000000 */
[----:B0-----:R0:W-:Y:S04]  /*11a010*/  STL.64 [R1+0xd0], R4 ;  /* 0x0000d00401007387 */ /* 0x0011e80000100a00 */
[----:B------:R1:W-:Y:S04]  /*11a020*/  STL.64 [R1+0xd8], R6 ;  /* 0x0000d80601007387 */ /* 0x0003e80000100a00 */
[----:B------:R-:W-:Y:S04]  /*11a030*/  STSM.16.M88.4 [R60], R28 ;  /* 0x0000001c3c007844 */ /* 0x000fe80000000200 */
[----:B0-----:R-:W4:Y:S04]  /*11a040*/  LDL.LU R4, [R1+0x1a0] ;  /* 0x0001a00001047983 */ /* 0x001f280000300800 */
[----:B-1----:R-:W-:Y:S04]  /*11a050*/  STL.64 [R1+0xc0], R12 ;  /* 0x0000c00c01007387 */ /* 0x002fe80000100a00 */
[----:B------:R-:W-:Y:S01]  /*11a060*/  STL.64 [R1+0xc8], R14 ;  /* 0x0000c80e01007387 */ /* 0x000fe20000100a00 */
[----:B------:R-:W-:-:S03]  /*11a070*/  NOP ;  /* 0x0000000000007918 */ /* 0x000fc60000000000 */
[----:B------:R-:W0:Y:S01]  /*11a080*/  LDS.128 R12, [R60] ;  /* 0x000000003c0c7984 */ /* 0x000e220000000c00 */
[----:B------:R-:W-:-:S03]  /*11a090*/  IMAD.MOV.U32 R7, RZ, RZ, R2 ;  /* 0x000000ffff077224 */ /* 0x000fc600078e0002 */
[----:B------:R-:W4:Y:S01]  /*11a0a0*/  LDL.LU R5, [R1+0x1a4] ;  /* 0x0001a40001057983 */ /* 0x000f220000300800 */
[----:B0-----:R-:W-:Y:S02]  /*11a0b0*/  IMAD.MOV.U32 R60, RZ, RZ, R12 ;  /* 0x000000ffff3c7224 */ /* 0x001fe400078e000c */
[----:B--2---:R-:W-:Y:S02]  /*11a0c0*/  IMAD.MOV.U32 R6, RZ, RZ, R54 ;  /* 0x000000ffff067224 */ /* 0x004fe400078e0036 */
[----:B------:R-:W2:Y:S01]  /*11a0d0*/  LDL.LU R54, [R1+0x5ca8] ;  /* 0x005ca80001367983 */ /* 0x000ea20000300800 */
[----:B---3--:R-:W-:-:S03]  /*11a0e0*/  IMAD.MOV.U32 R22, RZ, RZ, R52 ;  /* 0x000000ffff167224 */ /* 0x008fc600078e0034 */
[----:B------:R-:W3:Y:S04]  /*11a0f0*/  LDL.LU R2, [R1+0x5ca4] ;  /* 0x005ca40001027983 */ /* 0x000ee80000300800 */
[----:B------:R-:W2:Y:S04]  /*11a100*/  LDL.LU R20, [R1+0x1b0] ;  /* 0x0001b00001147983 */ /* 0x000ea80000300800 */
[----:B------:R-:W2:Y:S04]  /*11a110*/  LDL.LU R21, [R1+0x1b4] ;  /* 0x0001b40001157983 */ /* 0x000ea80000300800 */
[----:B------:R-:W2:Y:S04]  /*11a120*/  LDL.LU R52, [R1+0x5ca0] ;  /* 0x005ca00001347983 */ /* 0x000ea80000300800 */
[----:B------:R-:W-:Y:S04]  /*11a130*/  STL [R1+0xb4], R13 ;  /* 0x0000b40d01007387 */ /* 0x000fe80000100800 */
[----:B------:R-:W-:Y:S04]  /*11a140*/  STL.64 [R1+0xb8], R14 ;  /* 0x0000b80e01007387 */ /* 0x000fe80000100a00 */
[----:B------:R0:W-:Y:S04]  /*11a150*/  STL [R1+0x5a48], R60 ;  /* 0x005a483c01007387 */ /* 0x0001e80000100800 */
[----:B0-----:R-:W4:Y:S01]  /*11a160*/  LDL R60, [R1+0x1c48] ;  /* 0x001c4800013c7983 */ /* 0x001f220000100800 */
[----:B------:R-:W-:-:S03]  /*11a170*/  NOP ;  /* 0x0000000000007918 */ /* 0x000fc60000000000 */
[----:B----4-:R2:W-:Y:S01]  /*11a180*/  STSM.16.M88.4 [R60], R24 ;  /* 0x000000183c007844 */ /* 0x0105e20000000200 */
[----:B------:R-:W-:-:S03]  /*11a190*/  NOP ;  /* 0x0000000000007918 */ /* 0x000fc60000000000 */
[----:B------:R-:W0:Y:S01]  /*11a1a0*/  LDS.128 R12, [R60] ;  /* 0x000000003c0c7984 */ /* 0x000e220000000c00 */
[----:B------:R-:W-:Y:S01]  /*11a1b0*/  NOP ;  /* 0x0000000000007918 */ /* 0x000fe20000000000 */
[----:B--2---:R-:W-:Y:S02]  /*11a1c0*/  IMAD.MOV.U32 R24, RZ, RZ, R54 ;  /* 0x000000ffff187224 */ /* 0x004fe400078e0036 */
[----:B------:R1:W-:Y:S01]  /*11a1d0*/  STSM.16.M88.4 [R60], R8 ;  /* 0x000000083c007844 */ /* 0x0003e20000000200 */
[----:B------:R-:W-:Y:S02]  /*11a1e0*/  IMAD.MOV.U32 R26, RZ, RZ, R51 ;  /* 0x000000ffff1a7224 */ /* 0x000fe400078e0033 */
[----:B------:R-:W-:Y:S02]  /*11a1f0*/  IMAD.MOV.U32 R27, RZ, RZ, R50 ;  /* 0x000000ffff1b7224 */ /* 0x000fe400078e0032 */
[----:B-1----:R-:W-:Y:S02]  /*11a200*/  IMAD.MOV.U32 R8, RZ, RZ, R52 ;  /* 0x000000ffff087224 */ /* 0x002fe400078e0034 */
[----:B---3--:R-:W-:Y:S01]  /*11a210*/  IMAD.MOV.U32 R9, RZ, RZ, R2 ;  /* 0x000000ffff097224 */ /* 0x008fe200078e0002 */
[----:B0-----:R-:W-:Y:S04]  /*11a220*/  STL [R1+0xa0], R12 ;  /* 0x0000a00c01007387 */ /* 0x001fe80000100800 */
[----:B------:R-:W-:Y:S04]  /*11a230*/  STL.64 [R1+0xa8], R14 ;  /* 0x0000a80e01007387 */ /* 0x000fe80000100a00 */
[----:B------:R-:W2:Y:S04]  /*11a240*/  LDL.LU R54, [R1+0x5c9c] ;  /* 0x005c9c0001367983 */ /* 0x000ea80000300800 */
[----:B------:R-:W3:Y:S01]  /*11a250*/  LDL.LU R25, [R1+0x164] ;  /* 0x0001640001197983 */ /* 0x000ee20000300800 */
[----:B------:R-:W-:Y:S01]  /*11a260*/  IMAD.MOV.U32 R23, RZ, RZ, R59 ;  /* 0x000000ffff177224 */ /* 0x000fe200078e003b */
[----:B------:R-:W-:-:S02]  /*11a270*/  NOP ;  /* 0x0000000000007918 */ /* 0x000fc40000000000 */
[----:B------:R-:W4:Y:S04]  /*11a280*/  LDL.LU R51, [R1+0x5c98] ;  /* 0x005c980001337983 */ /* 0x000f280000300800 */
[----:B------:R-:W3:Y:S04]  /*11a290*/  LDL.LU R50, [R1+0x5c94] ;  /* 0x005c940001327983 */ /* 0x000ee80000300800 */
[----:B------:R-:W3:Y:S04]  /*11a2a0*/  LDL.LU R52, [R1+0x5c90] ;  /* 0x005c900001347983 */ /* 0x000ee80000300800 */
[----:B------:R-:W4:Y:S01]  /*11a2b0*/  LDL.LU R2, [R1+0x5c8c] ;  /* 0x005c8c0001027983 */ /* 0x000f220000300800 */
[----:B------:R-:W-:-:S03]  /*11a2c0*/  IMAD.MOV.U32 R59, RZ, RZ, R13 ;  /* 0x000000ffff3b7224 */ /* 0x000fc600078e000d */
[----:B------:R-:W0:Y:S01]  /*11a2d0*/  LDS.128 R12, [R60] ;  /* 0x000000003c0c7984 */ /* 0x000e220000000c00 */
[----:B------:R-:W-:-:S03]  /*11a2e0*/  NOP ;  /* 0x0000000000007918 */ /* 0x000fc60000000000 */
[----:B------:R-:W-:Y:S01]  /*11a2f0*/  STSM.16.M88.4 [R60], R4 ;  /* 0x000000043c007844 */ /* 0x000fe20000000200 */
[----:B------:R-:W-:-:S03]  /*11a300*/  NOP ;  /* 0x0000000000007918 */ /* 0x000fc60000000000 */
[----:B------:R-:W1:Y:S01]  /*11a310*/  LDS.128 R4, [R60] ;  /* 0x000000003c047984 */ /* 0x000e620000000c00 */
[----:B------:R-:W-:Y:S01]  /*11a320*/  IMAD.MOV.U32 R11, RZ, RZ, R58 ;  /* 0x000000ffff0b7224 */ /* 0x000fe200078e003a */
[----:B------:R-:W-:Y:S01]  /*11a330*/  NOP ;  /* 0x0000000000007918 */ /* 0x000fe20000000000 */
[----:B0-----:R-:W-:Y:S02]  /*11a340*/  IMAD.MOV.U32 R58, RZ, RZ, R15 ;  /* 0x000000ffff3a7224 */ /* 0x001fe400078e000f */
[----:B--2---:R-:W-:Y:S02]  /*11a350*/  IMAD.MOV.U32 R10, RZ, RZ, R54 ;  /* 0x000000ffff0a7224 */ /* 0x004fe400078e0036 */
[----:B------:R-:W2:Y:S04]  /*11a360*/  LDL.LU R54, [R1+0x5c88] ;  /* 0x005c880001367983 */ /* 0x000ea80000300800 */
[----:B------:R-:W-:Y:S04]  /*11a370*/  STL.64 [R1+0x90], R12 ;  /* 0x0000900c01007387 */ /* 0x000fe80000100a00 */
[----:B------:R-:W-:Y:S04]  /*11a380*/  STL [R1+0x98], R14 ;  /* 0x0000980e01007387 */ /* 0x000fe80000100800 */
[----:B------:R-:W-:Y:S04]  /*11a390*/  STL.64 [R1+0x5a38], R58 ;  /* 0x005a383a01007387 */ /* 0x000fe80000100a00 */
[----:B-1----:R-:W-:Y:S01]  /*11a3a0*/  STL.64 [R1+0x80], R4 ;  /* 0x0000800401007387 */ /* 0x002fe20000100a00 */
[----:B---3--:R-:W-:-:S03]  /*11a3b0*/  IMAD.MOV.U32 R30, RZ, RZ, R50 ;  /* 0x000000ffff1e7224 */ /* 0x008fc600078e0032 */
[----:B------:R-:W-:Y:S01]  /*11a3c0*/  STL.64 [R1+0x88], R6 ;  /* 0x0000880601007387 */ /* 0x000fe20000100a00 */
[----:B----4-:R-:W-:-:S03]  /*11a3d0*/  IMAD.MOV.U32 R29, RZ, RZ, R2 ;  /* 0x000000ffff1d7224 */ /* 0x010fc600078e0002 */
[----:B------:R-:W3:Y:S04]  /*11a3e0*/  LDL.LU R28, [R1+0x1f0] ;  /* 0x0001f000011c7983 */ /* 0x000ee80000300800 */
[----:B------:R-:W4:Y:S04]  /*11a3f0*/  LDL.LU R2, [R1+0x5c84] ;  /* 0x005c840001027983 */ /* 0x000f280000300800 */
[----:B------:R-:W2:Y:S04]  /*11a400*/  LDL.LU R50, [R1+0x5c80] ;  /* 0x005c800001327983 */ /* 0x000ea80000300800 */
[----:B------:R-:W-:Y:S01]  /*11a410*/  STSM.16.M88.4 [R60], R20 ;  /* 0x000000143c007844 */ /* 0x000fe20000000200 */
[----:B------:R-:W-:-:S03]  /*11a420*/  NOP ;  /* 0x0000000000007918 */ /* 0x000fc60000000000 */
[----:B------:R-:W0:Y:S01]  /*11a430*/  LDS.128 R4, [R60] ;  /* 0x000000003c047984 */ /* 0x000e220000000c00 */
[----:B------:R-:W-:Y:S01]  /*11a440*/  IMAD.MOV.U32 R31, RZ, RZ, R56 ;  /* 0x000000ffff1f7224 */ /* 0x000fe200078e0038 */
[----:B------:R-:W-:Y:S02]  /*11a450*/  NOP ;  /* 0x0000000000007918 */ /* 0x000fe40000000000 */
[----:B0-----:R0:W-:Y:S01]  /*11a460*/  STL.64 [R1+0x70], R4 ;  /* 0x0000700401007387 */ /* 0x0011e20000100a00 */
[----:B------:R-:W-:-:S03]  /*11a470*/  IMAD.MOV.U32 R56, RZ, RZ, R6 ;  /* 0x000000ffff387224 */ /* 0x000fc600078e0006 */
[----:B------:R1:W-:Y:S04]  /*11a480*/  STL [R1+0x7c], R7 ;  /* 0x00007c0701007387 */ /* 0x0003e80000100800 */
[----:B0-----:R-:W3:Y:S01]  /*11a490*/  LDL.LU R4, [R1+0x210] ;  /* 0x0002100001047983 */ /* 0x001ee20000300800 */
[----:B-1----:R-:W-:-:S03]  /*11a4a0*/  IMAD.MOV.U32 R7, RZ, RZ, R53 ;  /* 0x000000ffff077224 */ /* 0x002fc600078e0035 */
[----:B------:R-:W3:Y:S01]  /*11a4b0*/  LDL.LU R5, [R1+0x214] ;  /* 0x0002140001057983 */ /* 0x000ee20000300800 */
[----:B--2---:R-:W-:-:S03]  /*11a4c0*/  IMAD.MOV.U32 R6, RZ, RZ, R50 ;  /* 0x000000ffff067224 */ /* 0x004fc600078e0032 */
[----:B------:R-:W2:Y:S04]  /*11a4d0*/  LDL.LU R50, [R1+0x5c7c] ;  /* 0x005c7c0001327983 */ /* 0x000ea80000300800 */
[----:B------:R-:W3:Y:S04]  /*11a4e0*/  LDL.LU R53, [R1+0x5c78] ;  /* 0x005c780001357983 */ /* 0x000ee80000300800 */
[----:B------:R-:W-:Y:S01]  /*11a4f0*/  STSM.16.M88.4 [R60], R24 ;  /* 0x000000183c007844 */ /* 0x000fe20000000200 */
[----:B------:R-:W-:-:S03]  /*11a500*/  NOP ;  /* 0x0000000000007918 */ /* 0x000fc60000000000 */
[----:B------:R-:W0:Y:S01]  /*11a510*/  LDS.128 R12, [R60] ;  /* 0x000000003c0c7984 */ /* 0x000e220000000c00 */
[----:B------:R-:W-:Y:S01]  /*11a520*/  IMAD.MOV.U32 R20, RZ, RZ, R54 ;  /* 0x000000ffff147224 */ /* 0x000fe200078e0036 */
[----:B------:R-:W-:Y:S02]  /*11a530*/  NOP ;  /* 0x0000000000007918 */ /* 0x000fe40000000000 */
[----:B------:R-:W4:Y:S01]  /*11a540*/  LDL.LU R54, [R1+0x5c74] ;  /* 0x005c740001367983 */ /* 0x000f220000300800 */
[----:B------:R-:W-:Y:S02]  /*11a550*/  IMAD.MOV.U32 R21, RZ, RZ, R52 ;  /* 0x000000ffff157224 */ /* 0x000fe400078e0034 */
[----:B------:R-:W-:Y:S01]  /*11a560*/  IMAD.MOV.U32 R22, RZ, RZ, R51 ;  /* 0x000000ffff167224 */ /* 0x000fe200078e0033 */
[----:B------:R-:W4:Y:S04]  /*11a570*/  LDL.LU R52, [R1+0x5c70] ;  /* 0x005c700001347983 */ /* 0x000f280000300800 */
[----:B------:R-:W4:Y:S04]  /*11a580*/  LDL.LU R51, [R1+0x5c6c] ;  /* 0x005c6c0001337983 */ /* 0x000f280000300800 */
[----:B------:R-:W-:Y:S04]  /*11a590*/  STL [R1+0x5a20], R56 ;  /* 0x005a203801007387 */ /* 0x000fe80000100800 */
[----:B0-----:R-:W-:Y:S04]  /*11a5a0*/  STL.64 [R1+0x60], R12 ;  /* 0x0000600c01007387 */ /* 0x001fe80000100a00 */
[----:B------:R-:W-:Y:S01]  /*11a5b0*/  STL [R1+0x68], R14 ;  /* 0x0000680e01007387 */ /* 0x000fe20000100800 */
[----:B--2---:R-:W-:-:S02]  /*11a5c0*/  IMAD.MOV.U32 R25, RZ, RZ, R50 ;  /* 0x000000ffff197224 */ /* 0x004fc400078e0032 */
[----:B---3--:R-:W-:Y:S02]  /*11a5d0*/  IMAD.MOV.U32 R24, RZ, RZ, R53 ;  /* 0x000000ffff187224 */ /* 0x008fe400078e0035 */
[----:B------:R-:W2:Y:S04]  /*11a5e0*/  LDL.LU R53, [R1+0x5c68] ;  /* 0x005c680001357983 */ /* 0x000ea80000300800 */
[----:B------:R-:W3:Y:S04]  /*11a5f0*/  LDL.LU R50, [R1+0x5c64] ;  /* 0x005c640001327983 */ /* 0x000ee80000300800 */
[----:B------:R-:W-:Y:S01]  /*11a600*/  STSM.16.M88.4 [R60], R8 ;  /* 0x000000083c007844 */ /* 0x000fe20000000200 */
[----:B------:R-:W-:-:S03]  /*11a610*/  NOP ;  /* 0x0000000000007918 */ /* 0x000fc60000000000 */
[----:B------:R-:W0:Y:S01]  /*11a620*/  LDS.128 R8, [R60] ;  /* 0x000000003c087984 */ /* 0x000e220000000c00 */
[----:B----4-:R-:W-:Y:S01]  /*11a630*/  IMAD.MOV.U32 R26, RZ, RZ, R2 ;  /* 0x000000ffff1a7224 */ /* 0x010fe200078e0002 */
[----:B------:R-:W-:Y:S02]  /*11a640*/  NOP ;  /* 0x0000000000007918 */ /* 0x000fe40000000000 */
[----:B------:R-:W4:Y:S01]  /*11a650*/  LDL.LU R2, [R1+0x5c60] ;  /* 0x005c600001027983 */ /* 0x000f220000300800 */
[----:B------:R-:W-:-:S03]  /*11a660*/  IMAD.MOV.U32 R27, RZ, RZ, R3 ;  /* 0x000000ffff1b7224 */ /* 0x000fc600078e0003 */
[----:B------:R-:W4:Y:S04]  /*11a670*/  LDL.LU R3, [R1+0x5c5c] ;  /* 0x005c5c0001037983 */ /* 0x000f280000300800 */
[----:B0-----:R-:W-:Y:S01]  /*11a680*/  STL [R1+0x50], R8 ;  /* 0x0000500801007387 */ /* 0x001fe20000100800 */
[----:B------:R-:W-:-:S03]  /*11a690*/  IMAD.MOV.U32 R56, RZ, RZ, R9 ;  /* 0x000000ffff387224 */ /* 0x000fc600078e0009 */
[----:B------:R0:W-:Y:S02]  /*11a6a0*/  STL.64 [R1+0x58], R10 ;  /* 0x0000580a01007387 */ /* 0x0001e40000100a00 */
[----:B0-----:R-:W-:Y:S02]  /*11a6b0*/  IMAD.MOV.U32 R10, RZ, RZ, R52 ;  /* 0x000000ffff0a7224 */ /* 0x001fe400078e0034 */
[----:B------:R-:W-:Y:S01]  /*11a6c0*/  STSM.16.M88.4 [R60], R28 ;  /* 0x0000001c3c007844 */ /* 0x000fe20000000200 */
[----:B------:R-:W-:Y:S01]  /*11a6d0*/  IMAD.MOV.U32 R23, RZ, RZ, R55 ;  /* 0x000000ffff177224 */ /* 0x000fe200078e0037 */
[----:B------:R-:W-:Y:S01]  /*11a6e0*/  NOP ;  /* 0x0000000000007918 */ /* 0x000fe20000000000 */
[----:B--2---:R-:W-:Y:S02]  /*11a6f0*/  IMAD.MOV.U32 R8, RZ, RZ, R53 ;  /* 0x000000ffff087224 */ /* 0x004fe400078e0035 */
[----:B------:R-:W2:Y:S01]  /*11a700*/  LDL.LU R53, [R1+0x5c58] ;  /* 0x005c580001357983 */ /* 0x000ea20000300800 */
[----:B---3--:R-:W-:-:S03]  /*11a710*/  IMAD.MOV.U32 R9, RZ, RZ, R50 ;  /* 0x000000ffff097224 */ /* 0x008fc600078e0032 */
[----:B------:R-:W3:Y:S04]  /*11a720*/  LDL.LU R50, [R1+0x5c54] ;  /* 0x005c540001327983 */ /* 0x000ee80000300800 */
[----:B------:R-:W3:Y:S01]  /*11a730*/  LDL.LU R52, [R1+0x5c50] ;  /* 0x005c500001347983 */ /* 0x000ee20000300800 */
[----:B------:R-:W-:-:S03]  /*11a740*/  IMAD.MOV.U32 R55, RZ, RZ, R15 ;  /* 0x000000ffff377224 */ /* 0x000fc600078e000f */
[----:B------:R-:W0:Y:S01]  /*11a750*/  LDS.128 R12, [R60] ;  /* 0x000000003c0c7984 */ /* 0x000e220000000c00 */
[----:B------:R-:W-:-:S03]  /*11a760*/  NOP ;  /* 0x0000000000007918 */ /* 0x000fc60000000000 */
[----:B------:R-:W-:Y:S01]  /*11a770*/  STSM.16.M88.4 [R60], R4 ;  /* 0x000000043c007844 */ /* 0x000fe20000000200 */
[----:B------:R-:W-:-:S03]  /*11a780*/  NOP ;  /* 0x0000000000007918 */ /* 0x000fc60000000000 */
[----:B------:R-:W1:Y:S01]  /*11a790*/  LDS.128 R4, [R60] ;  /* 0x000000003c047984 */ /* 0x000e620000000c00 */
[----:B------:R-:W-:-:S03]  /*11a7a0*/  NOP ;  /* 0x0000000000007918 */ /* 0x000fc60000000000 */
[----:B------:R-:W-:Y:S04]  /*11a7b0*/  STL.64 [R1+0x5a40], R56 ;  /* 0x005a403801007387 */ /* 0x000fe80000100a00 */
[----:B0-----:R-:W-:Y:S04]  /*11a7c0*/  STL.64 [R1+0x40], R12 ;  /* 0x0000400c01007387 */ /* 0x001fe80000100a00 */
[----:B------:R-:W-:Y:S04]  /*11a7d0*/  STL [R1+0x4c], R15 ;  /* 0x00004c0f01007387 */ /* 0x000fe80000100800 */
[----:B-1----:R0:W-:Y:S04]  /*11a7e0*/  STL.64 [R1+0x30], R4 ;  /* 0x0000300401007387 */ /* 0x0021e80000100a00 */
[----:B------:R-:W-:Y:S04]  /*11a7f0*/  STL.64 [R1+0x38], R6 ;  /* 0x0000380601007387 */ /* 0x000fe80000100a00 */
[----:B0-----:R-:W3:Y:S04]  /*11a800*/  LDL.LU R4, [R1+0x240] ;  /* 0x0002400001047983 */ /* 0x001ee80000300800 */
[----:B------:R-:W3:Y:S04]  /*11a810*/  LDL.LU R5, [R1+0x244] ;  /* 0x0002440001057983 */ /* 0x000ee80000300800 */
[----:B------:R4:W-:Y:S02]  /*11a820*/  STSM.16.M88.4 [R60], R20 ;  /* 0x000000143c007844 */ /* 0x0009e40000000200 */
[----:B----4-:R-:W-:-:S02]  /*11a830*/  IMAD.MOV.U32 R20, RZ, RZ, R2 ;  /* 0x000000ffff147224 */ /* 0x010fc400078e0002 */
[----:B------:R-:W-:Y:S02]  /*11a840*/  IMAD.MOV.U32 R21, RZ, RZ, R51 ;  /* 0x000000ffff157224 */ /* 0x000fe400078e0033 */
[----:B--2---:R-:W-:Y:S02]  /*11a850*/  IMAD.MOV.U32 R7, RZ, RZ, R53 ;  /* 0x000000ffff077224 */ /* 0x004fe400078e0035 */
[----:B---3--:R-:W-:Y:S01]  /*11a860*/  IMAD.MOV.U32 R6, RZ, RZ, R52 ;  /* 0x000000ffff067224 */ /* 0x008fe200078e0034 */
[----:B------:R-:W-:Y:S01]  /*11a870*/  NOP ;  /* 0x0000000000007918 */ /* 0x000fe20000000000 */
[----:B------:R-:W2:Y:S04]  /*11a880*/  LDL.LU R52, [R1+0x5c4c] ;  /* 0x005c4c0001347983 */ /* 0x000ea80000300800 */
[----:B------:R-:W3:Y:S04]  /*11a890*/  LDL.LU R53, [R1+0x5c48] ;  /* 0x005c480001357983 */ /* 0x000ee80000300800 */
[----:B------:R-:W4:Y:S04]  /*11a8a0*/  LDL.LU R2, [R1+0x5c44] ;  /* 0x005c440001027983 */ /* 0x000f280000300800 */
[----:B------:R-:W4:Y:S01]  /*11a8b0*/  LDL.LU R51, [R1+0x5c40] ;  /* 0x005c400001337983 */ /* 0x000f220000300800 */
[----:B------:R-:W-:-:S02]  /*11a8c0*/  IMAD.MOV.U32 R11, RZ, RZ, R48 ;  /* 0x000000ffff0b7224 */ /* 0x000fc400078e0030 */
[----:B------:R-:W-:Y:S02]  /*11a8d0*/  IMAD.MOV.U32 R48, RZ, RZ, R14 ;  /* 0x000000ffff307224 */ /* 0x000fe400078e000e */
[----:B------:R-:W0:Y:S01]  /*11a8e0*/  LDS.128 R12, [R60] ;  /* 0x000000003c0c7984 */ /* 0x000e220000000c00 */
[----:B------:R-:W-:Y:S01]  /*11a8f0*/  NOP ;  /* 0x0000000000007918 */ /* 0x000fe20000000000 */
[----:B------:R-:W-:Y:S02]  /*11a900*/  IMAD.MOV.U32 R22, RZ, RZ, R54 ;  /* 0x000000ffff167224 */ /* 0x000fe400078e0036 */
[----:B------:R-:W-:Y:S04]  /*11a910*/  STSM.16.M88.4 [R60], R24 ;  /* 0x000000183c007844 */ /* 0x000fe80000000200 */
[----:B0-----:R-:W-:Y:S01]  /*11a920*/  STL [R1+0x20], R12 ;  /* 0x0000200c01007387 */ /* 0x001fe20000100800 */
[----:B------:R-:W-:-:S03]  /*11a930*/  IMAD.MOV.U32 R54, RZ, RZ, R13 ;  /* 0x000000ffff367224 */ /* 0x000fc600078e000d */
[----:B------:R-:W-:Y:S01]  /*11a940*/  STL.64 [R1+0x28], R14 ;  /* 0x0000280e01007387 */ /* 0x000fe20000100a00 */
[----:B------:R-:W-:-:S03]  /*11a950*/  NOP ;  /* 0x0000000000007918 */ /* 0x000fc60000000000 */
[----:B------:R-:W0:Y:S01]  /*11a960*/  LDS.128 R12, [R60] ;  /* 0x000000003c0c7984 */ /* 0x000e220000000c00 */
[----:B------:R-:W-:-:S03]  /*11a970*/  NOP ;  /* 0x0000000000007918 */ /* 0x000fc60000000000 */
[----:B------:R-:W-:Y:S01]  /*11a980*/  STSM.16.M88.4 [R60], R8 ;  /* 0x000000083c007844 */ /* 0x000fe20000000200 */
[----:B------:R-:W-:-:S03]  /*11a990*/  NOP ;  /* 0x0000000000007918 */ /* 0x000fc60000000000 */
[----:B------:R-:W1:Y:S01]  /*11a9a0*/  LDS.128 R8, [R60] ;  /* 0x000000003c087984 */ /* 0x000e620000000c00 */
[----:B------:R-:W-:-:S03]  /*11a9b0*/  NOP ;  /* 0x0000000000007918 */ /* 0x000fc60000000000 */
[----:B------:R-:W-:Y:S01]  /*11a9c0*/  STSM.16.M88.4 [R60], R4 ;  /* 0x000000043c007844 */ /* 0x000fe20000000200 */
[----:B------:R-:W-:-:S03]  /*11a9d0*/  NOP ;  /* 0x0000000000007918 */ /* 0x000fc60000000000 */
[----:B------:R-:W2:Y:S01]  /*11a9e0*/  LDS.128 R4, [R60] ;  /* 0x000000003c047984 */ /* 0x000ea20000000c00 */
[----:B------:R-:W-:Y:S01]  /*11a9f0*/  IMAD.MOV.U32 R23, RZ, RZ, R49 ;  /* 0x000000ffff177224 */ /* 0x000fe200078e0031 */
[----:B------:R-:W-:Y:S01]  /*11aa00*/  NOP ;  /* 0x0000000000007918 */ /* 0x000fe20000000000 */
[----:B------:R-:W-:Y:S02]  /*11aa10*/  IMAD.MOV.U32 R31, RZ, RZ, R3 ;  /* 0x000000ffff1f7224 */ /* 0x000fe400078e0003 */
[----:B0-----:R-:W-:Y:S01]  /*11aa20*/  IMAD.MOV.U32 R49, RZ, RZ, R13 ;  /* 0x000000ffff317224 */ /* 0x001fe200078e000d */
[----:B------:R-:W-:Y:S01]  /*11aa30*/  STL [R1+0x10], R12 ;  /* 0x0000100c01007387 */ /* 0x000fe20000100800 */
[----:B------:R-:W-:-:S03]  /*11aa40*/  IMAD.MOV.U32 R30, RZ, RZ, R50 ;  /* 0x000000ffff1e7224 */ /* 0x000fc600078e0032 */
[----:B------:R-:W-:Y:S04]  /*11aa50*/  STL.64 [R1+0x18], R14 ;  /* 0x0000180e01007387 */ /* 0x000fe80000100a00 */
[----:B------:R-:W-:Y:S01]  /*11aa60*/  STL.64 [R1+0x5a00], R48 ;  /* 0x005a003001007387 */ /* 0x000fe20000100a00 */
[----:B-1----:R-:W-:Y:S02]  /*11aa70*/  IMAD.MOV.U32 R3, RZ, RZ, R11 ;  /* 0x000000ffff037224 */ /* 0x002fe400078e000b */
[----:B------:R-:W-:-:S03]  /*11aa80*/  IMAD.MOV.U32 R50, RZ, RZ, R10 ;  /* 0x000000ffff327224 */ /* 0x000fc600078e000a */
[----:B------:R-:W-:Y:S04]  /*11aa90*/  STL [R1+0x5b4c], R3 ;  /* 0x005b4c0301007387 */ /* 0x000fe80000100800 */
[----:B------:R0:W-:Y:S01]  /*11aaa0*/  STSM.16.M88.4 [R60], R20 ;  /* 0x000000143c007844 */ /* 0x0001e20000000200 */
[----:B--2---:R-:W-:Y:S02]  /*11aab0*/  IMAD.MOV.U32 R29, RZ, RZ, R52 ;  /* 0x000000ffff1d7224 */ /* 0x004fe400078e0034 */
[----:B------:R-:W-:Y:S02]  /*11aac0*/  IMAD.MOV.U32 R52, RZ, RZ, R9 ;  /* 0x000000ffff347224 */ /* 0x000fe400078e0009 */
[----:B---3--:R-:W-:Y:S01]  /*11aad0*/  IMAD.MOV.U32 R28, RZ, RZ, R53 ;  /* 0x000000ffff1c7224 */ /* 0x008fe200078e0035 */
[----:B------:R-:W-:Y:S01]  /*11aae0*/  NOP ;  /* 0x0000000000007918 */ /* 0x000fe20000000000 */
[----:B------:R-:W-:-:S02]  /*11aaf0*/  IMAD.MOV.U32 R53, RZ, RZ, R8 ;  /* 0x000000ffff357224 */ /* 0x000fc400078e0008 */
[----:B----4-:R-:W-:Y:S01]  /*11ab00*/  IMAD.MOV.U32 R26, RZ, RZ, R2 ;  /* 0x000000ffff1a7224 */ /* 0x010fe200078e0002 */
[----:B------:R-:W1:Y:S01]  /*11ab10*/  LDS.128 R8, [R60] ;  /* 0x000000003c087984 */ /* 0x000e620000000c00 */
[----:B------:R-:W-:-:S03]  /*11ab20*/  NOP ;  /* 0x0000000000007918 */ /* 0x000fc60000000000 */
[----:B------:R-:W-:Y:S04]  /*11ab30*/  STL.64 [R1+0x59e8], R52 ;  /* 0x0059e83401007387 */ /* 0x000fe80000100a00 */
[----:B------:R-:W-:Y:S04]  /*11ab40*/  STL.64 [R1+0x5a50], R54 ;  /* 0x005a503601007387 */ /* 0x000fe80000100a00 */
[----:B------:R-:W-:Y:S04]  /*11ab50*/  STL.64 [R1+0x59c8], R50 ;  /* 0x0059c83201007387 */ /* 0x000fe80000100a00 */
[----:B------:R-:W-:Y:S04]  /*11ab60*/  STL.64 [R1+0x59f0], R4 ;  /* 0x0059f00401007387 */ /* 0x000fe80000100a00 */
[----:B------:R-:W-:Y:S04]  /*11ab70*/  STL.64 [R1+0x59a8], R6 ;  /* 0x0059a80601007387 */ /* 0x000fe80000100a00 */
[----:B0-----:R-:W2:Y:S04]  /*11ab80*/  LDL.LU R20, [R1+0x260] ;  /* 0x0002600001147983 */ /* 0x001ea80000300800 */
[----:B------:R-:W2:Y:S04]  /*11ab90*/  LDL.LU R21, [R1+0x264] ;  /* 0x0002640001157983 */ /* 0x000ea80000300800 */
[----:B------:R-:W2:Y:S04]  /*11aba0*/  LDL.LU R22, [R1+0x268] ;  /* 0x0002680001167983 */ /* 0x000ea80000300800 */
[----:B------:R-:W2:Y:S04]  /*11abb0*/  LDL.LU R23, [R1+0x26c] ;  /* 0x00026c0001177983 */ /* 0x000ea80000300800 */
[----:B------:R-:W3:Y:S04]  /*11abc0*/  LDL.LU R24, [R1+0x1e0] ;  /* 0x0001e00001187983 */ /* 0x000ee80000300800 */
[----:B------:R-:W3:Y:S04]  /*11abd0*/  LDL.LU R25, [R1+0x1e4] ;  /* 0x0001e40001197983 */ /* 0x000ee80000300800 */
[----:B------:R-:W4:Y:S04]  /*11abe0*/  LDL.LU R2, [R1+0x5c3c] ;  /* 0x005c3c0001027983 */ /* 0x000f280000300800 */
[----:B-1----:R-:W-:Y:S04]  /*11abf0*/  STL.64 [R1+0x5a08], R8 ;  /* 0x005a080801007387 */ /* 0x002fe80000100a00 */
[----:B------:R-:W-:Y:S04]  /*11ac00*/  STL.64 [R1+0x59b8], R10 ;  /* 0x0059b80a01007387 */ /* 0x000fe80000100a00 */
[----:B------:R0:W-:Y:S01]  /*11ac10*/  STSM.16.M88.4 [R60], R28 ;  /* 0x0000001c3c007844 */ /* 0x0001e20000000200 */
[----:B------:R-:W-:-:S03]  /*11ac20*/  NOP ;  /* 0x0000000000007918 */ /* 0x000fc60000000000 */
[----:B------:R-:W1:Y:S01]  /*11ac30*/  LDS.128 R12, [R60] ;  /* 0x000000003c0c7984 */ /* 0x000e620000000c00 */
[----:B------:R-:W-:-:S03]  /*11ac40*/  NOP ;  /* 0x0000000000007918 */ /* 0x000fc60000000000 */
[----:B0-----:R-:W3:Y:S04]  /*11ac50*/  LDL.LU R28, [R1+0x200] ;  /* 0x00020000011c7983 */ /* 0x001ee80000300800 */
[----:B------:R-:W3:Y:S04]  /*11ac60*/  LDL.LU R29, [R1+0x204] ;  /* 0x00020400011d7983 */ /* 0x000ee80000300800 */
[----:B------:R-:W3:Y:S01]  /*11ac70*/  LDL.LU R30, [R1+0x208] ;  /* 0x00020800011e7983 */ /* 0x000ee20000300800 */
[----:B------:R-:W-:-:S03]  /*11ac80*/  IMAD.MOV.U32 R27, RZ, RZ, R43 ;  /* 0x000000ffff1b7224 */ /* 0x000fc600078e002b */
[----:B------:R0:W-:Y:S01]  /*11ac90*/  STSM.16.M88.4 [R60], R44 ;  /* 0x0000002c3c007844 */ /* 0x0001e20000000200 */
[----:B------:R-:W-:-:S03]  /*11aca0*/  NOP ;  /* 0x0000000000007918 */ /* 0x000fc60000000000 */
[----:B------:R-:W0:Y:S01]  /*11acb0*/  LDS.128 R16, [R60] ;  /* 0x000000003c107984 */ /* 0x000e220000000c00 */
[----:B------:R-:W-:Y:S01]  /*11acc0*/  NOP ;  /* 0x0000000000007918 */ /* 0x000fe20000000000 */
[----:B----4-:R-:W-:Y:S02]  /*11acd0*/  IMAD.MOV.U32 R31, RZ, RZ, R2 ;  /* 0x000000ffff1f7224 */ /* 0x010fe400078e0002 */
[----:B------:R-:W4:Y:S04]  /*11ace0*/  LDL.LU R2, [R1+0x5c38] ;  /* 0x005c380001027983 */ /* 0x000f280000300800 */
[----:B--2---:R-:W-:Y:S01]  /*11acf0*/  STSM.16.M88.4 [R60], R20 ;  /* 0x000000143c007844 */ /* 0x004fe20000000200 */
[----:B------:R-:W-:-:S03]  /*11ad00*/  NOP ;  /* 0x0000000000007918 */ /* 0x000fc60000000000 */
[----:B------:R-:W2:Y:S01]  /*11ad10*/  LDS.128 R20, [R60] ;  /* 0x000000003c147984 */ /* 0x000ea20000000c00 */
[----:B------:R-:W-:-:S03]  /*11ad20*/  NOP ;  /* 0x0000000000007918 */ /* 0x000fc60000000000 */
[----:B---3--:R-:W-:Y:S01]  /*11ad30*/  STSM.16.M88.4 [R60], R24 ;  /* 0x000000183c007844 */ /* 0x008fe20000000200 */
[----:B------:R-:W-:-:S03]  /*11ad40*/  NOP ;  /* 0x0000000000007918 */ /* 0x000fc60000000000 */
[----:B------:R-:W3:Y:S01]  /*11ad50*/  LDS.128 R24, [R60] ;  /* 0x000000003c187984 */ /* 0x000ee20000000c00 */
[----:B------:R-:W-:-:S03]  /*11ad60*/  NOP ;  /* 0x0000000000007918 */ /* 0x000fc60000000000 */
[----:B-1----:R-:W-:Y:S04]  /*11ad70*/  STL.64 [R1+0x5a10], R12 ;  /* 0x005a100c01007387 */ /* 0x002fe80000100a00 */
[----:B------:R-:W-:Y:S04]  /*11ad80*/  STL.64 [R1+0x59d0], R14 ;  /* 0x0059d00e01007387 */ /* 0x000fe80000100a00 */
[----:B------:R-:W4:Y:S04]  /*11ad90*/  LDL.LU R56, [R1+0x270] ;  /* 0x0002700001387983 */ /* 0x000f280000300800 */
[----:B------:R-:W4:Y:S04]  /*11ada0*/  LDL.LU R57, [R1+0x274] ;  /* 0x0002740001397983 */ /* 0x000f280000300800 */
[----:B------:R-:W4:Y:S04]  /*11adb0*/  LDL.LU R58, [R1+0x278] ;  /* 0x00027800013a7983 */ /* 0x000f280000300800 */
[----:B0-----:R-:W4:Y:S04]  /*11adc0*/  LDL.LU R44, [R1+0x128c] ;  /* 0x00128c00012c7983 */ /* 0x001f280000300800 */
[----:B------:R-:W4:Y:S04]  /*11add0*/  LDL.LU R45, [R1+0x1288] ;  /* 0x00128800012d7983 */ /* 0x000f280000300800 */
[----:B------:R-:W4:Y:S04]  /*11ade0*/  LDL.LU R46, [R1+0x1278] ;  /* 0x00127800012e7983 */ /* 0x000f280000300800 */
[----:B------:R-:W-:Y:S04]  /*11adf0*/  STL.64 [R1+0x5990], R16 ;  /* 0x0059901001007387 */ /* 0x000fe80000100a00 */
[----:B------:R-:W-:Y:S04]  /*11ae00*/  STL.64 [R1+0x5980], R18 ;  /* 0x0059801201007387 */ /* 0x000fe80000100a00 */
[----:B--2---:R-:W-:Y:S04]  /*11ae10*/  STL.64 [R1+0x5998], R20 ;  /* 0x0059981401007387 */ /* 0x004fe80000100a00 */
[----:B------:R-:W-:Y:S04]  /*11ae20*/  STL.64 [R1+0x5988], R22 ;  /* 0x0059881601007387 */ /* 0x000fe80000100a00 */
[----:B---3--:R-:W-:Y:S04]  /*11ae30*/  STL.64 [R1+0x59d8], R26 ;  /* 0x0059d81a01007387 */ /* 0x008fe80000100a00 */
[----:B------:R-:W-:Y:S04]  /*11ae40*/  STL.64 [R1+0x5a58], R24 ;  /* 0x005a581801007387 */ /* 0x000fe80000100a00 */
[----:B------:R-:W2:Y:S04]  /*11ae50*/  LDL.LU R52, [R1+0x220] ;  /* 0x0002200001347983 */ /* 0x000ea80000300800 */
[----:B------:R-:W2:Y:S01]  /*11ae60*/  LDL.LU R53, [R1+0x224] ;  /* 0x0002240001357983 */ /* 0x000ea20000300800 */
[----:B----4-:R-:W-:-:S03]  /*11ae70*/  IMAD.MOV.U32 R54, RZ, RZ, R2 ;  /* 0x000000ffff367224 */ /* 0x010fc600078e0002 */
[----:B------:R-:W3:Y:S04]  /*11ae80*/  LDL.LU R2, [R1+0x5c34] ;  /* 0x005c340001027983 */ /* 0x000ee80000300800 */
[----:B------:R-:W-:Y:S01]  /*11ae90*/  STSM.16.M88.4 [R60], R28 ;  /* 0x0000001c3c007844 */ /* 0x000fe20000000200 */
[----:B------:R-:W-:-:S03]  /*11aea0*/  NOP ;  /* 0x0000000000007918 */ /* 0x000fc60000000000 */
[----:B------:R-:W0:Y:S01]  /*11aeb0*/  LDS.128 R28, [R60] ;  /* 0x000000003c1c7984 */ /* 0x000e220000000c00 */
[----:B------:R-:W-:Y:S01]  /*11aec0*/  IMAD.MOV.U32 R59, RZ, RZ, R39 ;  /* 0x000000ffff3b7224 */ /* 0x000fe200078e0027 */
[----:B------:R-:W-:Y:S01]  /*11aed0*/  NOP ;  /* 0x0000000000007918 */ /* 0x000fe20000000000 */
[----:B------:R-:W-:Y:S01]  /*11aee0*/  LOP3.LUT R6, R44, 0xffff, RZ, 0xc0, !PT ;  /* 0x0000ffff2c067812 */ /* 0x000fe200078ec0ff */
[----:B0-----:R-:W-:Y:S01]  /*11aef0*/  STL.64 [R1+0x5a68], R30 ;  /* 0x005a681e01007387 */ /* 0x001fe20000100a00 */
[----:B------:R-:W-:-:S03]  /*11af00*/  LOP3.LUT R5, R45, 0xffff, RZ, 0xc0, !PT ;  /* 0x0000ffff2d057812 */ /* 0x000fc600078ec0ff */
[----:B------:R-:W-:Y:S01]  /*11af10*/  STL.64 [R1+0x5a60], R28 ;  /* 0x005a601c01007387 */ /* 0x000fe20000100a00 */
[----:B------:R-:W-:-:S03]  /*11af20*/  LOP3.LUT R4, R46, 0xffff, RZ, 0xc0, !PT ;  /* 0x0000ffff2e047812 */ /* 0x000fc600078ec0ff */
[----:B------:R0:W-:Y:S01]  /*11af30*/  STSM.16.M88.4 [R60], R56 ;  /* 0x000000383c007844 */ /* 0x0001e20000000200 */
[----:B------:R-:W-:Y:S02]  /*11af40*/  PRMT R32, R33, 0x5410, R32 ;  /* 0x0000541021207816 */ /* 0x000fe40000000020 */
[----:B------:R-:W-:Y:S02]  /*11af50*/  PRMT R36, R36, 0x4210, R6 ;  /* 0x0000421024247816 */ /* 0x000fe40000000006 */
[----:B------:R-:W-:Y:S02]  /*11af60*/  PRMT R37, R37, 0x4210, R5 ;  /* 0x0000421025257816 */ /* 0x000fe40000000005 */
[----:B------:R-:W-:Y:S01]  /*11af70*/  PRMT R38, R38, 0x4210, R4 ;  /* 0x0000421026267816 */ /* 0x000fe20000000004 */
[----:B------:R-:W-:Y:S01]  /*11af80*/  IMAD.MOV.U32 R55, RZ, RZ, R35 ;  /* 0x000000ffff377224 */ /* 0x000fe200078e0023 */
[----:B------:R-:W-:Y:S01]  /*11af90*/  NOP ;  /* 0x0000000000007918 */ /* 0x000fe20000000000 */
[----:B------:R-:W-:-:S02]  /*11afa0*/  SHF.R.U32.HI R41, RZ, 0x8, R41 ;  /* 0x00000008ff297819 */ /* 0x000fc40000011629 */
[----:B------:R-:W-:Y:S02]  /*11afb0*/  SHF.R.U32.HI R40, RZ, 0x8, R40 ;  /* 0x00000008ff287819 */ /* 0x000fe40000011628 */
[----:B------:R-:W-:Y:S02]  /*11afc0*/  SHF.R.U32.HI R42, RZ, 0x8, R42 ;  /* 0x00000008ff2a7819 */ /* 0x000fe4000001162a */
[----:B---3--:R-:W-:Y:S02]  /*11afd0*/  LOP3.LUT R3, R2, 0xffff, RZ, 0xc0, !PT ;  /* 0x0000ffff02037812 */ /* 0x008fe400078ec0ff */
[----:B------:R-:W3:Y:S04]  /*11afe0*/  LDL.LU R2, [R1+0x5c30] ;  /* 0x005c300001027983 */ /* 0x000ee80000300800 */
[----:B------:R-:W-:Y:S04]  /*11aff0*/  STL [R1+0x136c], R6 ;  /* 0x00136c0601007387 */ /* 0x000fe80000100800 */
[----:B------:R-:W-:Y:S04]  /*11b000*/  STL [R1+0x1368], R5 ;  /* 0x0013680501007387 */ /* 0x000fe80000100800 */
[----:B------:R-:W4:Y:S04]  /*11b010*/  LDL.LU R43, [R1+0x14fc] ;  /* 0x0014fc00012b7983 */ /* 0x000f280000300800 */
[----:B------:R-:W-:Y:S04]  /*11b020*/  STL [R1+0x1364], R4 ;  /* 0x0013640401007387 */ /* 0x000fe80000100800 */
[----:B------:R-:W3:Y:S04]  /*11b030*/  LDL.LU R46, [R1+0x129c] ;  /* 0x00129c00012e7983 */ /* 0x000ee80000300800 */
[----:B------:R1:W-:Y:S04]  /*11b040*/  STL [R1+0x1360], R3 ;  /* 0x0013600301007387 */ /* 0x0003e80000100800 */
[----:B0-----:R-:W3:Y:S01]  /*11b050*/  LDL.LU R59, [R1+0x12b4] ;  /* 0x0012b400013b7983 */ /* 0x001ee20000300800 */
[----:B------:R-:W-:-:S03]  /*11b060*/  PRMT R39, R32, 0x4210, R3 ;  /* 0x0000421020277816 */ /* 0x000fc60000000003 */
[----:B------:R-:W0:Y:S01]  /*11b070*/  LDS.128 R32, [R60] ;  /* 0x000000003c207984 */ /* 0x000e220000000c00 */
[----:B------:R-:W-:-:S03]  /*11b080*/  NOP ;  /* 0x0000000000007918 */ /* 0x000fc60000000000 */
[----:B------:R-:W-:Y:S01]  /*11b090*/  STSM.16.M88.4 [R60], R36 ;  /* 0x000000243c007844 */ /* 0x000fe20000000200 */
[----:B------:R-:W-:-:S03]  /*11b0a0*/  NOP ;  /* 0x0000000000007918 */ /* 0x000fc60000000000 */
[----:B------:R-:W2:Y:S01]  /*11b0b0*/  LDS.128 R36, [R60] ;  /* 0x000000003c247984 */ /* 0x000ea20000000c00 */
[----:B------:R-:W-:Y:S01]  /*11b0c0*/  LOP3.LUT R41, R41, 0xffff, RZ, 0xc0, !PT ;  /* 0x0000ffff29297812 */ /* 0x000fe200078ec0ff */
[----:B------:R-:W-:Y:S02]  /*11b0d0*/  NOP ;  /* 0x0000000000007918 */ /* 0x000fe40000000000 */
[----:B------:R-:W3:Y:S04]  /*11b0e0*/  LDL.LU R45, [R1+0x2998] ;  /* 0x00299800012d7983 */ /* 0x000ee80000300800 */
[----:B------:R-:W3:Y:S04]  /*11b0f0*/  LDL.LU R47, [R1+0x28f0] ;  /* 0x0028f000012f7983 */ /* 0x000ee80000300800 */
[----:B------:R-:W3:Y:S01]  /*11b100*/  LDL.LU R44, [R1+0x2938] ;  /* 0x00293800012c7983 */ /* 0x000ee20000300800 */
[----:B------:R-:W-:-:S02]  /*11b110*/  LOP3.LUT R40, R40, 0xffff, RZ, 0xc0, !PT ;  /* 0x0000ffff28287812 */ /* 0x000fc400078ec0ff */
[----:B------:R-:W-:Y:S02]  /*11b120*/  LOP3.LUT R42, R42, 0xffff, RZ, 0xc0, !PT ;  /* 0x0000ffff2a2a7812 */ /* 0x000fe400078ec0ff */
[----:B------:R-:W-:Y:S02]  /*11b130*/  PRMT R13, R41, 0x3340, R40 ;  /* 0x00003340290d7816 */ /* 0x000fe40000000028 */
[----:B-1----:R-:W-:Y:S01]  /*11b140*/  PRMT R3, R42, 0x3340, R0 ;  /* 0x000033402a037816 */ /* 0x002fe20000000000 */
[----:B0-----:R-:W-:Y:S04]  /*11b150*/  STL.64 [R1+0x5a78], R34 ;  /* 0x005a782201007387 */ /* 0x001fe80000100a00 */
[----:B------:R-:W-:Y:S04]  /*11b160*/  STL.64 [R1+0x5a70], R32 ;  /* 0x005a702001007387 */ /* 0x000fe80000100a00 */
[----:B--2---:R0:W-:Y:S04]  /*11b170*/  STSM.16.M88.4 [R60], R52 ;  /* 0x000000343c007844 */ /* 0x0041e80000000200 */
[----:B------:R-:W-:Y:S04]  /*11b180*/  STL.64 [R1+0x5a88], R38 ;  /* 0x005a882601007387 */ /* 0x000fe80000100a00 */
[----:B------:R-:W-:Y:S04]  /*11b190*/  STL.64 [R1+0x5a80], R36 ;  /* 0x005a802401007387 */ /* 0x000fe80000100a00 */
[----:B------:R-:W-:Y:S04]  /*11b1a0*/  STL [R1+0x5ba4], R60 ;  /* 0x005ba43c01007387 */ /* 0x000fe80000100800 */
[----:B------:R-:W-:Y:S04]  /*11b1b0*/  STL [R1+0x5c04], R13 ;  /* 0x005c040d01007387 */ /* 0x000fe80000100800 */
[----:B------:R1:W-:Y:S04]  /*11b1c0*/  STL [R1+0x204], R3 ;  /* 0x0002040301007387 */ /* 0x0003e80000100800 */
[----:B0-----:R-:W2:Y:S04]  /*11b1d0*/  LDL.LU R53, [R1+0x14ec] ;  /* 0x0014ec0001357983 */ /* 0x001ea80000300800 */
[----:B-1----:R-:W2:Y:S04]  /*11b1e0*/  LDL.LU R3, [R1+0x12c0] ;  /* 0x0012c00001037983 */ /* 0x002ea80000300800 */
[----:B------:R-:W2:Y:S04]  /*11b1f0*/  LDL.LU R57, [R1+0x29a0] ;  /* 0x0029a00001397983 */ /* 0x000ea80000300800 */
[----:B------:R-:W2:Y:S01]  /*11b200*/  LDL.LU R58, [R1+0x2900] ;  /* 0x00290000013a7983 */ /* 0x000ea20000300800 */
[----:B----4-:R-:W-:-:S02]  /*11b210*/  LOP3.LUT R43, R43, 0xffff, RZ, 0xc0, !PT ;  /* 0x0000ffff2b2b7812 */ /* 0x010fc400078ec0ff */
[----:B---3--:R-:W-:Y:S02]  /*11b220*/  LOP3.LUT R42, R59, 0xffff, RZ, 0xc0, !PT ;  /* 0x0000ffff3b2a7812 */ /* 0x008fe400078ec0ff */
[----:B------:R-:W3:Y:S04]  /*11b230*/  LDL.LU R59, [R1+0x2944] ;  /* 0x00294400013b7983 */ /* 0x000ee80000300800 */
[----:B------:R-:W4:Y:S04]  /*11b240*/  LDL.LU R48, [R1+0x2968] ;  /* 0x0029680001307983 */ /* 0x000f280000300800 */
[----:B------:R-:W4:Y:S01]  /*11b250*/  LDL.LU R49, [R1+0x28e0] ;  /* 0x0028e00001317983 */ /* 0x000f220000300800 */
[----:B------:R-:W-:-:S02]  /*11b260*/  LOP3.LUT R46, R46, 0xffff, RZ, 0xc0, !PT ;  /* 0x0000ffff2e2e7812 */ /* 0x000fc400078ec0ff */
[----:B------:R-:W-:Y:S01]  /*11b270*/  PRMT R41, R43, 0x3340, R42 ;  /* 0x000033402b297816 */ /* 0x000fe2000000002a */
[----:B------:R-:W4:Y:S01]  /*11b280*/  LDL.LU R56, [R1+0x2928] ;  /* 0x0029280001387983 */ /* 0x000f220000300800 */
[----:B------:R-:W-:-:S04]  /*11b290*/  PRMT R40, R46, 0x3340, R0 ;  /* 0x000033402e287816 */ /* 0x000fc80000000000 */
        /* <DEDUP_REMOVED lines=9> */
[----:B------:R-:W-:Y:S02]  /*11b330*/  LOP3.LUT R41, R41, 0xffff, RZ, 0xc0, !PT ;  /* 0x0000ffff29297812 */ /* 0x000fe400078ec0ff */
[----:B------:R-:W-:Y:S02]  /*11b340*/  LOP3.LUT R40, R40, 0xffff, RZ, 0xc0, !PT ;  /* 0x0000ffff28287812 */ /* 0x000fe400078ec0ff */
[----:B------:R-:W-:-:S02]  /*11b350*/  SHF.R.U32.HI R43, RZ, 0x8, R43 ;  /* 0x00000008ff2b7819 */ /* 0x000fc4000001162b */
[----:B------:R-:W-:Y:S02]  /*11b360*/  SHF.R.U32.HI R42, RZ, 0x8, R42 ;  /* 0x00000008ff2a7819 */ /* 0x000fe4000001162a */
[----:B------:R-:W-:Y:S02]  /*11b370*/  PRMT R20, R41, 0x3340, R40 ;  /* 0x0000334029147816 */ /* 0x000fe40000000028 */
[----:B------:R-:W-:Y:S02]  /*11b380*/  SHF.R.U32.HI R40, RZ, 0x8, R46 ;  /* 0x00000008ff287819 */ /* 0x000fe4000001162e */
[----:B------:R-:W-:Y:S02]  /*11b390*/  SHF.R.U32.HI R41, RZ, 0x8, R47 ;  /* 0x00000008ff297819 */ /* 0x000fe4000001162f */
[----:B------:R-:W-:Y:S02]  /*11b3a0*/  LOP3.LUT R43, R43, 0xffff, RZ, 0xc0, !PT ;  /* 0x0000ffff2b2b7812 */ /* 0x000fe400078ec0ff */
[----:B------:R-:W-:-:S02]  /*11b3b0*/  LOP3.LUT R42, R42, 0xffff, RZ, 0xc0, !PT ;  /* 0x0000ffff2a2a7812 */ /* 0x000fc400078ec0ff */
[----:B------:R-:W-:Y:S02]  /*11b3c0*/  LOP3.LUT R40, R40, 0xffff, RZ, 0xc0, !PT ;  /* 0x0000ffff28287812 */ /* 0x000fe400078ec0ff */
[----:B------:R-:W-:Y:S01]  /*11b3d0*/  LOP3.LUT R41, R41, 0xffff, RZ, 0xc0, !PT ;  /* 0x0000ffff29297812 */ /* 0x000fe200078ec0ff */
[----:B------:R0:W-:Y:S01]  /*11b3e0*/  STL [R1+0x5bfc], R22 ;  /* 0x005bfc1601007387 */ /* 0x0001e20000100800 */
[----:B------:R-:W-:Y:S02]  /*11b3f0*/  PRMT R14, R43, 0x3340, R42 ;  /* 0x000033402b0e7816 */ /* 0x000fe4000000002a */
[--C-:B------:R-:W-:Y:S01]  /*11b400*/  PRMT R4, R41, 0x3340, R0.reuse ;  /* 0x0000334029047816 */ /* 0x100fe20000000000 */
[----:B------:R-:W-:Y:S04]  /*11b410*/  STL [R1+0x5c00], R15 ;  /* 0x005c000f01007387 */ /* 0x000fe80000100800 */
[----:B------:R1:W-:Y:S01]  /*11b420*/  STL [R1+0x5c08], R20 ;  /* 0x005c081401007387 */ /* 0x0003e20000100800 */
[----:B0-----:R-:W-:-:S03]  /*11b430*/  PRMT R22, R40, 0x3340, R0 ;  /* 0x0000334028167816 */ /* 0x001fc60000000000 */
[----:B------:R-:W-:Y:S04]  /*11b440*/  STL [R1+0x5c0c], R14 ;  /* 0x005c0c0e01007387 */ /* 0x000fe80000100800 */
[----:B------:R-:W-:Y:S01]  /*11b450*/  STL [R1+0x5c10], R22 ;  /* 0x005c101601007387 */ /* 0x000fe20000100800 */
[----:B-1----:R-:W-:-:S03]  /*11b460*/  LOP3.LUT R20, R2, 0xffff, RZ, 0xc0, !PT ;  /* 0x0000ffff02147812 */ /* 0x002fc600078ec0ff */
[----:B------:R-:W-:Y:S01]  /*11b470*/  STL [R1+0x1fc], R4 ;  /* 0x0001fc0401007387 */ /* 0x000fe20000100800 */
[----:B--2---:R-:W-:-:S03]  /*11b480*/  LOP3.LUT R45, R57, 0xffff, RZ, 0xc0, !PT ;  /* 0x0000ffff392d7812 */ /* 0x004fc600078ec0ff */
[----:B------:R-:W2:Y:S04]  /*11b490*/  LDL.LU R2, [R1+0x5c2c] ;  /* 0x005c2c0001027983 */ /* 0x000ea80000300800 */
[----:B------:R-:W-:Y:S04]  /*11b4a0*/  STL [R1+0x5c14], R20 ;  /* 0x005c141401007387 */ /* 0x000fe80000100800 */
[----:B------:R-:W2:Y:S01]  /*11b4b0*/  LDL.LU R57, [R1+0x2970] ;  /* 0x0029700001397983 */ /* 0x000ea20000300800 */
[----:B------:R-:W-:-:S03]  /*11b4c0*/  LOP3.LUT R46, R58, 0xffff, RZ, 0xc0, !PT ;  /* 0x0000ffff3a2e7812 */ /* 0x000fc600078ec0ff */
[----:B------:R-:W2:Y:S01]  /*11b4d0*/  LDL.LU R58, [R1+0x28e8] ;  /* 0x0028e800013a7983 */ /* 0x000ea20000300800 */
[----:B------:R-:W-:Y:S02]  /*11b4e0*/  LOP3.LUT R43, R53, 0xffff, RZ, 0xc0, !PT ;  /* 0x0000ffff352b7812 */ /* 0x000fe400078ec0ff */
[----:B------:R-:W-:Y:S02]  /*11b4f0*/  LOP3.LUT R42, R3, 0xffff, RZ, 0xc0, !PT ;  /* 0x0000ffff032a7812 */ /* 0x000fe400078ec0ff */
[----:B------:R-:W-:Y:S02]  /*11b500*/  PRMT R40, R20, 0x3340, R0 ;  /* 0x0000334014287816 */ /* 0x000fe40000000000 */
[----:B------:R-:W-:-:S04]  /*11b510*/  PRMT R41, R43, 0x3340, R42 ;  /* 0x000033402b297816 */ /* 0x000fc8000000002a */
[----:B------:R-:W-:Y:S02]  /*11b520*/  PRMT R21, R41, 0x5410, R40 ;  /* 0x0000541029157816 */ /* 0x000fe40000000028 */
[----:B------:R-:W-:Y:S02]  /*11b530*/  PRMT R40, R46, 0x3340, R0 ;  /* 0x000033402e287816 */ /* 0x000fe40000000000 */
[----:B---3--:R-:W-:Y:S02]  /*11b540*/  LOP3.LUT R44, R59, 0xffff, RZ, 0xc0, !PT ;  /* 0x0000ffff3b2c7812 */ /* 0x008fe400078ec0ff */
[----:B------:R-:W3:Y:S02]  /*11b550*/  LDL.LU R59, [R1+0x2930] ;  /* 0x00293000013b7983 */ /* 0x000ee40000300800 */
        /* <DEDUP_REMOVED lines=9> */
[----:B------:R-:W-:Y:S02]  /*11b5f0*/  LOP3.LUT R43, R43, 0xffff, RZ, 0xc0, !PT ;  /* 0x0000ffff2b2b7812 */ /* 0x000fe400078ec0ff */
[----:B------:R-:W-:Y:S01]  /*11b600*/  LOP3.LUT R42, R42, 0xffff, RZ, 0xc0, !PT ;  /* 0x0000ffff2a2a7812 */ /* 0x000fe200078ec0ff */
[----:B------:R-:W-:Y:S03]  /*11b610*/  STL [R1+0x5ba8], R6 ;  /* 0x005ba80601007387 */ /* 0x000fe60000100800 */
[----:B------:R-:W-:Y:S01]  /*11b620*/  PRMT R18, R43, 0x3340, R42 ;  /* 0x000033402b127816 */ /* 0x000fe2000000002a */
[----:B------:R-:W3:Y:S01]  /*11b630*/  LDL.LU R52, [R1+0x28c0] ;  /* 0x0028c00001347983 */ /* 0x000ee20000300800 */
[----:B----4-:R-:W-:-:S03]  /*11b640*/  LOP3.LUT R42, R49, 0xffff, RZ, 0xc0, !PT ;  /* 0x0000ffff312a7812 */ /* 0x010fc600078ec0ff */
[----:B------:R-:W4:Y:S01]  /*11b650*/  LDL.LU R53, [R1+0x12b8] ;  /* 0x0012b80001357983 */ /* 0x000f220000300800 */
[----:B------:R-:W-:Y:S02]  /*11b660*/  PRMT R40, R42, 0x3340, R0 ;  /* 0x000033402a287816 */ /* 0x000fe40000000000 */
[----:B------:R-:W-:Y:S02]  /*11b670*/  SHF.R.U32.HI R42, RZ, 0x8, R42 ;  /* 0x00000008ff2a7819 */ /* 0x000fe4000001162a */
[----:B------:R-:W-:Y:S02]  /*11b680*/  LOP3.LUT R44, R48, 0xffff, RZ, 0xc0, !PT ;  /* 0x0000ffff302c7812 */ /* 0x000fe400078ec0ff */
[----:B------:R-:W-:Y:S01]  /*11b690*/  LOP3.LUT R42, R42, 0xffff, RZ, 0xc0, !PT ;  /* 0x0000ffff2a2a7812 */ /* 0x000fe200078ec0ff */
[----:B------:R-:W4:Y:S03]  /*11b6a0*/  LDL.LU R48, [R1+0x14e8] ;  /* 0x0014e80001307983 */ /* 0x000f260000300800 */
[----:B------:R-:W-:-:S02]  /*11b6b0*/  PRMT R3, R42, 0x3340, R0 ;  /* 0x000033402a037816 */ /* 0x000fc40000000000 */
[----:B------:R-:W-:-:S03]  /*11b6c0*/  LOP3.LUT R43, R56, 0xffff, RZ, 0xc0, !PT ;  /* 0x0000ffff382b7812 */ /* 0x000fc600078ec0ff */
[----:B------:R0:W-:Y:S04]  /*11b6d0*/  STL [R1+0x1f8], R3 ;  /* 0x0001f80301007387 */ /* 0x0001e80000100800 */
[----:B0-----:R-:W4:Y:S04]  /*11b6e0*/  LDL.LU R3, [R1+0x28c4] ;  /* 0x0028c40001037983 */ /* 0x001f280000300800 */
[----:B------:R-:W4:Y:S04]  /*11b6f0*/  LDL.LU R49, [R1+0x12bc] ;  /* 0x0012bc0001317983 */ /* 0x000f280000300800 */
[----:B------:R-:W4:Y:S01]  /*11b700*/  LDL.LU R56, [R1+0x1508] ;  /* 0x0015080001387983 */ /* 0x000f220000300800 */
[----:B------:R-:W-:-:S04]  /*11b710*/  PRMT R41, R44, 0x3340, R43 ;  /* 0x000033402c297816 */ /* 0x000fc8000000002b */
[----:B------:R-:W-:Y:S02]  /*11b720*/  PRMT R10, R41, 0x5410, R40 ;  /* 0x00005410290a7816 */ /* 0x000fe40000000028 */
[----:B------:R-:W-:Y:S02]  /*11b730*/  SHF.R.U32.HI R40, RZ, 0x8, R43 ;  /* 0x00000008ff287819 */ /* 0x000fe4000001162b */
[----:B--2---:R-:W-:Y:S02]  /*11b740*/  LOP3.LUT R43, R57, 0xffff, RZ, 0xc0, !PT ;  /* 0x0000ffff392b7812 */ /* 0x004fe400078ec0ff */
[----:B------:R-:W2:Y:S01]  /*11b750*/  LDL.LU R57, [R1+0x150c] ;  /* 0x00150c0001397983 */ /* 0x000ea20000300800 */
[----:B------:R-:W-:-:S03]  /*11b760*/  LOP3.LUT R14, R58, 0xffff, RZ, 0xc0, !PT ;  /* 0x0000ffff3a0e7812 */ /* 0x000fc600078ec0ff */
[----:B------:R-:W2:Y:S01]  /*11b770*/  LDL.LU R58, [R1+0x12a8] ;  /* 0x0012a800013a7983 */ /* 0x000ea20000300800 */
[----:B------:R-:W-:Y:S02]  /*11b780*/  SHF.R.U32.HI R41, RZ, 0x8, R44 ;  /* 0x00000008ff297819 */ /* 0x000fe4000001162c */
[----:B------:R-:W-:Y:S02]  /*11b790*/  LOP3.LUT R40, R40, 0xffff, RZ, 0xc0, !PT ;  /* 0x0000ffff28287812 */ /* 0x000fe400078ec0ff */
[----:B------:R-:W-:-:S04]  /*11b7a0*/  LOP3.LUT R41, R41, 0xffff, RZ, 0xc0, !PT ;  /* 0x0000ffff29297812 */ /* 0x000fc800078ec0ff */
[----:B------:R-:W-:Y:S02]  /*11b7b0*/  PRMT R8, R41, 0x3340, R40 ;  /* 0x0000334029087816 */ /* 0x000fe40000000028 */
[----:B------:R-:W-:Y:S02]  /*11b7c0*/  PRMT R40, R14, 0x3340, R0 ;  /* 0x000033400e287816 */ /* 0x000fe40000000000 */
[----:B---3--:R-:W-:Y:S02]  /*11b7d0*/  LOP3.LUT R42, R59, 0xffff, RZ, 0xc0, !PT ;  /* 0x0000ffff3b2a7812 */ /* 0x008fe400078ec0ff */
[----:B------:R-:W3:Y:S02]  /*11b7e0*/  LDL.LU R59, [R1+0x12c8] ;  /* 0x0012c800013b7983 */ /* 0x000ee40000300800 */
[----:B------:R-:W-:Y:S02]  /*11b7f0*/  PRMT R41, R43, 0x3340, R42 ;  /* 0x000033402b297816 */ /* 0x000fe4000000002a */
[----:B------:R-:W-:-:S02]  /*11b800*/  SHF.R.U32.HI R43, RZ, 0x8, R43 ;  /* 0x00000008ff2b7819 */ /* 0x000fc4000001162b */
[----:B------:R-:W-:Y:S02]  /*11b810*/  PRMT R7, R41, 0x5410, R40 ;  /* 0x0000541029077816 */ /* 0x000fe40000000028 */
[----:B------:R-:W-:Y:S02]  /*11b820*/  SHF.R.U32.HI R41, RZ, 0x8, R42 ;  /* 0x00000008ff297819 */ /* 0x000fe4000001162a */
[----:B------:R-:W-:Y:S02]  /*11b830*/  SHF.R.U32.HI R40, RZ, 0x8, R46 ;  /* 0x00000008ff287819 */ /* 0x000fe4000001162e */
[----:B------:R-:W-:Y:S02]  /*11b840*/  LOP3.LUT R42, R43, 0xffff, RZ, 0xc0, !PT ;  /* 0x0000ffff2b2a7812 */ /* 0x000fe400078ec0ff */
[----:B------:R-:W-:Y:S02]  /*11b850*/  LOP3.LUT R41, R41, 0xffff, RZ, 0xc0, !PT ;  /* 0x0000ffff29297812 */ /* 0x000fe400078ec0ff */
[----:B------:R-:W-:-:S02]  /*11b860*/  LOP3.LUT R40, R40, 0xffff, RZ, 0xc0, !PT ;  /* 0x0000ffff28287812 */ /* 0x000fc400078ec0ff */
[----:B------:R-:W-:Y:S02]  /*11b870*/  PRMT R4, R42, 0x3340, R41 ;  /* 0x000033402a047816 */ /* 0x000fe40000000029 */
[----:B------:R-:W-:Y:S02]  /*11b880*/  PRMT R5, R40, 0x3340, R0 ;  /* 0x0000334028057816 */ /* 0x000fe40000000000 */
[----:B----4-:R-:W-:-:S04]  /*11b890*/  LOP3.LUT R42, R53, 0xffff, RZ, 0xc0, !PT ;  /* 0x0000ffff352a7812 */ /* 0x010fc800078ec0ff */
[----:B------:R-:W-:Y:S02]  /*11b8a0*/  PRMT R40, R42, 0x3340, R0 ;  /* 0x000033402a287816 */ /* 0x000fe40000000000 */
[----:B------:R-:W-:Y:S01]  /*11b8b0*/  SHF.R.U32.HI R42, RZ, 0x8, R42 ;  /* 0x00000008ff2a7819 */ /* 0x000fe2000001162a */
[----:B------:R-:W-:Y:S01]  /*11b8c0*/  STL [R1+0x5b50], R7 ;  /* 0x005b500701007387 */ /* 0x000fe20000100800 */
[----:B------:R-:W-:Y:S02]  /*11b8d0*/  LOP3.LUT R44, R52, 0xffff, RZ, 0xc0, !PT ;  /* 0x0000ffff342c7812 */ /* 0x000fe400078ec0ff */
[----:B------:R-:W-:Y:S02]  /*11b8e0*/  LOP3.LUT R42, R42, 0xffff, RZ, 0xc0, !PT ;  /* 0x0000ffff2a2a7812 */ /* 0x000fe400078ec0ff */
[----:B------:R-:W-:Y:S01]  /*11b8f0*/  LOP3.LUT R43, R48, 0xffff, RZ, 0xc0, !PT ;  /* 0x0000ffff302b7812 */ /* 0x000fe200078ec0ff */
[----:B------:R0:W-:Y:S03]  /*11b900*/  STL [R1+0x5bac], R4 ;  /* 0x005bac0401007387 */ /* 0x0001e60000100800 */
[----:B------:R-:W-:Y:S01]  /*11b910*/  PRMT R41, R44, 0x3340, R43 ;  /* 0x000033402c297816 */ /* 0x000fe2000000002b */
[----:B------:R1:W-:Y:S01]  /*11b920*/  STL [R1+0x1f4], R5 ;  /* 0x0001f40501007387 */ /* 0x0003e20000100800 */
[----:B0-----:R-:W-:-:S02]  /*11b930*/  PRMT R4, R42, 0x3340, R0 ;  /* 0x000033402a047816 */ /* 0x001fc40000000000 */
[----:B------:R-:W-:Y:S02]  /*11b940*/  PRMT R48, R41, 0x5410, R40 ;  /* 0x0000541029307816 */ /* 0x000fe40000000028 */
[----:B------:R-:W-:Y:S01]  /*11b950*/  LOP3.LUT R45, R3, 0xffff, RZ, 0xc0, !PT ;  /* 0x0000ffff032d7812 */ /* 0x000fe200078ec0ff */
[----:B------:R0:W-:Y:S01]  /*11b960*/  STL [R1+0x1f0], R4 ;  /* 0x0001f00401007387 */ /* 0x0001e20000100800 */
[----:B------:R-:W-:Y:S02]  /*11b970*/  SHF.R.U32.HI R40, RZ, 0x8, R43 ;  /* 0x00000008ff287819 */ /* 0x000fe4000001162b */
[----:B------:R-:W-:Y:S01]  /*11b980*/  LOP3.LUT R47, R49, 0xffff, RZ, 0xc0, !PT ;  /* 0x0000ffff312f7812 */ /* 0x000fe200078ec0ff */
[----:B------:R-:W4:Y:S01]  /*11b990*/  LDL.LU R3, [R1+0x29c4] ;  /* 0x0029c40001037983 */ /* 0x000f220000300800 */
[----:B------:R-:W-:-:S03]  /*11b9a0*/  LOP3.LUT R43, R56, 0xffff, RZ, 0xc0, !PT ;  /* 0x0000ffff382b7812 */ /* 0x000fc600078ec0ff */
[----:B------:R-:W4:Y:S04]  /*11b9b0*/  LDL.LU R49, [R1+0x292c] ;  /* 0x00292c0001317983 */ /* 0x000f280000300800 */
[----:B------:R-:W4:Y:S01]  /*11b9c0*/  LDL.LU R56, [R1+0x296c] ;  /* 0x00296c0001387983 */ /* 0x000f220000300800 */
[----:B------:R-:W-:-:S03]  /*11b9d0*/  SHF.R.U32.HI R41, RZ, 0x8, R44 ;  /* 0x00000008ff297819 */ /* 0x000fc6000001162c */
[----:B------:R-:W4:Y:S04]  /*11b9e0*/  LDL.LU R52, [R1+0x28b8] ;  /* 0x0028b80001347983 */ /* 0x000f280000300800 */
[----:B------:R-:W4:Y:S01]  /*11b9f0*/  LDL.LU R53, [R1+0x12e8] ;  /* 0x0012e80001357983 */ /* 0x000f220000300800 */
[----:B--2---:R-:W-:-:S03]  /*11ba00*/  LOP3.LUT R44, R57, 0xffff, RZ, 0xc0, !PT ;  /* 0x0000ffff392c7812 */ /* 0x004fc600078ec0ff */
[----:B------:R-:W2:Y:S01]  /*11ba10*/  LDL.LU R57, [R1+0x29c8] ;  /* 0x0029c80001397983 */ /* 0x000ea20000300800 */
[----:B------:R-:W-:-:S03]  /*11ba20*/  LOP3.LUT R46, R58, 0xffff, RZ, 0xc0, !PT ;  /* 0x0000ffff3a2e7812 */ /* 0x000fc600078ec0ff */
[----:B------:R-:W2:Y:S01]  /*11ba30*/  LDL.LU R58, [R1+0x293c] ;  /* 0x00293c00013a7983 */ /* 0x000ea20000300800 */
[----:B------:R-:W-:Y:S02]  /*11ba40*/  LOP3.LUT R41, R41, 0xffff, RZ, 0xc0, !PT ;  /* 0x0000ffff29297812 */ /* 0x000fe400078ec0ff */
[----:B------:R-:W-:-:S04]  /*11ba50*/  LOP3.LUT R40, R40, 0xffff, RZ, 0xc0, !PT ;  /* 0x0000ffff28287812 */ /* 0x000fc800078ec0ff */
[----:B------:R-:W-:Y:S02]  /*11ba60*/  PRMT R24, R41, 0x3340, R40 ;  /* 0x0000334029187816 */ /* 0x000fe40000000028 */
        /* <DEDUP_REMOVED lines=16> */
[----:B------:R-:W-:Y:S02]  /*11bb70*/  LOP3.LUT R42, R42, 0xffff, RZ, 0xc0, !PT ;  /* 0x0000ffff2a2a7812 */ /* 0x000fe400078ec0ff */
[----:B------:R-:W-:Y:S02]  /*11bb80*/  SHF.R.U32.HI R40, RZ, 0x8, R47 ;  /* 0x00000008ff287819 */ /* 0x000fe4000001162f */
[----:B------:R-:W-:-:S02]  /*11bb90*/  SHF.R.U32.HI R41, RZ, 0x8, R46 ;  /* 0x00000008ff297819 */ /* 0x000fc4000001162e */
[----:B------:R-:W-:Y:S02]  /*11bba0*/  PRMT R19, R43, 0x3340, R42 ;  /* 0x000033402b137816 */ /* 0x000fe4000000002a */
[----:B------:R-:W-:Y:S02]  /*11bbb0*/  LOP3.LUT R40, R40, 0xffff, RZ, 0xc0, !PT ;  /* 0x0000ffff28287812 */ /* 0x000fe400078ec0ff */
[----:B------:R-:W-:Y:S02]  /*11bbc0*/  LOP3.LUT R41, R41, 0xffff, RZ, 0xc0, !PT ;  /* 0x0000ffff29297812 */ /* 0x000fe400078ec0ff */
[--C-:B-1----:R-:W-:Y:S02]  /*11bbd0*/  PRMT R5, R40, 0x3340, R0.reuse ;  /* 0x0000334028057816 */ /* 0x102fe40000000000 */
[----:B0-----:R-:W-:-:S03]  /*11bbe0*/  PRMT R4, R41, 0x3340, R0 ;  /* 0x0000334029047816 */ /* 0x001fc60000000000 */
[----:B------:R-:W-:Y:S04]  /*11bbf0*/  STL [R1+0x1ec], R5 ;  /* 0x0001ec0501007387 */ /* 0x000fe80000100800 */
[----:B------:R0:W-:Y:S01]  /*11bc00*/  STL [R1+0x1e8], R4 ;  /* 0x0001e80401007387 */ /* 0x0001e20000100800 */
[----:B----4-:R-:W-:Y:S02]  /*11bc10*/  LOP3.LUT R44, R3, 0xffff, RZ, 0xc0, !PT ;  /* 0x0000ffff032c7812 */ /* 0x010fe400078ec0ff */
[----:B------:R-:W-:Y:S02]  /*11bc20*/  LOP3.LUT R42, R49, 0xffff, RZ, 0xc0, !PT ;  /* 0x0000ffff312a7812 */ /* 0x000fe400078ec0ff */
[----:B------:R-:W-:Y:S02]  /*11bc30*/  LOP3.LUT R43, R56, 0xffff, RZ, 0xc0, !PT ;  /* 0x0000ffff382b7812 */ /* 0x000fe400078ec0ff */
[----:B------:R-:W-:-:S02]  /*11bc40*/  PRMT R40, R42, 0x3340, R0 ;  /* 0x000033402a287816 */ /* 0x000fc40000000000 */
[----:B------:R-:W-:-:S04]  /*11bc50*/  PRMT R41, R44, 0x3340, R43 ;  /* 0x000033402c297816 */ /* 0x000fc8000000002b */
[----:B------:R-:W-:Y:S02]  /*11bc60*/  PRMT R36, R41, 0x5410, R40 ;  /* 0x0000541029247816 */ /* 0x000fe40000000028 */
[----:B------:R-:W-:-:S03]  /*11bc70*/  SHF.R.U32.HI R42, RZ, 0x8, R42 ;  /* 0x00000008ff2a7819 */ /* 0x000fc6000001162a */
[----:B------:R-:W-:Y:S01]  /*11bc80*/  STL [R1+0x5a90], R36 ;  /* 0x005a902401007387 */ /* 0x000fe20000100800 */
[----:B------:R-:W-:-:S03]  /*11bc90*/  LOP3.LUT R42, R42, 0xffff, RZ, 0xc0, !PT ;  /* 0x0000ffff2a2a7812 */ /* 0x000fc600078ec0ff */
[----:B------:R-:W4:Y:S04]  /*11bca0*/  LDL.LU R3, [R1+0x2988] ;  /* 0x0029880001037983 */ /* 0x000f280000300800 */
[----:B------:R-:W4:Y:S01]  /*11bcb0*/  LDL.LU R49, [R1+0x2914] ;  /* 0x0029140001317983 */ /* 0x000f220000300800 */
[----:B0-----:R-:W-:-:S05]  /*11bcc0*/  PRMT R4, R42, 0x3340, R0 ;  /* 0x000033402a047816 */ /* 0x001fca0000000000 */
[----:B------:R-:W-:Y:S04]  /*11bcd0*/  STL [R1+0x1e4], R4 ;  /* 0x0001e40401007387 */ /* 0x000fe80000100800 */
[----:B------:R-:W4:Y:S01]  /*11bce0*/  LDL.LU R56, [R1+0x2954] ;  /* 0x0029540001387983 */ /* 0x000f220000300800 */
[----:B------:R-:W-:Y:S02]  /*11bcf0*/  LOP3.LUT R22, R2, 0xffff, RZ, 0xc0, !PT ;  /* 0x0000ffff02167812 */ /* 0x000fe400078ec0ff */
[----:B--2---:R-:W-:Y:S01]  /*11bd00*/  LOP3.LUT R45, R57, 0xffff, RZ, 0xc0, !PT ;  /* 0x0000ffff392d7812 */ /* 0x004fe200078ec0ff */
[----:B------:R-:W2:Y:S04]  /*11bd10*/  LDL.LU R2, [R1+0x5c28] ;  /* 0x005c280001027983 */ /* 0x000ea80000300800 */
[----:B------:R-:W2:Y:S01]  /*11bd20*/  LDL.LU R57, [R1+0x2994] ;  /* 0x0029940001397983 */ /* 0x000ea20000300800 */
[----:B------:R-:W-:-:S02]  /*11bd30*/  SHF.R.U32.HI R41, RZ, 0x8, R44 ;  /* 0x00000008ff297819 */ /* 0x000fc4000001162c */
[----:B------:R-:W-:Y:S02]  /*11bd40*/  LOP3.LUT R46, R58, 0xffff, RZ, 0xc0, !PT ;  /* 0x0000ffff3a2e7812 */ /* 0x000fe400078ec0ff */
[----:B------:R-:W2:Y:S01]  /*11bd50*/  LDL.LU R58, [R1+0x2920] ;  /* 0x00292000013a7983 */ /* 0x000ea20000300800 */
[----:B------:R-:W-:Y:S02]  /*11bd60*/  SHF.R.U32.HI R40, RZ, 0x8, R43 ;  /* 0x00000008ff287819 */ /* 0x000fe4000001162b */
[----:B------:R-:W-:Y:S02]  /*11bd70*/  LOP3.LUT R41, R41, 0xffff, RZ, 0xc0, !PT ;  /* 0x0000ffff29297812 */ /* 0x000fe400078ec0ff */
[----:B------:R-:W-:Y:S02]  /*11bd80*/  LOP3.LUT R40, R40, 0xffff, RZ, 0xc0, !PT ;  /* 0x0000ffff28287812 */ /* 0x000fe400078ec0ff */
[----:B------:R-:W-:Y:S02]  /*11bd90*/  LOP3.LUT R43, R52, 0xffff, RZ, 0xc0, !PT ;  /* 0x0000ffff342b7812 */ /* 0x000fe400078ec0ff */
[----:B---3--:R-:W-:-:S02]  /*11bda0*/  LOP3.LUT R44, R59, 0xffff, RZ, 0xc0, !PT ;  /* 0x0000ffff3b2c7812 */ /* 0x008fc400078ec0ff */
[----:B------:R-:W3:Y:S01]  /*11bdb0*/  LDL.LU R59, [R1+0x295c] ;  /* 0x00295c00013b7983 */ /* 0x000ee20000300800 */
[----:B------:R-:W-:Y:S02]  /*11bdc0*/  LOP3.LUT R42, R53, 0xffff, RZ, 0xc0, !PT ;  /* 0x0000ffff352a7812 */ /* 0x000fe400078ec0ff */
[----:B------:R-:W-:Y:S02]  /*11bdd0*/  PRMT R28, R41, 0x3340, R40 ;  /* 0x00003340291c7816 */ /* 0x000fe40000000028 */
[----:B------:R-:W-:Y:S02]  /*11bde0*/  PRMT R40, R22, 0x3340, R0 ;  /* 0x0000334016287816 */ /* 0x000fe40000000000 */
[----:B------:R-:W-:-:S04]  /*11bdf0*/  PRMT R41, R43, 0x3340, R42 ;  /* 0x000033402b297816 */ /* 0x000fc8000000002a */
[----:B------:R-:W-:Y:S02]  /*11be00*/  PRMT R33, R41, 0x5410, R40 ;  /* 0x0000541029217816 */ /* 0x000fe40000000028 */
[----:B------:R-:W-:Y:S02]  /*11be10*/  PRMT R40, R46, 0x3340, R0 ;  /* 0x000033402e287816 */ /* 0x000fe40000000000 */
[----:B------:R-:W-:-:S04]  /*11be20*/  PRMT R41, R45, 0x3340, R44 ;  /* 0x000033402d297816 */ /* 0x000fc8000000002c */
[----:B------:R-:W-:Y:S02]  /*11be30*/  PRMT R23, R41, 0x5410, R40 ;  /* 0x0000541029177816 */ /* 0x000fe40000000028 */
[----:B------:R-:W-:Y:S02]  /*11be40*/  SHF.R.U32.HI R41, RZ, 0x8, R43 ;  /* 0x00000008ff297819 */ /* 0x000fe4000001162b */
[----:B------:R-:W-:Y:S02]  /*11be50*/  SHF.R.U32.HI R40, RZ, 0x8, R42 ;  /* 0x00000008ff287819 */ /* 0x000fe4000001162a */
[----:B------:R-:W-:Y:S02]  /*11be60*/  SHF.R.U32.HI R43, RZ, 0x8, R45 ;  /* 0x00000008ff2b7819 */ /* 0x000fe4000001162d */
[----:B------:R-:W-:Y:S02]  /*11be70*/  SHF.R.U32.HI R42, RZ, 0x8, R44 ;  /* 0x00000008ff2a7819 */ /* 0x000fe4000001162c */
[----:B------:R-:W-:-:S02]  /*11be80*/  LOP3.LUT R41, R41, 0xffff, RZ, 0xc0, !PT ;  /* 0x0000ffff29297812 */ /* 0x000fc400078ec0ff */
[----:B------:R-:W-:Y:S02]  /*11be90*/  LOP3.LUT R40, R40, 0xffff, RZ, 0xc0, !PT ;  /* 0x0000ffff28287812 */ /* 0x000fe400078ec0ff */
[----:B------:R-:W-:Y:S02]  /*11bea0*/  LOP3.LUT R43, R43, 0xffff, RZ, 0xc0, !PT ;  /* 0x0000ffff2b2b7812 */ /* 0x000fe400078ec0ff */
[----:B------:R-:W-:Y:S02]  /*11beb0*/  LOP3.LUT R42, R42, 0xffff, RZ, 0xc0, !PT ;  /* 0x0000ffff2a2a7812 */ /* 0x000fe400078ec0ff */
[----:B------:R-:W-:Y:S01]  /*11bec0*/  PRMT R5, R41, 0x3340, R40 ;  /* 0x0000334029057816 */ /* 0x000fe20000000028 */
[----:B------:R-:W-:Y:S01]  /*11bed0*/  STL.64 [R1+0x5a98], R34 ;  /* 0x005a982201007387 */ /* 0x000fe20000100a00 */
[----:B------:R-:W-:-:S03]  /*11bee0*/  PRMT R29, R43, 0x3340, R42 ;  /* 0x000033402b1d7816 */ /* 0x000fc6000000002a */
[----:B------:R-:W-:Y:S04]  /*11bef0*/  STL [R1+0x5a94], R33 ;  /* 0x005a942101007387 */ /* 0x000fe80000100800 */
[----:B------:R-:W-:Y:S04]  /*11bf00*/  STL [R1+0x5bb0], R5 ;  /* 0x005bb00501007387 */ /* 0x000fe80000100800 */
[----:B------:R-:W3:Y:S04]  /*11bf10*/  LDL.LU R55, [R1+0x28d8] ;  /* 0x0028d80001377983 */ /* 0x000ee80000300800 */
[----:B------:R-:W3:Y:S01]  /*11bf20*/  LDL.LU R52, [R1+0x12e0] ;  /* 0x0012e00001347983 */ /* 0x000ee20000300800 */
[----:B----4-:R-:W-:-:S02]  /*11bf30*/  LOP3.LUT R42, R49, 0xffff, RZ, 0xc0, !PT ;  /* 0x0000ffff312a7812 */ /* 0x010fc400078ec0ff */
[----:B------:R-:W-:Y:S01]  /*11bf40*/  LOP3.LUT R44, R3, 0xffff, RZ, 0xc0, !PT ;  /* 0x0000ffff032c7812 */ /* 0x000fe200078ec0ff */
[----:B------:R-:W4:Y:S01]  /*11bf50*/  LDL.LU R49, [R1+0x28b4] ;  /* 0x0028b40001317983 */ /* 0x000f220000300800 */
[----:B------:R-:W-:Y:S02]  /*11bf60*/  PRMT R40, R42, 0x3340, R0 ;  /* 0x000033402a287816 */ /* 0x000fe40000000000 */
[----:B------:R-:W-:-:S04]  /*11bf70*/  SHF.R.U32.HI R42, RZ, 0x8, R42 ;  /* 0x00000008ff2a7819 */ /* 0x000fc8000001162a */
[----:B------:R-:W-:Y:S02]  /*11bf80*/  LOP3.LUT R42, R42, 0xffff, RZ, 0xc0, !PT ;  /* 0x0000ffff2a2a7812 */ /* 0x000fe400078ec0ff */
[----:B------:R-:W-:Y:S02]  /*11bf90*/  LOP3.LUT R43, R56, 0xffff, RZ, 0xc0, !PT ;  /* 0x0000ffff382b7812 */ /* 0x000fe400078ec0ff */
[----:B------:R-:W-:Y:S02]  /*11bfa0*/  PRMT R3, R42, 0x3340, R0 ;  /* 0x000033402a037816 */ /* 0x000fe40000000000 */
[----:B------:R-:W-:-:S03]  /*11bfb0*/  PRMT R41, R44, 0x3340, R43 ;  /* 0x000033402c297816 */ /* 0x000fc6000000002b */
[----:B------:R0:W-:Y:S01]  /*11bfc0*/  STL [R1+0x1e0], R3 ;  /* 0x0001e00301007387 */ /* 0x0001e20000100800 */
[----:B------:R-:W-:Y:S02]  /*11bfd0*/  PRMT R17, R41, 0x5410, R40 ;  /* 0x0000541029117816 */ /* 0x000fe40000000028 */
[----:B------:R-:W-:Y:S01]  /*11bfe0*/  SHF.R.U32.HI R40, RZ, 0x8, R43 ;  /* 0x00000008ff287819 */ /* 0x000fe2000001162b */
[----:B------:R-:W4:Y:S01]  /*11bff0*/  LDL.LU R53, [R1+0x28dc] ;  /* 0x0028dc0001357983 */ /* 0x000f220000300800 */
[----:B--2---:R-:W-:-:S03]  /*11c000*/  LOP3.LUT R43, R57, 0xffff, RZ, 0xc0, !PT ;  /* 0x0000ffff392b7812 */ /* 0x004fc600078ec0ff */
[----:B0-----:R-:W2:Y:S04]  /*11c010*/  LDL.LU R3, [R1+0x12e4] ;  /* 0x0012e40001037983 */ /* 0x001ea80000300800 */
[----:B------:R-:W2:Y:S04]  /*11c020*/  LDL.LU R56, [R1+0x28bc] ;  /* 0x0028bc0001387983 */ /* 0x000ea80000300800 */
[----:B------:R-:W2:Y:S01]  /*11c030*/  LDL.LU R57, [R1+0x28c8] ;  /* 0x0028c80001397983 */ /* 0x000ea20000300800 */
[----:B------:R-:W-:-:S03]  /*11c040*/  LOP3.LUT R20, R58, 0xffff, RZ, 0xc0, !PT ;  /* 0x0000ffff3a147812 */ /* 0x000fc600078ec0ff */
[----:B------:R-:W2:Y:S01]  /*11c050*/  LDL.LU R58, [R1+0x12c4] ;  /* 0x0012c400013a7983 */ /* 0x000ea20000300800 */
[----:B---3--:R-:W-:-:S03]  /*11c060*/  LOP3.LUT R42, R59, 0xffff, RZ, 0xc0, !PT ;  /* 0x0000ffff3b2a7812 */ /* 0x008fc600078ec0ff */
[----:B------:R-:W3:Y:S01]  /*11c070*/  LDL.LU R59, [R1+0x12f0] ;  /* 0x0012f000013b7983 */ /* 0x000ee20000300800 */
[----:B------:R-:W-:Y:S02]  /*11c080*/  SHF.R.U32.HI R41, RZ, 0x8, R44 ;  /* 0x00000008ff297819 */ /* 0x000fe4000001162c */
[----:B------:R-:W-:Y:S02]  /*11c090*/  LOP3.LUT R40, R40, 0xffff, RZ, 0xc0, !PT ;  /* 0x0000ffff28287812 */ /* 0x000fe400078ec0ff */
[----:B------:R-:W-:-:S04]  /*11c0a0*/  LOP3.LUT R41, R41, 0xffff, RZ, 0xc0, !PT ;  /* 0x0000ffff29297812 */ /* 0x000fc800078ec0ff */
[----:B------:R-:W-:Y:S02]  /*11c0b0*/  PRMT R27, R41, 0x3340, R40 ;  /* 0x00003340291b7816 */ /* 0x000fe40000000028 */
[----:B------:R-:W-:Y:S02]  /*11c0c0*/  PRMT R40, R20, 0x3340, R0 ;  /* 0x0000334014287816 */ /* 0x000fe40000000000 */
[----:B------:R-:W-:Y:S02]  /*11c0d0*/  PRMT R41, R43, 0x3340, R42 ;  /* 0x000033402b297816 */ /* 0x000fe4000000002a */
[----:B------:R-:W-:Y:S02]  /*11c0e0*/  SHF.R.U32.HI R43, RZ, 0x8, R43 ;  /* 0x00000008ff2b7819 */ /* 0x000fe4000001162b */
[----:B------:R-:W-:Y:S02]  /*11c0f0*/  PRMT R9, R41, 0x5410, R40 ;  /* 0x0000541029097816 */ /* 0x000fe40000000028 */
[----:B------:R-:W-:-:S02]  /*11c100*/  SHF.R.U32.HI R41, RZ, 0x8, R42 ;  /* 0x00000008ff297819 */ /* 0x000fc4000001162a */
[----:B------:R-:W-:Y:S02]  /*11c110*/  SHF.R.U32.HI R40, RZ, 0x8, R46 ;  /* 0x00000008ff287819 */ /* 0x000fe4000001162e */
[----:B------:R-:W-:Y:S02]  /*11c120*/  LOP3.LUT R42, R43, 0xffff, RZ, 0xc0, !PT ;  /* 0x0000ffff2b2a7812 */ /* 0x000fe400078ec0ff */
[----:B------:R-:W-:Y:S02]  /*11c130*/  LOP3.LUT R41, R41, 0xffff, RZ, 0xc0, !PT ;  /* 0x0000ffff29297812 */ /* 0x000fe400078ec0ff */
[----:B------:R-:W-:Y:S02]  /*11c140*/  LOP3.LUT R40, R40, 0xffff, RZ, 0xc0, !PT ;  /* 0x0000ffff28287812 */ /* 0x000fe400078ec0ff */
[----:B------:R-:W-:Y:S02]  /*11c150*/  PRMT R25, R42, 0x3340, R41 ;  /* 0x000033402a197816 */ /* 0x000fe40000000029 */
[----:B------:R-:W-:-:S03]  /*11c160*/  PRMT R4, R40, 0x3340, R0 ;  /* 0x0000334028047816 */ /* 0x000fc60000000000 */
[----:B------:R-:W-:Y:S04]  /*11c170*/  STL [R1+0x5bb4], R25 ;  /* 0x005bb41901007387 */ /* 0x000fe80000100800 */
[----:B------:R0:W-:Y:S01]  /*11c180*/  STL [R1+0x1dc], R4 ;  /* 0x0001dc0401007387 */ /* 0x0001e20000100800 */
[----:B------:R-:W-:-:S04]  /*11c190*/  LOP3.LUT R42, R52, 0xffff, RZ, 0xc0, !PT ;  /* 0x0000ffff342a7812 */ /* 0x000fc800078ec0ff */
[----:B------:R-:W-:Y:S02]  /*11c1a0*/  PRMT R40, R42, 0x3340, R0 ;  /* 0x000033402a287816 */ /* 0x000fe40000000000 */
[----:B------:R-:W-:Y:S02]  /*11c1b0*/  SHF.R.U32.HI R42, RZ, 0x8, R42 ;  /* 0x00000008ff2a7819 */ /* 0x000fe4000001162a */
[----:B------:R-:W-:Y:S02]  /*11c1c0*/  LOP3.LUT R44, R55, 0xffff, RZ, 0xc0, !PT ;  /* 0x0000ffff372c7812 */ /* 0x000fe400078ec0ff */
[----:B------:R-:W-:-:S04]  /*11c1d0*/  LOP3.LUT R42, R42, 0xffff, RZ, 0xc0, !PT ;  /* 0x0000ffff2a2a7812 */ /* 0x000fc800078ec0ff */
[----:B0-----:R-:W-:-:S05]  /*11c1e0*/  PRMT R4, R42, 0x3340, R0 ;  /* 0x000033402a047816 */ /* 0x001fca0000000000 */
[----:B------:R0:W-:Y:S01]  /*11c1f0*/  STL [R1+0x1d8], R4 ;  /* 0x0001d80401007387 */ /* 0x0001e20000100800 */
[----:B----4-:R-:W-:-:S04]  /*11c200*/  LOP3.LUT R43, R49, 0xffff, RZ, 0xc0, !PT ;  /* 0x0000ffff312b7812 */ /* 0x010fc800078ec0ff */
[----:B------:R-:W-:-:S04]  /*11c210*/  PRMT R41, R44, 0x3340, R43 ;  /* 0x000033402c297816 */ /* 0x000fc8000000002b */
[----:B------:R-:W-:Y:S02]  /*11c220*/  PRMT R49, R41, 0x5410, R40 ;  /* 0x0000541029317816 */ /* 0x000fe40000000028 */
[----:B------:R-:W-:Y:S02]  /*11c230*/  SHF.R.U32.HI R40, RZ, 0x8, R43 ;  /* 0x00000008ff287819 */ /* 0x000fe4000001162b */
[----:B------:R-:W-:Y:S02]  /*11c240*/  SHF.R.U32.HI R41, RZ, 0x8, R44 ;  /* 0x00000008ff297819 */ /* 0x000fe4000001162c */
[----:B--2---:R-:W-:Y:S02]  /*11c250*/  LOP3.LUT R47, R3, 0xffff, RZ, 0xc0, !PT ;  /* 0x0000ffff032f7812 */ /* 0x004fe400078ec0ff */
[----:B------:R-:W2:Y:S01]  /*11c260*/  LDL.LU R3, [R1+0x2a08] ;  /* 0x002a080001037983 */ /* 0x000ea20000300800 */
[----:B------:R-:W-:-:S03]  /*11c270*/  LOP3.LUT R43, R56, 0xffff, RZ, 0xc0, !PT ;  /* 0x0000ffff382b7812 */ /* 0x000fc600078ec0ff */
[----:B------:R-:W4:Y:S01]  /*11c280*/  LDL.LU R56, [R1+0x2958] ;  /* 0x0029580001387983 */ /* 0x000f220000300800 */
[----:B------:R-:W-:-:S03]  /*11c290*/  LOP3.LUT R44, R57, 0xffff, RZ, 0xc0, !PT ;  /* 0x0000ffff392c7812 */ /* 0x000fc600078ec0ff */
[----:B------:R-:W4:Y:S01]  /*11c2a0*/  LDL.LU R57, [R1+0x2990] ;  /* 0x0029900001397983 */ /* 0x000f220000300800 */
[----:B------:R-:W-:-:S03]  /*11c2b0*/  LOP3.LUT R45, R53, 0xffff, RZ, 0xc0, !PT ;  /* 0x0000ffff352d7812 */ /* 0x000fc600078ec0ff */
[----:B------:R-:W4:Y:S01]  /*11c2c0*/  LDL.LU R50, [R1+0x28d4] ;  /* 0x0028d40001327983 */ /* 0x000f220000300800 */
[----:B------:R-:W-:-:S03]  /*11c2d0*/  LOP3.LUT R46, R58, 0xffff, RZ, 0xc0, !PT ;  /* 0x0000ffff3a2e7812 */ /* 0x000fc600078ec0ff */
[----:B------:R-:W4:Y:S04]  /*11c2e0*/  LDL.LU R55, [R1+0x12f4] ;  /* 0x0012f40001377983 */ /* 0x000f280000300800 */
[----:B------:R-:W4:Y:S04]  /*11c2f0*/  LDL.LU R53, [R1+0x29b4] ;  /* 0x0029b40001357983 */ /* 0x000f280000300800 */
[----:B------:R-:W4:Y:S01]  /*11c300*/  LDL.LU R58, [R1+0x2948] ;  /* 0x00294800013a7983 */ /* 0x000f220000300800 */
[----:B---3--:R-:W-:-:S03]  /*11c310*/  LOP3.LUT R42, R59, 0xffff, RZ, 0xc0, !PT ;  /* 0x0000ffff3b2a7812 */ /* 0x008fc600078ec0ff */
[----:B------:R-:W3:Y:S01]  /*11c320*/  LDL.LU R59, [R1+0x2984] ;  /* 0x00298400013b7983 */ /* 0x000ee20000300800 */
[----:B------:R-:W-:Y:S02]  /*11c330*/  LOP3.LUT R41, R41, 0xffff, RZ, 0xc0, !PT ;  /* 0x0000ffff29297812 */ /* 0x000fe400078ec0ff */
[----:B------:R-:W-:-:S04]  /*11c340*/  LOP3.LUT R40, R40, 0xffff, RZ, 0xc0, !PT ;  /* 0x0000ffff28287812 */ /* 0x000fc800078ec0ff */
        /* <DEDUP_REMOVED lines=21> */
[--C-:B------:R-:W-:Y:S02]  /*11c4a0*/  PRMT R5, R40, 0x3340, R0.reuse ;  /* 0x0000334028057816 */ /* 0x100fe40000000000 */
[----:B0-----:R-:W-:Y:S01]  /*11c4b0*/  PRMT R4, R41, 0x3340, R0 ;  /* 0x0000334029047816 */ /* 0x001fe20000000000 */
[----:B------:R-:W-:Y:S04]  /*11c4c0*/  STL [R1+0x5ac0], R54 ;  /* 0x005ac03601007387 */ /* 0x000fe80000100800 */
[----:B------:R-:W-:Y:S04]  /*11c4d0*/  STL [R1+0x1d4], R5 ;  /* 0x0001d40501007387 */ /* 0x000fe80000100800 */
[----:B------:R0:W-:Y:S01]  /*11c4e0*/  STL [R1+0x1d0], R4 ;  /* 0x0001d00401007387 */ /* 0x0001e20000100800 */
[----:B--2---:R-:W-:-:S02]  /*11c4f0*/  LOP3.LUT R44, R3, 0xffff, RZ, 0xc0, !PT ;  /* 0x0000ffff032c7812 */ /* 0x004fc400078ec0ff */
[----:B----4-:R-:W-:Y:S02]  /*11c500*/  LOP3.LUT R42, R56, 0xffff, RZ, 0xc0, !PT ;  /* 0x0000ffff382a7812 */ /* 0x010fe400078ec0ff */
[----:B------:R-:W-:Y:S02]  /*11c510*/  LOP3.LUT R43, R57, 0xffff, RZ, 0xc0, !PT ;  /* 0x0000ffff392b7812 */ /* 0x000fe400078ec0ff */
[----:B------:R-:W-:Y:S02]  /*11c520*/  PRMT R40, R42, 0x3340, R0 ;  /* 0x000033402a287816 */ /* 0x000fe40000000000 */
[----:B------:R-:W-:-:S04]  /*11c530*/  PRMT R41, R44, 0x3340, R43 ;  /* 0x000033402c297816 */ /* 0x000fc8000000002b */
[----:B------:R-:W-:Y:S02]  /*11c540*/  PRMT R52, R41, 0x5410, R40 ;  /* 0x0000541029347816 */ /* 0x000fe40000000028 */
[----:B------:R-:W-:Y:S02]  /*11c550*/  SHF.R.U32.HI R41, RZ, 0x8, R44 ;  /* 0x00000008ff297819 */ /* 0x000fe4000001162c */
[----:B------:R-:W-:Y:S02]  /*11c560*/  SHF.R.U32.HI R40, RZ, 0x8, R43 ;  /* 0x00000008ff287819 */ /* 0x000fe4000001162b */
[----:B------:R-:W-:Y:S02]  /*11c570*/  LOP3.LUT R41, R41, 0xffff, RZ, 0xc0, !PT ;  /* 0x0000ffff29297812 */ /* 0x000fe400078ec0ff */
[----:B------:R-:W-:-:S04]  /*11c580*/  LOP3.LUT R40, R40, 0xffff, RZ, 0xc0, !PT ;  /* 0x0000ffff28287812 */ /* 0x000fc800078ec0ff */
[----:B------:R-:W-:Y:S01]  /*11c590*/  PRMT R36, R41, 0x3340, R40 ;  /* 0x0000334029247816 */ /* 0x000fe20000000028 */
[----:B------:R-:W-:Y:S04]  /*11c5a0*/  STL [R1+0x5b08], R52 ;  /* 0x005b083401007387 */ /* 0x000fe80000100800 */
[----:B------:R1:W-:Y:S04]  /*11c5b0*/  STL [R1+0x5bf8], R36 ;  /* 0x005bf82401007387 */ /* 0x0003e80000100800 */
[----:B------:R-:W2:Y:S04]  /*11c5c0*/  LDL.LU R3, [R1+0x2a18] ;  /* 0x002a180001037983 */ /* 0x000ea80000300800 */
[----:B------:R-:W4:Y:S01]  /*11c5d0*/  LDL.LU R56, [R1+0x2974] ;  /* 0x0029740001387983 */ /* 0x000f220000300800 */
[----:B------:R-:W-:-:S04]  /*11c5e0*/  SHF.R.U32.HI R42, RZ, 0x8, R42 ;  /* 0x00000008ff2a7819 */ /* 0x000fc8000001162a */
[----:B------:R-:W-:-:S04]  /*11c5f0*/  LOP3.LUT R42, R42, 0xffff, RZ, 0xc0, !PT ;  /* 0x0000ffff2a2a7812 */ /* 0x000fc800078ec0ff */
[----:B0-----:R-:W-:-:S05]  /*11c600*/  PRMT R4, R42, 0x3340, R0 ;  /* 0x000033402a047816 */ /* 0x001fca0000000000 */
[----:B------:R0:W-:Y:S04]  /*11c610*/  STL [R1+0x1cc], R4 ;  /* 0x0001cc0401007387 */ /* 0x0001e80000100800 */
[----:B------:R-:W4:Y:S01]  /*11c620*/  LDL.LU R57, [R1+0x299c] ;  /* 0x00299c0001397983 */ /* 0x000f220000300800 */
[----:B-1----:R-:W-:Y:S02]  /*11c630*/  LOP3.LUT R36, R2, 0xffff, RZ, 0xc0, !PT ;  /* 0x0000ffff02247812 */ /* 0x002fe400078ec0ff */
[----:B------:R-:W-:Y:S01]  /*11c640*/  LOP3.LUT R45, R53, 0xffff, RZ, 0xc0, !PT ;  /* 0x0000ffff352d7812 */ /* 0x000fe200078ec0ff */
[----:B------:R-:W4:Y:S01]  /*11c650*/  LDL.LU R2, [R1+0x5c24] ;  /* 0x005c240001027983 */ /* 0x000f220000300800 */
[----:B------:R-:W-:-:S03]  /*11c660*/  LOP3.LUT R46, R58, 0xffff, RZ, 0xc0, !PT ;  /* 0x0000ffff3a2e7812 */ /* 0x000fc600078ec0ff */
[----:B------:R-:W4:Y:S04]  /*11c670*/  LDL.LU R53, [R1+0x28fc] ;  /* 0x0028fc0001357983 */ /* 0x000f280000300800 */
[----:B------:R-:W4:Y:S01]  /*11c680*/  LDL.LU R58, [R1+0x1348] ;  /* 0x00134800013a7983 */ /* 0x000f220000300800 */
[----:B---3--:R-:W-:-:S03]  /*11c690*/  LOP3.LUT R44, R59, 0xffff, RZ, 0xc0, !PT ;  /* 0x0000ffff3b2c7812 */ /* 0x008fc600078ec0ff */
[----:B------:R-:W3:Y:S01]  /*11c6a0*/  LDL.LU R59, [R1+0x28cc] ;  /* 0x0028cc00013b7983 */ /* 0x000ee20000300800 */
[----:B------:R-:W-:Y:S02]  /*11c6b0*/  LOP3.LUT R43, R50, 0xffff, RZ, 0xc0, !PT ;  /* 0x0000ffff322b7812 */ /* 0x000fe400078ec0ff */
[----:B------:R-:W-:Y:S02]  /*11c6c0*/  LOP3.LUT R42, R55, 0xffff, RZ, 0xc0, !PT ;  /* 0x0000ffff372a7812 */ /* 0x000fe400078ec0ff */
        /* <DEDUP_REMOVED lines=14> */
[----:B------:R-:W-:Y:S02]  /*11c7b0*/  PRMT R26, R41, 0x3340, R40 ;  /* 0x00003340291a7816 */ /* 0x000fe40000000028 */
[----:B0-----:R-:W-:Y:S01]  /*11c7c0*/  PRMT R4, R43, 0x3340, R42 ;  /* 0x000033402b047816 */ /* 0x001fe2000000002a */
[----:B------:R-:W-:Y:S04]  /*11c7d0*/  STL.64 [R1+0x5ad0], R50 ;  /* 0x005ad03201007387 */ /* 0x000fe80000100a00 */
[----:B------:R-:W-:Y:S04]  /*11c7e0*/  STL.64 [R1+0x5ac8], R48 ;  /* 0x005ac83001007387 */ /* 0x000fe80000100a00 */
[----:B------:R-:W-:Y:S04]  /*11c7f0*/  STL [R1+0x5bb8], R26 ;  /* 0x005bb81a01007387 */ /* 0x000fe80000100800 */
[----:B------:R0:W-:Y:S01]  /*11c800*/  STL [R1+0x280], R4 ;  /* 0x0002800401007387 */ /* 0x0001e20000100800 */
[----:B--2---:R-:W-:-:S03]  /*11c810*/  LOP3.LUT R44, R3, 0xffff, RZ, 0xc0, !PT ;  /* 0x0000ffff032c7812 */ /* 0x004fc600078ec0ff */
[----:B------:R-:W2:Y:S01]  /*11c820*/  LDL.LU R3, [R1+0x2904] ;  /* 0x0029040001037983 */ /* 0x000ea20000300800 */
[----:B----4-:R-:W-:-:S03]  /*11c830*/  LOP3.LUT R42, R56, 0xffff, RZ, 0xc0, !PT ;  /* 0x0000ffff382a7812 */ /* 0x010fc600078ec0ff */
[----:B------:R-:W4:Y:S01]  /*11c840*/  LDL.LU R56, [R1+0x134c] ;  /* 0x00134c0001387983 */ /* 0x000f220000300800 */
[----:B------:R-:W-:Y:S02]  /*11c850*/  PRMT R40, R42, 0x3340, R0 ;  /* 0x000033402a287816 */ /* 0x000fe40000000000 */
[----:B------:R-:W-:Y:S02]  /*11c860*/  SHF.R.U32.HI R42, RZ, 0x8, R42 ;  /* 0x00000008ff2a7819 */ /* 0x000fe4000001162a */
[----:B------:R-:W-:Y:S02]  /*11c870*/  LOP3.LUT R43, R57, 0xffff, RZ, 0xc0, !PT ;  /* 0x0000ffff392b7812 */ /* 0x000fe400078ec0ff */
[----:B------:R-:W4:Y:S02]  /*11c880*/  LDL.LU R57, [R1+0x28d0] ;  /* 0x0028d00001397983 */ /* 0x000f240000300800 */
[----:B------:R-:W-:-:S04]  /*11c890*/  PRMT R41, R44, 0x3340, R43 ;  /* 0x000033402c297816 */ /* 0x000fc8000000002b */
[----:B------:R-:W-:Y:S02]  /*11c8a0*/  PRMT R34, R41, 0x5410, R40 ;  /* 0x0000541029227816 */ /* 0x000fe40000000028 */
[----:B------:R-:W-:Y:S02]  /*11c8b0*/  SHF.R.U32.HI R41, RZ, 0x8, R44 ;  /* 0x00000008ff297819 */ /* 0x000fe4000001162c */
[----:B------:R-:W-:Y:S02]  /*11c8c0*/  SHF.R.U32.HI R40, RZ, 0x8, R43 ;  /* 0x00000008ff287819 */ /* 0x000fe4000001162b */
[----:B------:R-:W-:Y:S02]  /*11c8d0*/  LOP3.LUT R41, R41, 0xffff, RZ, 0xc0, !PT ;  /* 0x0000ffff29297812 */ /* 0x000fe400078ec0ff */
[----:B------:R-:W-:Y:S02]  /*11c8e0*/  LOP3.LUT R40, R40, 0xffff, RZ, 0xc0, !PT ;  /* 0x0000ffff28287812 */ /* 0x000fe400078ec0ff */
[----:B------:R-:W-:-:S02]  /*11c8f0*/  LOP3.LUT R42, R42, 0xffff, RZ, 0xc0, !PT ;  /* 0x0000ffff2a2a7812 */ /* 0x000fc400078ec0ff */
[----:B------:R-:W-:Y:S02]  /*11c900*/  PRMT R37, R41, 0x3340, R40 ;  /* 0x0000334029257816 */ /* 0x000fe40000000028 */
[----:B0-----:R-:W-:Y:S02]  /*11c910*/  PRMT R4, R42, 0x3340, R0 ;  /* 0x000033402a047816 */ /* 0x001fe40000000000 */
[----:B------:R-:W-:Y:S01]  /*11c920*/  LOP3.LUT R43, R53, 0xffff, RZ, 0xc0, !PT ;  /* 0x0000ffff352b7812 */ /* 0x000fe200078ec0ff */
[----:B------:R-:W-:Y:S01]  /*11c930*/  STL [R1+0x5bf4], R37 ;  /* 0x005bf42501007387 */ /* 0x000fe20000100800 */
[----:B------:R-:W-:-:S03]  /*11c940*/  LOP3.LUT R45, R58, 0xffff, RZ, 0xc0, !PT ;  /* 0x0000ffff3a2d7812 */ /* 0x000fc600078ec0ff */
[----:B------:R0:W-:Y:S04]  /*11c950*/  STL [R1+0x1c8], R4 ;  /* 0x0001c80401007387 */ /* 0x0001e80000100800 */
[----:B------:R-:W4:Y:S04]  /*11c960*/  LDL.LU R53, [R1+0x2a40] ;  /* 0x002a400001357983 */ /* 0x000f280000300800 */
[----:B------:R-:W4:Y:S01]  /*11c970*/  LDL.LU R58, [R1+0x2980] ;  /* 0x00298000013a7983 */ /* 0x000f220000300800 */
[----:B---3--:R-:W-:-:S03]  /*11c980*/  LOP3.LUT R42, R59, 0xffff, RZ, 0xc0, !PT ;  /* 0x0000ffff3b2a7812 */ /* 0x008fc600078ec0ff */
[----:B------:R-:W3:Y:S01]  /*11c990*/  LDL.LU R59, [R1+0x29b8] ;  /* 0x0029b800013b7983 */ /* 0x000ee20000300800 */
[----:B------:R-:W-:Y:S02]  /*11c9a0*/  PRMT R40, R45, 0x3340, R0 ;  /* 0x000033402d287816 */ /* 0x000fe40000000000 */
[----:B------:R-:W-:Y:S02]  /*11c9b0*/  PRMT R41, R43, 0x3340, R42 ;  /* 0x000033402b297816 */ /* 0x000fe4000000002a */
[----:B------:R-:W-:Y:S02]  /*11c9c0*/  SHF.R.U32.HI R43, RZ, 0x8, R43 ;  /* 0x00000008ff2b7819 */ /* 0x000fe4000001162b */
[----:B------:R-:W-:Y:S02]  /*11c9d0*/  PRMT R51, R41, 0x5410, R40 ;  /* 0x0000541029337816 */ /* 0x000fe40000000028 */
[----:B------:R-:W-:Y:S02]  /*11c9e0*/  SHF.R.U32.HI R40, RZ, 0x8, R46 ;  /* 0x00000008ff287819 */ /* 0x000fe4000001162e */
[----:B------:R-:W-:-:S02]  /*11c9f0*/  SHF.R.U32.HI R41, RZ, 0x8, R42 ;  /* 0x00000008ff297819 */ /* 0x000fc4000001162a */
[----:B------:R-:W-:Y:S02]  /*11ca00*/  LOP3.LUT R40, R40, 0xffff, RZ, 0xc0, !PT ;  /* 0x0000ffff28287812 */ /* 0x000fe400078ec0ff */
[----:B------:R-:W-:Y:S02]  /*11ca10*/  LOP3.LUT R42, R43, 0xffff, RZ, 0xc0, !PT ;  /* 0x0000ffff2b2a7812 */ /* 0x000fe400078ec0ff */
[----:B------:R-:W-:Y:S02]  /*11ca20*/  LOP3.LUT R41, R41, 0xffff, RZ, 0xc0, !PT ;  /* 0x0000ffff29297812 */ /* 0x000fe400078ec0ff */
[----:B------:R-:W-:Y:S02]  /*11ca30*/  PRMT R5, R40, 0x3340, R0 ;  /* 0x0000334028057816 */ /* 0x000fe40000000000 */
[----:B0-----:R-:W-:-:S03]  /*11ca40*/  PRMT R4, R42, 0x3340, R41 ;  /* 0x000033402a047816 */ /* 0x001fc60000000029 */
[----:B------:R0:W-:Y:S04]  /*11ca50*/  STL [R1+0x1c4], R5 ;  /* 0x0001c40501007387 */ /* 0x0001e80000100800 */
        /* <DEDUP_REMOVED lines=16> */
[----:B0-----:R-:W-:Y:S02]  /*11cb60*/  PRMT R5, R41, 0x3340, R40 ;  /* 0x0000334029057816 */ /* 0x001fe40000000028 */
[----:B-1----:R-:W-:Y:S01]  /*11cb70*/  PRMT R4, R42, 0x3340, R0 ;  /* 0x000033402a047816 */ /* 0x002fe20000000000 */
[----:B------:R-:W-:Y:S04]  /*11cb80*/  STL [R1+0x5bf0], R38 ;  /* 0x005bf02601007387 */ /* 0x000fe80000100800 */
[----:B------:R0:W-:Y:S04]  /*11cb90*/  STL [R1+0x26c], R5 ;  /* 0x00026c0501007387 */ /* 0x0001e80000100800 */
[----:B------:R1:W-:Y:S01]  /*11cba0*/  STL [R1+0x1c0], R4 ;  /* 0x0001c00401007387 */ /* 0x0003e20000100800 */
[----:B------:R-:W-:-:S03]  /*11cbb0*/  LOP3.LUT R46, R58, 0xffff, RZ, 0xc0, !PT ;  /* 0x0000ffff3a2e7812 */ /* 0x000fc600078ec0ff */
[----:B------:R-:W4:Y:S01]  /*11cbc0*/  LDL.LU R58, [R1+0x28f8] ;  /* 0x0028f800013a7983 */ /* 0x000f220000300800 */
[----:B---3--:R-:W-:-:S03]  /*11cbd0*/  LOP3.LUT R42, R59, 0xffff, RZ, 0xc0, !PT ;  /* 0x0000ffff3b2a7812 */ /* 0x008fc600078ec0ff */
[----:B------:R-:W3:Y:S01]  /*11cbe0*/  LDL.LU R59, [R1+0x14d4] ;  /* 0x0014d400013b7983 */ /* 0x000ee20000300800 */
[----:B------:R-:W-:Y:S02]  /*11cbf0*/  LOP3.LUT R43, R53, 0xffff, RZ, 0xc0, !PT ;  /* 0x0000ffff352b7812 */ /* 0x000fe400078ec0ff */
        /* <DEDUP_REMOVED lines=9> */
[----:B0-----:R-:W-:Y:S02]  /*11cc90*/  PRMT R5, R40, 0x3340, R0 ;  /* 0x0000334028057816 */ /* 0x001fe40000000000 */
[----:B-1----:R-:W-:Y:S01]  /*11cca0*/  PRMT R4, R42, 0x3340, R41 ;  /* 0x000033402a047816 */ /* 0x002fe20000000029 */
[----:B------:R-:W-:Y:S04]  /*11ccb0*/  STL [R1+0x5b54], R53 ;  /* 0x005b543501007387 */ /* 0x000fe80000100800 */
[----:B------:R0:W-:Y:S04]  /*11ccc0*/  STL [R1+0x1bc], R5 ;  /* 0x0001bc0501007387 */ /* 0x0001e80000100800 */
[----:B------:R1:W-:Y:S04]  /*11ccd0*/  STL [R1+0x278], R4 ;  /* 0x0002780401007387 */ /* 0x0003e80000100800 */
[----:B------:R-:W3:Y:S01]  /*11cce0*/  LDL.LU R55, [R1+0x2a64] ;  /* 0x002a640001377983 */ /* 0x000ee20000300800 */
[----:B------:R-:W-:-:S02]  /*11ccf0*/  LOP3.LUT R12, R2, 0xffff, RZ, 0xc0, !PT ;  /* 0x0000ffff020c7812 */ /* 0x000fc400078ec0ff */
[----:B--2---:R-:W-:Y:S02]  /*11cd00*/  LOP3.LUT R44, R3, 0xffff, RZ, 0xc0, !PT ;  /* 0x0000ffff032c7812 */ /* 0x004fe400078ec0ff */
[----:B------:R-:W2:Y:S01]  /*11cd10*/  LDL.LU R3, [R1+0x298c] ;  /* 0x00298c0001037983 */ /* 0x000ea20000300800 */
[----:B----4-:R-:W-:-:S03]  /*11cd20*/  LOP3.LUT R42, R56, 0xffff, RZ, 0xc0, !PT ;  /* 0x0000ffff382a7812 */ /* 0x010fc600078ec0ff */
[----:B------:R-:W4:Y:S01]  /*11cd30*/  LDL.LU R56, [R1+0x29c0] ;  /* 0x0029c00001387983 */ /* 0x000f220000300800 */
[----:B------:R-:W-:Y:S02]  /*11cd40*/  PRMT R40, R42, 0x3340, R0 ;  /* 0x000033402a287816 */ /* 0x000fe40000000000 */
[----:B------:R-:W-:Y:S02]  /*11cd50*/  SHF.R.U32.HI R42, RZ, 0x8, R42 ;  /* 0x00000008ff2a7819 */ /* 0x000fe4000001162a */
[----:B------:R-:W-:-:S04]  /*11cd60*/  LOP3.LUT R43, R57, 0xffff, RZ, 0xc0, !PT ;  /* 0x0000ffff392b7812 */ /* 0x000fc800078ec0ff */
        /* <DEDUP_REMOVED lines=8> */
[----:B-1----:R-:W-:-:S03]  /*11cdf0*/  PRMT R4, R42, 0x3340, R0 ;  /* 0x000033402a047816 */ /* 0x002fc60000000000 */
[----:B------:R0:W-:Y:S04]  /*11ce00*/  STL [R1+0x268], R5 ;  /* 0x0002680501007387 */ /* 0x0001e80000100800 */
[----:B------:R1:W-:Y:S04]  /*11ce10*/  STL [R1+0x1b8], R4 ;  /* 0x0001b80401007387 */ /* 0x0003e80000100800 */
[----:B------:R-:W4:Y:S01]  /*11ce20*/  LDL.LU R2, [R1+0x5c20] ;  /* 0x005c200001027983 */ /* 0x000f220000300800 */
[----:B------:R-:W-:-:S03]  /*11ce30*/  LOP3.LUT R43, R58, 0xffff, RZ, 0xc0, !PT ;  /* 0x0000ffff3a2b7812 */ /* 0x000fc600078ec0ff */
        /* <DEDUP_REMOVED lines=13> */
[----:B0-----:R-:W-:Y:S02]  /*11cf10*/  PRMT R5, R40, 0x3340, R0 ;  /* 0x0000334028057816 */ /* 0x001fe40000000000 */
[----:B-1----:R-:W-:-:S03]  /*11cf20*/  PRMT R4, R42, 0x3340, R41 ;  /* 0x000033402a047816 */ /* 0x002fc60000000029 */
[----:B------:R-:W-:Y:S04]  /*11cf30*/  STL [R1+0x1b4], R5 ;  /* 0x0001b40501007387 */ /* 0x000fe80000100800 */
[----:B------:R0:W-:Y:S04]  /*11cf40*/  STL [R1+0x2cc], R4 ;  /* 0x0002cc0401007387 */ /* 0x0001e80000100800 */
[----:B------:R-:W3:Y:S01]  /*11cf50*/  LDL.LU R60, [R1+0x2934] ;  /* 0x00293400013c7983 */ /* 0x000ee20000300800 */
[----:B------:R-:W-:-:S03]  /*11cf60*/  LOP3.LUT R44, R55, 0xffff, RZ, 0xc0, !PT ;  /* 0x0000ffff372c7812 */ /* 0x000fc600078ec0ff */
[----:B------:R-:W3:Y:S04]  /*11cf70*/  LDL.LU R39, [R1+0x1358] ;  /* 0x0013580001277983 */ /* 0x000ee80000300800 */
[----:B------:R-:W3:Y:S01]  /*11cf80*/  LDL.LU R30, [R1+0x28e4] ;  /* 0x0028e400011e7983 */ /* 0x000ee20000300800 */
[----:B--2---:R-:W-:Y:S02]  /*11cf90*/  LOP3.LUT R42, R3, 0xffff, RZ, 0xc0, !PT ;  /* 0x0000ffff032a7812 */ /* 0x004fe400078ec0ff */
[----:B----4-:R-:W-:Y:S02]  /*11cfa0*/  LOP3.LUT R43, R56, 0xffff, RZ, 0xc0, !PT ;  /* 0x0000ffff382b7812 */ /* 0x010fe400078ec0ff */
[----:B------:R-:W-:Y:S02]  /*11cfb0*/  PRMT R40, R42, 0x3340, R0 ;  /* 0x000033402a287816 */ /* 0x000fe40000000000 */
[----:B------:R-:W-:-:S02]  /*11cfc0*/  PRMT R41, R44, 0x3340, R43 ;  /* 0x000033402c297816 */ /* 0x000fc4000000002b */
[----:B------:R-:W-:Y:S02]  /*11cfd0*/  SHF.R.U32.HI R42, RZ, 0x8, R42 ;  /* 0x00000008ff2a7819 */ /* 0x000fe4000001162a */
[----:B------:R-:W-:Y:S02]  /*11cfe0*/  PRMT R52, R41, 0x5410, R40 ;  /* 0x0000541029347816 */ /* 0x000fe40000000028 */
[----:B------:R-:W-:Y:S02]  /*11cff0*/  SHF.R.U32.HI R41, RZ, 0x8, R44 ;  /* 0x00000008ff297819 */ /* 0x000fe4000001162c */
[----:B------:R-:W-:Y:S02]  /*11d000*/  SHF.R.U32.HI R40, RZ, 0x8, R43 ;  /* 0x00000008ff287819 */ /* 0x000fe4000001162b */
[----:B------:R-:W-:Y:S02]  /*11d010*/  LOP3.LUT R41, R41, 0xffff, RZ, 0xc0, !PT ;  /* 0x0000ffff29297812 */ /* 0x000fe400078ec0ff */
[----:B------:R-:W-:-:S02]  /*11d020*/  LOP3.LUT R40, R40, 0xffff, RZ, 0xc0, !PT ;  /* 0x0000ffff28287812 */ /* 0x000fc400078ec0ff */
[----:B------:R-:W-:Y:S02]  /*11d030*/  LOP3.LUT R42, R42, 0xffff, RZ, 0xc0, !PT ;  /* 0x0000ffff2a2a7812 */ /* 0x000fe400078ec0ff */
[----:B0-----:R-:W-:Y:S02]  /*11d040*/  PRMT R4, R41, 0x3340, R40 ;  /* 0x0000334029047816 */ /* 0x001fe40000000028 */
[----:B------:R-:W-:Y:S01]  /*11d050*/  PRMT R3, R42, 0x3340, R0 ;  /* 0x000033402a037816 */ /* 0x000fe20000000000 */
[----:B------:R-:W-:Y:S04]  /*11d060*/  STL [R1+0x5b58], R52 ;  /* 0x005b583401007387 */ /* 0x000fe80000100800 */
[----:B------:R-:W-:Y:S04]  /*11d070*/  STL [R1+0x264], R4 ;  /* 0x0002640401007387 */ /* 0x000fe80000100800 */
[----:B------:R0:W-:Y:S04]  /*11d080*/  STL [R1+0x1b0], R3 ;  /* 0x0001b00301007387 */ /* 0x0001e80000100800 */
[----:B------:R-:W2:Y:S04]  /*11d090*/  LDL.LU R55, [R1+0x2940] ;  /* 0x0029400001377983 */ /* 0x000ea80000300800 */
[----:B0-----:R-:W4:Y:S04]  /*11d0a0*/  LDL.LU R3, [R1+0x1370] ;  /* 0x0013700001037983 */ /* 0x001f280000300800 */
[----:B------:R-:W4:Y:S01]  /*11d0b0*/  LDL.LU R56, [R1+0x28f4] ;  /* 0x0028f40001387983 */ /* 0x000f220000300800 */
[----:B------:R-:W-:-:S03]  /*11d0c0*/  LOP3.LUT R44, R57, 0xffff, RZ, 0xc0, !PT ;  /* 0x0000ffff392c7812 */ /* 0x000fc600078ec0ff */
[----:B------:R-:W4:Y:S01]  /*11d0d0*/  LDL.LU R57, [R1+0x2910] ;  /* 0x0029100001397983 */ /* 0x000f220000300800 */
[----:B------:R-:W-:-:S03]  /*11d0e0*/  LOP3.LUT R42, R58, 0xffff, RZ, 0xc0, !PT ;  /* 0x0000ffff3a2a7812 */ /* 0x000fc600078ec0ff */
[----:B------:R-:W4:Y:S01]  /*11d0f0*/  LDL.LU R58, [R1+0x1350] ;  /* 0x00135000013a7983 */ /* 0x000f220000300800 */
[----:B---3--:R-:W-:-:S03]  /*11d100*/  LOP3.LUT R43, R59, 0xffff, RZ, 0xc0, !PT ;  /* 0x0000ffff3b2b7812 */ /* 0x008fc600078ec0ff */
[----:B------:R-:W3:Y:S01]  /*11d110*/  LDL.LU R59, [R1+0x14d8] ;  /* 0x0014d800013b7983 */ /* 0x000ee20000300800 */
[----:B------:R-:W-:Y:S02]  /*11d120*/  PRMT R40, R42, 0x3340, R0 ;  /* 0x000033402a287816 */ /* 0x000fe40000000000 */
[--C-:B------:R-:W-:Y:S02]  /*11d130*/  PRMT R41, R44, 0x3340, R43.reuse ;  /* 0x000033402c297816 */ /* 0x100fe4000000002b */
        /* <DEDUP_REMOVED lines=8> */
[----:B------:R-:W-:Y:S02]  /*11d1c0*/  PRMT R5, R41, 0x3340, R40 ;  /* 0x0000334029057816 */ /* 0x000fe40000000028 */
[----:B------:R-:W-:-:S02]  /*11d1d0*/  LOP3.LUT R44, R60, 0xffff, RZ, 0xc0, !PT ;  /* 0x0000ffff3c2c7812 */ /* 0x000fc400078ec0ff */
[----:B------:R-:W-:Y:S02]  /*11d1e0*/  LOP3.LUT R42, R39, 0xffff, RZ, 0xc0, !PT ;  /* 0x0000ffff272a7812 */ /* 0x000fe400078ec0ff */
[----:B------:R-:W-:Y:S02]  /*11d1f0*/  LOP3.LUT R43, R30, 0xffff, RZ, 0xc0, !PT ;  /* 0x0000ffff1e2b7812 */ /* 0x000fe400078ec0ff */
[----:B------:R-:W-:Y:S02]  /*11d200*/  PRMT R40, R42, 0x3340, R0 ;  /* 0x000033402a287816 */ /* 0x000fe40000000000 */
[----:B------:R-:W-:Y:S02]  /*11d210*/  PRMT R41, R44, 0x3340, R43 ;  /* 0x000033402c297816 */ /* 0x000fe4000000002b */
[----:B------:R-:W-:Y:S02]  /*11d220*/  SHF.R.U32.HI R42, RZ, 0x8, R42 ;  /* 0x00000008ff2a7819 */ /* 0x000fe4000001162a */
[----:B------:R-:W-:-:S02]  /*11d230*/  PRMT R54, R41, 0x5410, R40 ;  /* 0x0000541029367816 */ /* 0x000fc40000000028 */
[----:B------:R-:W-:Y:S02]  /*11d240*/  SHF.R.U32.HI R41, RZ, 0x8, R44 ;  /* 0x00000008ff297819 */ /* 0x000fe4000001162c */
[----:B------:R-:W-:Y:S01]  /*11d250*/  SHF.R.U32.HI R40, RZ, 0x8, R43 ;  /* 0x00000008ff287819 */ /* 0x000fe2000001162b */
[----:B------:R-:W-:Y:S01]  /*11d260*/  STL.64 [R1+0x5b18], R50 ;  /* 0x005b183201007387 */ /* 0x000fe20000100a00 */
[----:B------:R-:W-:Y:S02]  /*11d270*/  LOP3.LUT R41, R41, 0xffff, RZ, 0xc0, !PT ;  /* 0x0000ffff29297812 */ /* 0x000fe400078ec0ff */
[----:B------:R-:W-:Y:S01]  /*11d280*/  LOP3.LUT R40, R40, 0xffff, RZ, 0xc0, !PT ;  /* 0x0000ffff28287812 */ /* 0x000fe200078ec0ff */
[----:B------:R-:W-:Y:S01]  /*11d290*/  STL.64 [R1+0x5b10], R48 ;  /* 0x005b103001007387 */ /* 0x000fe20000100a00 */
[----:B------:R-:W-:-:S03]  /*11d2a0*/  LOP3.LUT R42, R42, 0xffff, RZ, 0xc0, !PT ;  /* 0x0000ffff2a2a7812 */ /* 0x000fc600078ec0ff */
[----:B------:R0:W-:Y:S04]  /*11d2b0*/  STL [R1+0x254], R5 ;  /* 0x0002540501007387 */ /* 0x0001e80000100800 */
[----:B------:R1:W-:Y:S01]  /*11d2c0*/  STL [R1+0x1ac], R4 ;  /* 0x0001ac0401007387 */ /* 0x0003e20000100800 */
[----:B0-----:R-:W-:Y:S02]  /*11d2d0*/  PRMT R5, R41, 0x3340, R40 ;  /* 0x0000334029057816 */ /* 0x001fe40000000028 */
[----:B-1----:R-:W-:-:S03]  /*11d2e0*/  PRMT R4, R42, 0x3340, R0 ;  /* 0x000033402a047816 */ /* 0x002fc60000000000 */
[----:B------:R-:W-:Y:S04]  /*11d2f0*/  STL [R1+0x250], R5 ;  /* 0x0002500501007387 */ /* 0x000fe80000100800 */
[----:B------:R0:W-:Y:S04]  /*11d300*/  STL [R1+0x1a8], R4 ;  /* 0x0001a80401007387 */ /* 0x0001e80000100800 */
[----:B------:R-:W3:Y:S01]  /*11d310*/  LDL.LU R13, [R1+0x2a88] ;  /* 0x002a8800010d7983 */ /* 0x000ee20000300800 */
[----:B--2---:R-:W-:-:S03]  /*11d320*/  LOP3.LUT R45, R55, 0xffff, RZ, 0xc0, !PT ;  /* 0x0000ffff372d7812 */ /* 0x004fc600078ec0ff */
[----:B------:R-:W2:Y:S01]  /*11d330*/  LDL.LU R55, [R1+0x29ac] ;  /* 0x0029ac0001377983 */ /* 0x000ea20000300800 */
[----:B----4-:R-:W-:-:S03]  /*11d340*/  LOP3.LUT R43, R56, 0xffff, RZ, 0xc0, !PT ;  /* 0x0000ffff382b7812 */ /* 0x010fc600078ec0ff */
[----:B------:R-:W4:Y:S01]  /*11d350*/  LDL.LU R56, [R1+0x29e4] ;  /* 0x0029e40001387983 */ /* 0x000f220000300800 */
[----:B---3--:R-:W-:-:S03]  /*11d360*/  LOP3.LUT R42, R59, 0xffff, RZ, 0xc0, !PT ;  /* 0x0000ffff3b2a7812 */ /* 0x008fc600078ec0ff */
[----:B------:R-:W3:Y:S01]  /*11d370*/  LDL.LU R59, [R1+0x2924] ;  /* 0x00292400013b7983 */ /* 0x000ee20000300800 */
[----:B------:R-:W-:Y:S02]  /*11d380*/  LOP3.LUT R47, R3, 0xffff, RZ, 0xc0, !PT ;  /* 0x0000ffff032f7812 */ /* 0x000fe400078ec0ff */
[----:B------:R-:W-:Y:S02]  /*11d390*/  PRMT R41, R45, 0x3340, R43 ;  /* 0x000033402d297816 */ /* 0x000fe4000000002b */
[----:B------:R-:W-:Y:S02]  /*11d3a0*/  PRMT R40, R47, 0x3340, R0 ;  /* 0x000033402f287816 */ /* 0x000fe40000000000 */
[----:B------:R-:W-:Y:S02]  /*11d3b0*/  LOP3.LUT R44, R57, 0xffff, RZ, 0xc0, !PT ;  /* 0x0000ffff392c7812 */ /* 0x000fe400078ec0ff */
[----:B------:R-:W-:Y:S02]  /*11d3c0*/  LOP3.LUT R46, R58, 0xffff, RZ, 0xc0, !PT ;  /* 0x0000ffff3a2e7812 */ /* 0x000fe400078ec0ff */
[----:B------:R-:W-:-:S02]  /*11d3d0*/  PRMT R57, R41, 0x5410, R40 ;  /* 0x0000541029397816 */ /* 0x000fc40000000028 */
        /* <DEDUP_REMOVED lines=8> */
[----:B------:R-:W-:Y:S01]  /*11d460*/  LOP3.LUT R40, R40, 0xffff, RZ, 0xc0, !PT ;  /* 0x0000ffff28287812 */ /* 0x000fe200078ec0ff */
[----:B------:R-:W-:Y:S01]  /*11d470*/  STL [R1+0x5b7c], R58 ;  /* 0x005b7c3a01007387 */ /* 0x000fe20000100800 */
[----:B------:R-:W-:Y:S02]  /*11d480*/  LOP3.LUT R43, R45, 0xffff, RZ, 0xc0, !PT ;  /* 0x0000ffff2d2b7812 */ /* 0x000fe400078ec0ff */
[----:B------:R-:W-:Y:S01]  /*11d490*/  LOP3.LUT R42, R42, 0xffff, RZ, 0xc0, !PT ;  /* 0x0000ffff2a2a7812 */ /* 0x000fe200078ec0ff */
[----:B------:R-:W-:Y:S01]  /*11d4a0*/  STL [R1+0x5b78], R57 ;  /* 0x005b783901007387 */ /* 0x000fe20000100800 */
[----:B------:R-:W-:Y:S02]  /*11d4b0*/  PRMT R3, R41, 0x3340, R40 ;  /* 0x0000334029037816 */ /* 0x000fe40000000028 */
[----:B------:R-:W-:Y:S01]  /*11d4c0*/  SHF.R.U32.HI R40, RZ, 0x8, R47 ;  /* 0x00000008ff287819 */ /* 0x000fe2000001162f */
[----:B------:R-:W3:Y:S01]  /*11d4d0*/  LDL.LU R60, [R1+0x14dc] ;  /* 0x0014dc00013c7983 */ /* 0x000ee20000300800 */
[----:B------:R-:W-:-:S02]  /*11d4e0*/  SHF.R.U32.HI R41, RZ, 0x8, R46 ;  /* 0x00000008ff297819 */ /* 0x000fc4000001162e */
[----:B0-----:R-:W-:Y:S01]  /*11d4f0*/  PRMT R4, R43, 0x3340, R42 ;  /* 0x000033402b047816 */ /* 0x001fe2000000002a */
[----:B------:R-:W3:Y:S01]  /*11d500*/  LDL.LU R39, [R1+0x2a94] ;  /* 0x002a940001277983 */ /* 0x000ee20000300800 */
[----:B------:R-:W-:Y:S02]  /*11d510*/  LOP3.LUT R40, R40, 0xffff, RZ, 0xc0, !PT ;  /* 0x0000ffff28287812 */ /* 0x000fe400078ec0ff */
[----:B------:R-:W-:Y:S01]  /*11d520*/  LOP3.LUT R41, R41, 0xffff, RZ, 0xc0, !PT ;  /* 0x0000ffff29297812 */ /* 0x000fe200078ec0ff */
[----:B------:R0:W-:Y:S04]  /*11d530*/  STL [R1+0x240], R3 ;  /* 0x0002400301007387 */ /* 0x0001e80000100800 */
[----:B------:R-:W3:Y:S01]  /*11d540*/  LDL.LU R30, [R1+0x29bc] ;  /* 0x0029bc00011e7983 */ /* 0x000ee20000300800 */
[----:B------:R-:W-:-:S03]  /*11d550*/  PRMT R5, R40, 0x3340, R0 ;  /* 0x0000334028057816 */ /* 0x000fc60000000000 */
[----:B0-----:R-:W3:Y:S04]  /*11d560*/  LDL.LU R3, [R1+0x29f8] ;  /* 0x0029f80001037983 */ /* 0x001ee80000300800 */
[----:B------:R0:W-:Y:S02]  /*11d570*/  STL [R1+0x230], R4 ;  /* 0x0002300401007387 */ /* 0x0001e40000100800 */
[----:B0-----:R-:W-:Y:S02]  /*11d580*/  PRMT R4, R41, 0x3340, R0 ;  /* 0x0000334029047816 */ /* 0x001fe40000000000 */
[----:B------:R-:W-:Y:S01]  /*11d590*/  LOP3.LUT R44, R13, 0xffff, RZ, 0xc0, !PT ;  /* 0x0000ffff0d2c7812 */ /* 0x000fe200078ec0ff */
[----:B------:R-:W-:Y:S04]  /*11d5a0*/  STL [R1+0x1a4], R5 ;  /* 0x0001a40501007387 */ /* 0x000fe80000100800 */
[----:B------:R0:W-:Y:S01]  /*11d5b0*/  STL [R1+0x1a0], R4 ;  /* 0x0001a00401007387 */ /* 0x0001e20000100800 */
[----:B--2---:R-:W-:-:S04]  /*11d5c0*/  LOP3.LUT R42, R55, 0xffff, RZ, 0xc0, !PT ;  /* 0x0000ffff372a7812 */ /* 0x004fc800078ec0ff */
[----:B------:R-:W-:Y:S02]  /*11d5d0*/  PRMT R40, R42, 0x3340, R0 ;  /* 0x000033402a287816 */ /* 0x000fe40000000000 */
[----:B----4-:R-:W-:-:S04]  /*11d5e0*/  LOP3.LUT R43, R56, 0xffff, RZ, 0xc0, !PT ;  /* 0x0000ffff382b7812 */ /* 0x010fc800078ec0ff */
        /* <DEDUP_REMOVED lines=8> */
[----:B------:R-:W-:Y:S02]  /*11d670*/  PRMT R48, R41, 0x3340, R40 ;  /* 0x0000334029307816 */ /* 0x000fe40000000028 */
[----:B0-----:R-:W-:-:S03]  /*11d680*/  PRMT R4, R42, 0x3340, R0 ;  /* 0x000033402a047816 */ /* 0x001fc60000000000 */
[----:B------:R-:W-:Y:S04]  /*11d690*/  STL [R1+0x5bd8], R48 ;  /* 0x005bd83001007387 */ /* 0x000fe80000100800 */
[----:B------:R-:W2:Y:S04]  /*11d6a0*/  LDL.LU R55, [R1+0x2a24] ;  /* 0x002a240001377983 */ /* 0x000ea80000300800 */
[----:B------:R0:W-:Y:S04]  /*11d6b0*/  STL [R1+0x19c], R4 ;  /* 0x00019c0401007387 */ /* 0x0001e80000100800 */
[----:B------:R-:W4:Y:S01]  /*11d6c0*/  LDL.LU R56, [R1+0x29a4] ;  /* 0x0029a40001387983 */ /* 0x000f220000300800 */
[----:B---3--:R-:W-:-:S03]  /*11d6d0*/  LOP3.LUT R43, R59, 0xffff, RZ, 0xc0, !PT ;  /* 0x0000ffff3b2b7812 */ /* 0x008fc600078ec0ff */
[----:B------:R-:W3:Y:S01]  /*11d6e0*/  LDL.LU R59, [R1+0x29d4] ;  /* 0x0029d400013b7983 */ /* 0x000ee20000300800 */
[----:B0-----:R-:W-:-:S03]  /*11d6f0*/  LOP3.LUT R4, R2, 0xffff, RZ, 0xc0, !PT ;  /* 0x0000ffff02047812 */ /* 0x001fc600078ec0ff */
[----:B------:R-:W3:Y:S01]  /*11d700*/  LDL.LU R2, [R1+0x5c1c] ;  /* 0x005c1c0001027983 */ /* 0x000ee20000300800 */
[----:B------:R-:W-:-:S03]  /*11d710*/  PRMT R40, R4, 0x3340, R0 ;  /* 0x0000334004287816 */ /* 0x000fc60000000000 */
[----:B------:R-:W3:Y:S04]  /*11d720*/  LDL.LU R15, [R1+0x2a34] ;  /* 0x002a3400010f7983 */ /* 0x000ee80000300800 */
[----:B------:R-:W3:Y:S01]  /*11d730*/  LDL.LU R13, [R1+0x29a8] ;  /* 0x0029a800010d7983 */ /* 0x000ee20000300800 */
[----:B------:R-:W-:-:S04]  /*11d740*/  LOP3.LUT R42, R60, 0xffff, RZ, 0xc0, !PT ;  /* 0x0000ffff3c2a7812 */ /* 0x000fc800078ec0ff */
[----:B------:R-:W-:Y:S02]  /*11d750*/  PRMT R41, R43, 0x3340, R42 ;  /* 0x000033402b297816 */ /* 0x000fe4000000002a */
[----:B------:R-:W-:Y:S02]  /*11d760*/  LOP3.LUT R45, R39, 0xffff, RZ, 0xc0, !PT ;  /* 0x0000ffff272d7812 */ /* 0x000fe400078ec0ff */
[----:B------:R-:W-:Y:S02]  /*11d770*/  PRMT R51, R41, 0x5410, R40 ;  /* 0x0000541029337816 */ /* 0x000fe40000000028 */
[----:B------:R-:W-:Y:S02]  /*11d780*/  LOP3.LUT R46, R30, 0xffff, RZ, 0xc0, !PT ;  /* 0x0000ffff1e2e7812 */ /* 0x000fe400078ec0ff */
[----:B------:R-:W-:Y:S02]  /*11d790*/  LOP3.LUT R44, R3, 0xffff, RZ, 0xc0, !PT ;  /* 0x0000ffff032c7812 */ /* 0x000fe400078ec0ff */
[----:B------:R-:W3:Y:S01]  /*11d7a0*/  LDL.LU R3, [R1+0x29d8] ;  /* 0x0029d80001037983 */ /* 0x000ee20000300800 */
[----:B------:R-:W-:-:S02]  /*11d7b0*/  PRMT R40, R46, 0x3340, R0 ;  /* 0x000033402e287816 */ /* 0x000fc40000000000 */
        /* <DEDUP_REMOVED lines=11> */
[----:B------:R-:W-:Y:S01]  /*11d870*/  STL [R1+0x5bdc], R51 ;  /* 0x005bdc3301007387 */ /* 0x000fe20000100800 */
[----:B------:R-:W-:-:S03]  /*11d880*/  PRMT R5, R43, 0x3340, R42 ;  /* 0x000033402b057816 */ /* 0x000fc6000000002a */
[----:B------:R-:W-:Y:S04]  /*11d890*/  STL [R1+0x5b88], R54 ;  /* 0x005b883601007387 */ /* 0x000fe80000100800 */
[----:B------:R-:W-:Y:S04]  /*11d8a0*/  STL.64 [R1+0x5b80], R52 ;  /* 0x005b803401007387 */ /* 0x000fe80000100a00 */
        /* <DEDUP_REMOVED lines=8> */
[----:B------:R-:W3:Y:S04]  /*11d930*/  LDL.LU R59, [R1+0x2964] ;  /* 0x00296400013b7983 */ /* 0x000ee80000300800 */
[----:B------:R-:W3:Y:S04]  /*11d940*/  LDL.LU R60, [R1+0x1498] ;  /* 0x00149800013c7983 */ /* 0x000ee80000300800 */
[----:B------:R-:W3:Y:S01]  /*11d950*/  LDL.LU R39, [R1+0x291c] ;  /* 0x00291c0001277983 */ /* 0x000ee20000300800 */
        /* <DEDUP_REMOVED lines=10> */
[----:B------:R-:W-:Y:S02]  /*11da00*/  LOP3.LUT R43, R15, 0xffff, RZ, 0xc0, !PT ;  /* 0x0000ffff0f2b7812 */ /* 0x000fe400078ec0ff */
[----:B------:R-:W-:Y:S02]  /*11da10*/  LOP3.LUT R15, R13, 0xffff, RZ, 0xc0, !PT ;  /* 0x0000ffff0d0f7812 */ /* 0x000fe400078ec0ff */
[----:B------:R-:W-:Y:S02]  /*11da20*/  PRMT R6, R41, 0x3340, R40 ;  /* 0x0000334029067816 */ /* 0x000fe40000000028 */
[----:B------:R-:W-:Y:S01]  /*11da30*/  PRMT R40, R15, 0x3340, R0 ;  /* 0x000033400f287816 */ /* 0x000fe20000000000 */
[----:B------:R-:W-:Y:S04]  /*11da40*/  STL [R1+0x5ba0], R7 ;  /* 0x005ba00701007387 */ /* 0x000fe80000100800 */
[----:B------:R0:W-:Y:S01]  /*11da50*/  STL [R1+0x228], R6 ;  /* 0x0002280601007387 */ /* 0x0001e20000100800 */
[----:B------:R-:W-:-:S04]  /*11da60*/  LOP3.LUT R42, R3, 0xffff, RZ, 0xc0, !PT ;  /* 0x0000ffff032a7812 */ /* 0x000fc800078ec0ff */
[----:B------:R-:W-:Y:S02]  /*11da70*/  PRMT R41, R43, 0x3340, R42 ;  /* 0x000033402b297816 */ /* 0x000fe4000000002a */
[----:B------:R-:W-:Y:S02]  /*11da80*/  SHF.R.U32.HI R43, RZ, 0x8, R43 ;  /* 0x00000008ff2b7819 */ /* 0x000fe4000001162b */
[----:B------:R-:W-:Y:S02]  /*11da90*/  PRMT R3, R41, 0x5410, R40 ;  /* 0x0000541029037816 */ /* 0x000fe40000000028 */
[----:B------:R-:W-:Y:S02]  /*11daa0*/  SHF.R.U32.HI R41, RZ, 0x8, R42 ;  /* 0x00000008ff297819 */ /* 0x000fe4000001162a */
[----:B------:R-:W-:Y:S02]  /*11dab0*/  SHF.R.U32.HI R40, RZ, 0x8, R46 ;  /* 0x00000008ff287819 */ /* 0x000fe4000001162e */
[----:B------:R-:W-:-:S02]  /*11dac0*/  LOP3.LUT R42, R43, 0xffff, RZ, 0xc0, !PT ;  /* 0x0000ffff2b2a7812 */ /* 0x000fc400078ec0ff */
[----:B------:R-:W-:Y:S02]  /*11dad0*/  LOP3.LUT R41, R41, 0xffff, RZ, 0xc0, !PT ;  /* 0x0000ffff29297812 */ /* 0x000fe400078ec0ff */
[----:B------:R-:W-:Y:S01]  /*11dae0*/  LOP3.LUT R40, R40, 0xffff, RZ, 0xc0, !PT ;  /* 0x0000ffff28287812 */ /* 0x000fe200078ec0ff */
[----:B------:R-:W-:Y:S01]  /*11daf0*/  STL [R1+0x198], R5 ;  /* 0x0001980501007387 */ /* 0x000fe20000100800 */
[----:B0-----:R-:W-:-:S03]  /*11db00*/  PRMT R6, R42, 0x3340, R41 ;  /* 0x000033402a067816 */ /* 0x001fc60000000029 */
[----:B------:R0:W-:Y:S04]  /*11db10*/  STL [R1+0x5bc0], R3 ;  /* 0x005bc00301007387 */ /* 0x0001e80000100800 */
[----:B------:R-:W-:Y:S01]  /*11db20*/  STL [R1+0x5bc4], R6 ;  /* 0x005bc40601007387 */ /* 0x000fe20000100800 */
[----:B0-----:R-:W-:-:S05]  /*11db30*/  PRMT R3, R40, 0x3340, R0 ;  /* 0x0000334028037816 */ /* 0x001fca0000000000 */
[----:B------:R0:W-:Y:S01]  /*11db40*/  STL [R1+0x194], R3 ;  /* 0x0001940301007387 */ /* 0x0001e20000100800 */
[----:B------:R-:W-:-:S03]  /*11db50*/  LOP3.LUT R45, R30, 0xffff, RZ, 0xc0, !PT ;  /* 0x0000ffff1e2d7812 */ /* 0x000fc600078ec0ff */
[----:B------:R-:W3:Y:S01]  /*11db60*/  LDL.LU R30, [R1+0x294c] ;  /* 0x00294c00011e7983 */ /* 0x000ee20000300800 */
[----:B--2---:R-:W-:-:S03]  /*11db70*/  LOP3.LUT R47, R55, 0xffff, RZ, 0xc0, !PT ;  /* 0x0000ffff372f7812 */ /* 0x004fc600078ec0ff */
[----:B------:R-:W2:Y:S01]  /*11db80*/  LDL.LU R55, [R1+0x2908] ;  /* 0x0029080001377983 */ /* 0x000ea20000300800 */
[----:B----4-:R-:W-:-:S03]  /*11db90*/  LOP3.LUT R43, R56, 0xffff, RZ, 0xc0, !PT ;  /* 0x0000ffff382b7812 */ /* 0x010fc600078ec0ff */
[----:B------:R-:W4:Y:S01]  /*11dba0*/  LDL.LU R56, [R1+0x2950] ;  /* 0x0029500001387983 */ /* 0x000f220000300800 */
[----:B---3--:R-:W-:-:S03]  /*11dbb0*/  LOP3.LUT R44, R59, 0xffff, RZ, 0xc0, !PT ;  /* 0x0000ffff3b2c7812 */ /* 0x008fc600078ec0ff */
[----:B------:R-:W3:Y:S01]  /*11dbc0*/  LDL.LU R59, [R1+0x137c] ;  /* 0x00137c00013b7983 */ /* 0x000ee20000300800 */
[----:B------:R-:W-:Y:S02]  /*11dbd0*/  PRMT R40, R47, 0x3340, R0 ;  /* 0x000033402f287816 */ /* 0x000fe40000000000 */
[----:B------:R-:W-:Y:S02]  /*11dbe0*/  PRMT R41, R45, 0x3340, R43 ;  /* 0x000033402d297816 */ /* 0x000fe4000000002b */
[----:B------:R-:W-:Y:S02]  /*11dbf0*/  LOP3.LUT R46, R60, 0xffff, RZ, 0xc0, !PT ;  /* 0x0000ffff3c2e7812 */ /* 0x000fe400078ec0ff */
[----:B------:R-:W-:Y:S02]  /*11dc00*/  LOP3.LUT R42, R39, 0xffff, RZ, 0xc0, !PT ;  /* 0x0000ffff272a7812 */ /* 0x000fe400078ec0ff */
[----:B------:R-:W-:Y:S02]  /*11dc10*/  PRMT R50, R41, 0x5410, R40 ;  /* 0x0000541029327816 */ /* 0x000fe40000000028 */
        /* <DEDUP_REMOVED lines=12> */
[----:B------:R-:W-:Y:S02]  /*11dce0*/  SHF.R.U32.HI R40, RZ, 0x8, R47 ;  /* 0x00000008ff287819 */ /* 0x000fe4000001162f */
[----:B------:R-:W-:-:S02]  /*11dcf0*/  SHF.R.U32.HI R41, RZ, 0x8, R46 ;  /* 0x00000008ff297819 */ /* 0x000fc4000001162e */
[----:B0-----:R-:W-:Y:S01]  /*11dd00*/  PRMT R3, R43, 0x3340, R42 ;  /* 0x000033402b037816 */ /* 0x001fe2000000002a */
[----:B------:R-:W-:Y:S01]  /*11dd10*/  STL [R1+0x5be0], R50 ;  /* 0x005be03201007387 */ /* 0x000fe20000100800 */
[----:B------:R-:W-:Y:S02]  /*11dd20*/  LOP3.LUT R40, R40, 0xffff, RZ, 0xc0, !PT ;  /* 0x0000ffff28287812 */ /* 0x000fe400078ec0ff */
[----:B------:R-:W-:Y:S01]  /*11dd30*/  LOP3.LUT R41, R41, 0xffff, RZ, 0xc0, !PT ;  /* 0x0000ffff29297812 */ /* 0x000fe200078ec0ff */
[----:B------:R-:W-:Y:S04]  /*11dd40*/  STL [R1+0x5be4], R49 ;  /* 0x005be43101007387 */ /* 0x000fe80000100800 */
[----:B------:R0:W-:Y:S04]  /*11dd50*/  STL [R1+0x224], R5 ;  /* 0x0002240501007387 */ /* 0x0001e80000100800 */
[----:B------:R1:W-:Y:S01]  /*11dd60*/  STL [R1+0x210], R3 ;  /* 0x0002100301007387 */ /* 0x0003e20000100800 */
[----:B0-----:R-:W-:-:S02]  /*11dd70*/  PRMT R5, R40, 0x3340, R0 ;  /* 0x0000334028057816 */ /* 0x001fc40000000000 */
[----:B-1----:R-:W-:-:S03]  /*11dd80*/  PRMT R3, R41, 0x3340, R0 ;  /* 0x0000334029037816 */ /* 0x002fc60000000000 */
[----:B------:R-:W-:Y:S01]  /*11dd90*/  STL [R1+0x190], R5 ;  /* 0x0001900501007387 */ /* 0x000fe20000100800 */
[----:B------:R-:W-:-:S03]  /*11dda0*/  LOP3.LUT R47, R2, 0xffff, RZ, 0xc0, !PT ;  /* 0x0000ffff022f7812 */ /* 0x000fc600078ec0ff */
[----:B------:R0:W-:Y:S04]  /*11ddb0*/  STL [R1+0x18c], R3 ;  /* 0x00018c0301007387 */ /* 0x0001e80000100800 */
[----:B------:R-:W3:Y:S04]  /*11ddc0*/  LDL.LU R2, [R1+0x5c18] ;  /* 0x005c180001027983 */ /* 0x000ee80000300800 */
[----:B------:R-:W3:Y:S04]  /*11ddd0*/  LDL.LU R60, [R1+0x2aa0] ;  /* 0x002aa000013c7983 */ /* 0x000ee80000300800 */
[----:B------:R-:W3:Y:S01]  /*11dde0*/  LDL.LU R39, [R1+0x29dc] ;  /* 0x0029dc0001277983 */ /* 0x000ee20000300800 */
[----:B------:R-:W-:-:S02]  /*11ddf0*/  LOP3.LUT R45, R30, 0xffff, RZ, 0xc0, !PT ;  /* 0x0000ffff1e2d7812 */ /* 0x000fc400078ec0ff */
[----:B--2---:R-:W-:Y:S02]  /*11de00*/  LOP3.LUT R43, R55, 0xffff, RZ, 0xc0, !PT ;  /* 0x0000ffff372b7812 */ /* 0x004fe400078ec0ff */
[----:B------:R-:W2:Y:S01]  /*11de10*/  LDL.LU R55, [R1+0x2a44] ;  /* 0x002a440001377983 */ /* 0x000ea20000300800 */
[----:B----4-:R-:W-:-:S03]  /*11de20*/  LOP3.LUT R44, R56, 0xffff, RZ, 0xc0, !PT ;  /* 0x0000ffff382c7812 */ /* 0x010fc600078ec0ff */
[----:B------:R-:W4:Y:S01]  /*11de30*/  LDL.LU R56, [R1+0x2aa4] ;  /* 0x002aa40001387983 */ /* 0x000f220000300800 */
[----:B---3--:R-:W-:-:S03]  /*11de40*/  LOP3.LUT R46, R59, 0xffff, RZ, 0xc0, !PT ;  /* 0x0000ffff3b2e7812 */ /* 0x008fc600078ec0ff */
[----:B------:R-:W3:Y:S04]  /*11de50*/  LDL.LU R59, [R1+0x29e0] ;  /* 0x0029e000013b7983 */ /* 0x000ee80000300800 */
[----:B------:R-:W3:Y:S01]  /*11de60*/  LDL.LU R30, [R1+0x2a48] ;  /* 0x002a4800011e7983 */ /* 0x000ee20000300800 */
[----:B------:R-:W-:Y:S02]  /*11de70*/  PRMT R40, R47, 0x3340, R0 ;  /* 0x000033402f287816 */ /* 0x000fe40000000000 */
[----:B------:R-:W-:-:S04]  /*11de80*/  PRMT R41, R45, 0x3340, R43 ;  /* 0x000033402d297816 */ /* 0x000fc8000000002b */
[----:B------:R-:W-:Y:S02]  /*11de90*/  PRMT R52, R41, 0x5410, R40 ;  /* 0x0000541029347816 */ /* 0x000fe40000000028 */
[----:B------:R-:W-:-:S03]  /*11dea0*/  PRMT R40, R46, 0x3340, R0 ;  /* 0x000033402e287816 */ /* 0x000fc60000000000 */
[----:B------:R-:W-:Y:S01]  /*11deb0*/  STL [R1+0x5bc8], R52 ;  /* 0x005bc83401007387 */ /* 0x000fe20000100800 */
[----:B------:R-:W-:-:S04]  /*11dec0*/  LOP3.LUT R42, R2, 0xffff, RZ, 0xc0, !PT ;  /* 0x0000ffff022a7812 */ /* 0x000fc800078ec0ff */
        /* <DEDUP_REMOVED lines=10> */
[----:B0-----:R-:W-:Y:S02]  /*11df70*/  PRMT R3, R41, 0x3340, R40 ;  /* 0x0000334029037816 */ /* 0x001fe40000000028 */
[----:B------:R-:W-:Y:S01]  /*11df80*/  SHF.R.U32.HI R40, RZ, 0x8, R46 ;  /* 0x00000008ff287819 */ /* 0x000fe2000001162e */
[----:B------:R0:W-:Y:S01]  /*11df90*/  STL [R1+0x5bcc], R2 ;  /* 0x005bcc0201007387 */ /* 0x0001e20000100800 */
[----:B------:R-:W-:-:S02]  /*11dfa0*/  SHF.R.U32.HI R41, RZ, 0x8, R47 ;  /* 0x00000008ff297819 */ /* 0x000fc4000001162f */
[----:B------:R-:W-:Y:S02]  /*11dfb0*/  LOP3.LUT R40, R40, 0xffff, RZ, 0xc0, !PT ;  /* 0x0000ffff28287812 */ /* 0x000fe400078ec0ff */
[----:B------:R-:W-:Y:S01]  /*11dfc0*/  LOP3.LUT R41, R41, 0xffff, RZ, 0xc0, !PT ;  /* 0x0000ffff29297812 */ /* 0x000fe200078ec0ff */
[----:B------:R1:W-:Y:S01]  /*11dfd0*/  STL [R1+0x220], R3 ;  /* 0x0002200301007387 */ /* 0x0003e20000100800 */
[----:B0-----:R-:W-:-:S05]  /*11dfe0*/  PRMT R2, R43, 0x3340, R42 ;  /* 0x000033402b027816 */ /* 0x001fca000000002a */
[----:B------:R0:W-:Y:S01]  /*11dff0*/  STL [R1+0x20c], R2 ;  /* 0x00020c0201007387 */ /* 0x0001e20000100800 */
[----:B-1----:R-:W-:Y:S02]  /*11e000*/  PRMT R3, R40, 0x3340, R0 ;  /* 0x0000334028037816 */ /* 0x002fe40000000000 */
[----:B------:R-:W-:-:S03]  /*11e010*/  LOP3.LUT R45, R60, 0xffff, RZ, 0xc0, !PT ;  /* 0x0000ffff3c2d7812 */ /* 0x000fc600078ec0ff */
[----:B------:R1:W-:Y:S01]  /*11e020*/  STL [R1+0x188], R3 ;  /* 0x0001880301007387 */ /* 0x0003e20000100800 */
[----:B0-----:R-:W-:Y:S02]  /*11e030*/  PRMT R2, R41, 0x3340, R0 ;  /* 0x0000334029027816 */ /* 0x001fe40000000000 */
[----:B------:R-:W-:-:S03]  /*11e040*/  LOP3.LUT R47, R39, 0xffff, RZ, 0xc0, !PT ;  /* 0x0000ffff272f7812 */ /* 0x000fc600078ec0ff */
[----:B------:R0:W-:Y:S01]  /*11e050*/  STL [R1+0x184], R2 ;  /* 0x0001840201007387 */ /* 0x0001e20000100800 */
[----:B------:R-:W-:Y:S02]  /*11e060*/  PRMT R40, R47, 0x3340, R0 ;  /* 0x000033402f287816 */ /* 0x000fe40000000000 */
[----:B--2---:R-:W-:Y:S02]  /*11e070*/  LOP3.LUT R43, R55, 0xffff, RZ, 0xc0, !PT ;  /* 0x0000ffff372b7812 */ /* 0x004fe400078ec0ff */
[----:B------:R-:W2:Y:S02]  /*11e080*/  LDL.LU R55, [R1+0x2a80] ;  /* 0x002a800001377983 */ /* 0x000ea40000300800 */
[----:B------:R-:W-:Y:S02]  /*11e090*/  PRMT R41, R45, 0x3340, R43 ;  /* 0x000033402d297816 */ /* 0x000fe4000000002b */
[----:B----4-:R-:W-:Y:S02]  /*11e0a0*/  LOP3.LUT R44, R56, 0xffff, RZ, 0xc0, !PT ;  /* 0x0000ffff382c7812 */ /* 0x010fe400078ec0ff */
[----:B------:R-:W4:Y:S01]  /*11e0b0*/  LDL.LU R56, [R1+0x29cc] ;  /* 0x0029cc0001387983 */ /* 0x000f220000300800 */
[----:B------:R-:W-:-:S02]  /*11e0c0*/  PRMT R7, R41, 0x5410, R40 ;  /* 0x0000541029077816 */ /* 0x000fc40000000028 */
[----:B------:R-:W-:Y:S02]  /*11e0d0*/  SHF.R.U32.HI R45, RZ, 0x8, R45 ;  /* 0x00000008ff2d7819 */ /* 0x000fe4000001162d */
[----:B---3--:R-:W-:Y:S02]  /*11e0e0*/  LOP3.LUT R46, R59, 0xffff, RZ, 0xc0, !PT ;  /* 0x0000ffff3b2e7812 */ /* 0x008fe400078ec0ff */
[----:B------:R-:W3:Y:S01]  /*11e0f0*/  LDL.LU R59, [R1+0x2a20] ;  /* 0x002a2000013b7983 */ /* 0x000ee20000300800 */
        /* <DEDUP_REMOVED lines=10> */
[----:B------:R-:W-:Y:S02]  /*11e1a0*/  LOP3.LUT R42, R42, 0xffff, RZ, 0xc0, !PT ;  /* 0x0000ffff2a2a7812 */ /* 0x000fe400078ec0ff */
[----:B-1----:R-:W-:Y:S01]  /*11e1b0*/  PRMT R3, R41, 0x3340, R40 ;  /* 0x0000334029037816 */ /* 0x002fe20000000028 */
[----:B------:R-:W-:Y:S01]  /*11e1c0*/  STL [R1+0x5bd0], R7 ;  /* 0x005bd00701007387 */ /* 0x000fe20000100800 */
[----:B0-----:R-:W-:-:S03]  /*11e1d0*/  PRMT R2, R43, 0x3340, R42 ;  /* 0x000033402b027816 */ /* 0x001fc6000000002a */
[----:B------:R-:W-:Y:S04]  /*11e1e0*/  STL [R1+0x5bd4], R57 ;  /* 0x005bd43901007387 */ /* 0x000fe80000100800 */
[----:B------:R-:W3:Y:S04]  /*11e1f0*/  LDL.LU R13, [R1+0x2a84] ;  /* 0x002a8400010d7983 */ /* 0x000ee80000300800 */
[----:B------:R0:W-:Y:S04]  /*11e200*/  STL [R1+0x21c], R3 ;  /* 0x00021c0301007387 */ /* 0x0001e80000100800 */
[----:B------:R-:W3:Y:S04]  /*11e210*/  LDL.LU R60, [R1+0x29d0] ;  /* 0x0029d000013c7983 */ /* 0x000ee80000300800 */
[----:B------:R1:W-:Y:S04]  /*11e220*/  STL [R1+0x208], R2 ;  /* 0x0002080201007387 */ /* 0x0003e80000100800 */
[----:B------:R-:W3:Y:S01]  /*11e230*/  LDL.LU R30, [R1+0x2a28] ;  /* 0x002a2800011e7983 */ /* 0x000ee20000300800 */
[----:B------:R-:W-:-:S02]  /*11e240*/  SHF.R.U32.HI R40, RZ, 0x8, R47 ;  /* 0x00000008ff287819 */ /* 0x000fc4000001162f */
[----:B------:R-:W-:Y:S02]  /*11e250*/  SHF.R.U32.HI R41, RZ, 0x8, R46 ;  /* 0x00000008ff297819 */ /* 0x000fe4000001162e */
[----:B------:R-:W-:Y:S02]  /*11e260*/  LOP3.LUT R40, R40, 0xffff, RZ, 0xc0, !PT ;  /* 0x0000ffff28287812 */ /* 0x000fe400078ec0ff */
[----:B------:R-:W-:Y:S02]  /*11e270*/  LOP3.LUT R41, R41, 0xffff, RZ, 0xc0, !PT ;  /* 0x0000ffff29297812 */ /* 0x000fe400078ec0ff */
[--C-:B0-----:R-:W-:Y:S02]  /*11e280*/  PRMT R3, R40, 0x3340, R0.reuse ;  /* 0x0000334028037816 */ /* 0x101fe40000000000 */
[----:B-1----:R-:W-:-:S03]  /*11e290*/  PRMT R2, R41, 0x3340, R0 ;  /* 0x0000334029027816 */ /* 0x002fc60000000000 */
[----:B------:R-:W-:Y:S04]  /*11e2a0*/  STL [R1+0x16c], R3 ;  /* 0x00016c0301007387 */ /* 0x000fe80000100800 */
[----:B------:R0:W-:Y:S01]  /*11e2b0*/  STL [R1+0x168], R2 ;  /* 0x0001680201007387 */ /* 0x0001e20000100800 */
[----:B--2---:R-:W-:Y:S02]  /*11e2c0*/  LOP3.LUT R44, R55, 0xffff, RZ, 0xc0, !PT ;  /* 0x0000ffff372c7812 */ /* 0x004fe400078ec0ff */
[----:B----4-:R-:W-:-:S04]  /*11e2d0*/  LOP3.LUT R42, R56, 0xffff, RZ, 0xc0, !PT ;  /* 0x0000ffff382a7812 */ /* 0x010fc800078ec0ff */
[----:B------:R-:W-:Y:S02]  /*11e2e0*/  PRMT R40, R42, 0x3340, R0 ;  /* 0x000033402a287816 */ /* 0x000fe40000000000 */
[----:B------:R-:W-:-:S04]  /*11e2f0*/  SHF.R.U32.HI R42, RZ, 0x8, R42 ;  /* 0x00000008ff2a7819 */ /* 0x000fc8000001162a */
[----:B------:R-:W-:-:S04]  /*11e300*/  LOP3.LUT R42, R42, 0xffff, RZ, 0xc0, !PT ;  /* 0x0000ffff2a2a7812 */ /* 0x000fc800078ec0ff */
[----:B------:R-:W-:Y:S02]  /*11e310*/  PRMT R57, R42, 0x3340, R0 ;  /* 0x000033402a397816 */ /* 0x000fe40000000000 */
[----:B---3--:R-:W-:Y:S02]  /*11e320*/  LOP3.LUT R43, R59, 0xffff, RZ, 0xc0, !PT ;  /* 0x0000ffff3b2b7812 */ /* 0x008fe400078ec0ff */
[----:B------:R-:W2:Y:S04]  /*11e330*/  LDL.LU R59, [R1+0x288] ;  /* 0x00028800013b7983 */ /* 0x000ea80000300800 */
[----:B------:R-:W3:Y:S01]  /*11e340*/  LDL.LU R37, [R1+0x1284] ;  /* 0x0012840001257983 */ /* 0x000ee20000300800 */
[----:B------:R-:W-:-:S03]  /*11e350*/  PRMT R41, R44, 0x3340, R43 ;  /* 0x000033402c297816 */ /* 0x000fc6000000002b */
[----:B------:R-:W4:Y:S01]  /*11e360*/  LDL.LU R26, [R1+0x127c] ;  /* 0x00127c00011a7983 */ /* 0x000f220000300800 */
[----:B------:R-:W-:Y:S02]  /*11e370*/  PRMT R54, R41, 0x5410, R40 ;  /* 0x0000541029367816 */ /* 0x000fe40000000028 */
[----:B------:R-:W-:Y:S01]  /*11e380*/  SHF.R.U32.HI R41, RZ, 0x8, R44 ;  /* 0x00000008ff297819 */ /* 0x000fe2000001162c */
[----:B------:R-:W4:Y:S01]  /*11e390*/  LDL.LU R25, [R1+0x1280] ;  /* 0x0012800001197983 */ /* 0x000f220000300800 */
[----:B------:R-:W-:-:S03]  /*11e3a0*/  SHF.R.U32.HI R40, RZ, 0x8, R43 ;  /* 0x00000008ff287819 */ /* 0x000fc6000001162b */
[----:B------:R-:W4:Y:S01]  /*11e3b0*/  LDL.LU R39, [R1+0x148c] ;  /* 0x00148c0001277983 */ /* 0x000f220000300800 */
[----:B------:R-:W-:-:S03]  /*11e3c0*/  LOP3.LUT R41, R41, 0xffff, RZ, 0xc0, !PT ;  /* 0x0000ffff29297812 */ /* 0x000fc600078ec0ff */
[----:B------:R-:W4:Y:S01]  /*11e3d0*/  LDL.LU R55, [R1+0x1480] ;  /* 0x0014800001377983 */ /* 0x000f220000300800 */
[----:B------:R-:W-:-:S03]  /*11e3e0*/  LOP3.LUT R40, R40, 0xffff, RZ, 0xc0, !PT ;  /* 0x0000ffff28287812 */ /* 0x000fc600078ec0ff */
[----:B------:R-:W4:Y:S01]  /*11e3f0*/  LDL.LU R56, [R1+0x1270] ;  /* 0x0012700001387983 */ /* 0x000f220000300800 */
[----:B------:R-:W-:-:S03]  /*11e400*/  PRMT R7, R41, 0x3340, R40 ;  /* 0x0000334029077816 */ /* 0x000fc60000000028 */
[----:B------:R-:W-:Y:S04]  /*11e410*/  STL [R1+0x5be8], R54 ;  /* 0x005be83601007387 */ /* 0x000fe80000100800 */
[----:B------:R1:W-:Y:S01]  /*11e420*/  STL [R1+0x5bec], R7 ;  /* 0x005bec0701007387 */ /* 0x0003e20000100800 */
[----:B------:R-:W-:-:S03]  /*11e430*/  LOP3.LUT R43, R13, 0xffff, RZ, 0xc0, !PT ;  /* 0x0000ffff0d2b7812 */ /* 0x000fc600078ec0ff */
[----:B------:R-:W4:Y:S01]  /*11e440*/  LDL.LU R13, [R1+0x1484] ;  /* 0x00148400010d7983 */ /* 0x000f220000300800 */
[----:B------:R-:W-:-:S03]  /*11e450*/  LOP3.LUT R44, R60, 0xffff, RZ, 0xc0, !PT ;  /* 0x0000ffff3c2c7812 */ /* 0x000fc600078ec0ff */
[----:B------:R-:W4:Y:S01]  /*11e460*/  LDL.LU R60, [R1+0x126c] ;  /* 0x00126c00013c7983 */ /* 0x000f220000300800 */
[----:B------:R-:W-:-:S03]  /*11e470*/  LOP3.LUT R42, R30, 0xffff, RZ, 0xc0, !PT ;  /* 0x0000ffff1e2a7812 */ /* 0x000fc600078ec0ff */
[----:B------:R-:W4:Y:S01]  /*11e480*/  LDL.LU R30, [R1+0x1488] ;  /* 0x00148800011e7983 */ /* 0x000f220000300800 */
[----:B------:R-:W-:Y:S02]  /*11e490*/  PRMT R40, R44, 0x3340, R0 ;  /* 0x000033402c287816 */ /* 0x000fe40000000000 */
[----:B------:R-:W-:-:S04]  /*11e4a0*/  PRMT R41, R43, 0x3340, R42 ;  /* 0x000033402b297816 */ /* 0x000fc8000000002a */
[----:B------:R-:W-:Y:S02]  /*11e4b0*/  PRMT R53, R41, 0x5410, R40 ;  /* 0x0000541029357816 */ /* 0x000fe40000000028 */
[----:B------:R-:W-:Y:S02]  /*11e4c0*/  SHF.R.U32.HI R41, RZ, 0x8, R43 ;  /* 0x00000008ff297819 */ /* 0x000fe4000001162b */
[----:B------:R-:W-:Y:S02]  /*11e4d0*/  SHF.R.U32.HI R40, RZ, 0x8, R42 ;  /* 0x00000008ff287819 */ /* 0x000fe4000001162a */
[----:B------:R-:W-:Y:S02]  /*11e4e0*/  LOP3.LUT R41, R41, 0xffff, RZ, 0xc0, !PT ;  /* 0x0000ffff29297812 */ /* 0x000fe400078ec0ff */
[----:B------:R-:W-:-:S04]  /*11e4f0*/  LOP3.LUT R40, R40, 0xffff, RZ, 0xc0, !PT ;  /* 0x0000ffff28287812 */ /* 0x000fc800078ec0ff */
[----:B------:R-:W-:Y:S02]  /*11e500*/  PRMT R5, R41, 0x3340, R40 ;  /* 0x0000334029057816 */ /* 0x000fe40000000028 */
[----:B------:R-:W-:-:S04]  /*11e510*/  SHF.R.U32.HI R42, RZ, 0x8, R61 ;  /* 0x00000008ff2a7819 */ /* 0x000fc8000001163d */
[----:B------:R-:W-:Y:S01]  /*11e520*/  LOP3.LUT R42, R42, 0xffff, RZ, 0xc0, !PT ;  /* 0x0000ffff2a2a7812 */ /* 0x000fe200078ec0ff */
[----:B------:R-:W-:Y:S01]  /*11e530*/  NOP ;  /* 0x0000000000007918 */ /* 0x000fe20000000000 */
[----:B--2---:R-:W-:Y:S02]  /*11e540*/  SHF.R.U32.HI R43, RZ, 0x8, R59 ;  /* 0x00000008ff2b7819 */ /* 0x004fe4000001163b */
[----:B------:R-:W2:Y:S01]  /*11e550*/  LDL.LU R59, [R1+0x1490] ;  /* 0x00149000013b7983 */ /* 0x000ea20000300800 */
[----:B---3--:R-:W-:Y:S02]  /*11e560*/  SHF.R.U32.HI R41, RZ, 0x8, R37 ;  /* 0x00000008ff297819 */ /* 0x008fe40000011625 */
[----:B----4-:R-:W-:Y:S02]  /*11e570*/  SHF.R.U32.HI R40, RZ, 0x8, R26 ;  /* 0x00000008ff287819 */ /* 0x010fe4000001161a */
[----:B------:R-:W-:Y:S02]  /*11e580*/  LOP3.LUT R41, R41, 0xffff, RZ, 0xc0, !PT ;  /* 0x0000ffff29297812 */ /* 0x000fe400078ec0ff */
[----:B------:R-:W-:-:S04]  /*11e590*/  LOP3.LUT R40, R40, 0xffff, RZ, 0xc0, !PT ;  /* 0x0000ffff28287812 */ /* 0x000fc800078ec0ff */
[----:B0-----:R-:W-:Y:S02]  /*11e5a0*/  PRMT R2, R41, 0x3340, R40 ;  /* 0x0000334029027816 */ /* 0x001fe40000000028 */
[----:B------:R-:W-:Y:S02]  /*11e5b0*/  SHF.R.U32.HI R47, RZ, 0x8, R39 ;  /* 0x00000008ff2f7819 */ /* 0x000fe40000011627 */
[----:B------:R-:W-:Y:S01]  /*11e5c0*/  SHF.R.U32.HI R41, RZ, 0x8, R55 ;  /* 0x00000008ff297819 */ /* 0x000fe20000011637 */
[----:B------:R-:W3:Y:S01]  /*11e5d0*/  LDL.LU R39, [R1+0x2a98] ;  /* 0x002a980001277983 */ /* 0x000ee20000300800 */
[----:B------:R-:W-:-:S03]  /*11e5e0*/  SHF.R.U32.HI R40, RZ, 0x8, R56 ;  /* 0x00000008ff287819 */ /* 0x000fc60000011638 */
[----:B------:R-:W4:Y:S04]  /*11e5f0*/  LDL.LU R55, [R1+0x29f4] ;  /* 0x0029f40001377983 */ /* 0x000f280000300800 */
[----:B------:R-:W4:Y:S01]  /*11e600*/  LDL.LU R56, [R1+0x2a54] ;  /* 0x002a540001387983 */ /* 0x000f220000300800 */
[----:B------:R-:W-:Y:S02]  /*11e610*/  LOP3.LUT R41, R41, 0xffff, RZ, 0xc0, !PT ;  /* 0x0000ffff29297812 */ /* 0x000fe400078ec0ff */
[----:B------:R-:W-:Y:S02]  /*11e620*/  LOP3.LUT R40, R40, 0xffff, RZ, 0xc0, !PT ;  /* 0x0000ffff28287812 */ /* 0x000fe400078ec0ff */
[----:B------:R-:W-:Y:S02]  /*11e630*/  LOP3.LUT R43, R43, 0xffff, RZ, 0xc0, !PT ;  /* 0x0000ffff2b2b7812 */ /* 0x000fe400078ec0ff */
[----:B------:R-:W-:-:S02]  /*11e640*/  PRMT R26, R41, 0x3340, R40 ;  /* 0x00003340291a7816 */ /* 0x000fc40000000028 */
[----:B------:R-:W-:Y:S02]  /*11e650*/  SHF.R.U32.HI R41, RZ, 0x8, R13 ;  /* 0x00000008ff297819 */ /* 0x000fe4000001160d */
[----:B------:R-:W-:Y:S01]  /*11e660*/  PRMT R52, R43, 0x3340, R42 ;  /* 0x000033402b347816 */ /* 0x000fe2000000002a */
[----:B------:R-:W4:Y:S01]  /*11e670*/  LDL.LU R13, [R1+0x2a9c] ;  /* 0x002a9c00010d7983 */ /* 0x000f220000300800 */
[----:B------:R-:W-:-:S03]  /*11e680*/  SHF.R.U32.HI R40, RZ, 0x8, R60 ;  /* 0x00000008ff287819 */ /* 0x000fc6000001163c */
[----:B------:R-:W4:Y:S01]  /*11e690*/  LDL.LU R60, [R1+0x29fc] ;  /* 0x0029fc00013c7983 */ /* 0x000f220000300800 */
[----:B------:R-:W-:-:S03]  /*11e6a0*/  SHF.R.U32.HI R42, RZ, 0x8, R30 ;  /* 0x00000008ff2a7819 */ /* 0x000fc6000001161e */
[----:B------:R-:W4:Y:S01]  /*11e6b0*/  LDL.LU R30, [R1+0x2a60] ;  /* 0x002a6000011e7983 */ /* 0x000f220000300800 */
[----:B------:R-:W-:Y:S02]  /*11e6c0*/  LOP3.LUT R41, R41, 0xffff, RZ, 0xc0, !PT ;  /* 0x0000ffff29297812 */ /* 0x000fe400078ec0ff */
[----:B------:R-:W-:-:S04]  /*11e6d0*/  LOP3.LUT R40, R40, 0xffff, RZ, 0xc0, !PT ;  /* 0x0000ffff28287812 */ /* 0x000fc800078ec0ff */
[----:B------:R-:W-:Y:S02]  /*11e6e0*/  PRMT R3, R41, 0x3340, R40 ;  /* 0x0000334029037816 */ /* 0x000fe40000000028 */
[----:B------:R-:W-:-:S04]  /*11e6f0*/  SHF.R.U32.HI R41, RZ, 0x8, R44 ;  /* 0x00000008ff297819 */ /* 0x000fc8000001162c */
[----:B------:R-:W-:Y:S02]  /*11e700*/  LOP3.LUT R41, R41, 0xffff, RZ, 0xc0, !PT ;  /* 0x0000ffff29297812 */ /* 0x000fe400078ec0ff */
[----:B------:R-:W-:Y:S02]  /*11e710*/  SHF.R.U32.HI R61, RZ, 0x8, R25 ;  /* 0x00000008ff3d7819 */ /* 0x000fe40000011619 */
[----:B------:R-:W-:Y:S02]  /*11e720*/  PRMT R25, R41, 0x3340, R0 ;  /* 0x0000334029197816 */ /* 0x000fe40000000000 */
[----:B------:R-:W-:Y:S02]  /*11e730*/  LOP3.LUT R42, R42, 0xffff, RZ, 0xc0, !PT ;  /* 0x0000ffff2a2a7812 */ /* 0x000fe400078ec0ff */
[----:B------:R-:W-:Y:S02]  /*11e740*/  SHF.R.U32.HI R41, RZ, 0x8, R4 ;  /* 0x00000008ff297819 */ /* 0x000fe40000011604 */
[----:B------:R-:W-:-:S02]  /*11e750*/  PRMT R6, R42, 0x3340, R0 ;  /* 0x000033402a067816 */ /* 0x000fc40000000000 */
[----:B------:R-:W-:Y:S02]  /*11e760*/  LOP3.LUT R41, R41, 0xffff, RZ, 0xc0, !PT ;  /* 0x0000ffff29297812 */ /* 0x000fe400078ec0ff */
[----:B------:R-:W-:Y:S02]  /*11e770*/  SHF.R.U32.HI R46, RZ, 0x8, R12 ;  /* 0x00000008ff2e7819 */ /* 0x000fe4000001160c */
[----:B--2---:R-:W-:-:S04]  /*11e780*/  SHF.R.U32.HI R40, RZ, 0x8, R59 ;  /* 0x00000008ff287819 */ /* 0x004fc8000001163b */
[----:B------:R-:W-:-:S04]  /*11e790*/  LOP3.LUT R40, R40, 0xffff, RZ, 0xc0, !PT ;  /* 0x0000ffff28287812 */ /* 0x000fc800078ec0ff */
[----:B------:R-:W-:Y:S02]  /*11e7a0*/  PRMT R58, R40, 0x3340, R0 ;  /* 0x00003340283a7816 */ /* 0x000fe40000000000 */
[----:B------:R-:W-:-:S04]  /*11e7b0*/  SHF.R.U32.HI R40, RZ, 0x8, R15 ;  /* 0x00000008ff287819 */ /* 0x000fc8000001160f */
[----:B------:R-:W-:Y:S02]  /*11e7c0*/  LOP3.LUT R40, R40, 0xffff, RZ, 0xc0, !PT ;  /* 0x0000ffff28287812 */ /* 0x000fe400078ec0ff */
[--C-:B------:R-:W-:Y:S02]  /*11e7d0*/  PRMT R59, R41, 0x3340, R0.reuse ;  /* 0x00003340293b7816 */ /* 0x100fe40000000000 */
[----:B---3--:R-:W-:Y:S02]  /*11e7e0*/  LOP3.LUT R44, R39, 0xffff, RZ, 0xc0, !PT ;  /* 0x0000ffff272c7812 */ /* 0x008fe400078ec0ff */
[----:B----4-:R-:W-:Y:S02]  /*11e7f0*/  LOP3.LUT R42, R55, 0xffff, RZ, 0xc0, !PT ;  /* 0x0000ffff372a7812 */ /* 0x010fe400078ec0ff */
[----:B------:R-:W-:Y:S02]  /*11e800*/  LOP3.LUT R43, R56, 0xffff, RZ, 0xc0, !PT ;  /* 0x0000ffff382b7812 */ /* 0x000fe400078ec0ff */
[----:B------:R-:W-:-:S02]  /*11e810*/  PRMT R4, R40, 0x3340, R0 ;  /* 0x0000334028047816 */ /* 0x000fc40000000000 */
        /* <DEDUP_REMOVED lines=10> */
[----:B------:R-:W-:Y:S02]  /*11e8c0*/  LOP3.LUT R43, R13, 0xffff, RZ, 0xc0, !PT ;  /* 0x0000ffff0d2b7812 */ /* 0x000fe400078ec0ff */
[----:B------:R-:W-:Y:S01]  /*11e8d0*/  LOP3.LUT R44, R60, 0xffff, RZ, 0xc0, !PT ;  /* 0x0000ffff3c2c7812 */ /* 0x000fe200078ec0ff */
[----:B------:R-:W2:Y:S01]  /*11e8e0*/  LDL.LU R13, [R1+0x1374] ;  /* 0x00137400010d7983 */ /* 0x000ea20000300800 */
[----:B------:R-:W-:-:S02]  /*11e8f0*/  LOP3.LUT R42, R30, 0xffff, RZ, 0xc0, !PT ;  /* 0x0000ffff1e2a7812 */ /* 0x000fc400078ec0ff */
[----:B------:R-:W-:Y:S01]  /*11e900*/  PRMT R55, R41, 0x3340, R40 ;  /* 0x0000334029377816 */ /* 0x000fe20000000028 */
[----:B------:R-:W2:Y:S01]  /*11e910*/  LDL.LU R12, [R1+0x159c] ;  /* 0x00159c00010c7983 */ /* 0x000ea20000300800 */
[----:B------:R-:W-:Y:S02]  /*11e920*/  PRMT R40, R44, 0x3340, R0 ;  /* 0x000033402c287816 */ /* 0x000fe40000000000 */
[----:B------:R-:W-:Y:S01]  /*11e930*/  PRMT R41, R43, 0x3340, R42 ;  /* 0x000033402b297816 */ /* 0x000fe2000000002a */
[----:B------:R-:W3:Y:S03]  /*11e940*/  LDL.LU R15, [R1+0x204] ;  /* 0x00020400010f7983 */ /* 0x000ee60000300800 */
[----:B------:R-:W-:Y:S02]  /*11e950*/  PRMT R30, R41, 0x5410, R40 ;  /* 0x00005410291e7816 */ /* 0x000fe40000000028 */
[----:B------:R-:W-:-:S02]  /*11e960*/  SHF.R.U32.HI R41, RZ, 0x8, R43 ;  /* 0x00000008ff297819 */ /* 0x000fc4000001162b */
[----:B------:R-:W-:Y:S02]  /*11e970*/  SHF.R.U32.HI R43, RZ, 0x8, R20 ;  /* 0x00000008ff2b7819 */ /* 0x000fe40000011614 */
[----:B------:R-:W4:Y:S01]  /*11e980*/  LDL.LU R20, [R1+0x5c14] ;  /* 0x005c140001147983 */ /* 0x000f220000300800 */
[----:B------:R-:W-:-:S03]  /*11e990*/  SHF.R.U32.HI R40, RZ, 0x8, R42 ;  /* 0x00000008ff287819 */ /* 0x000fc6000001162a */
[----:B-1----:R-:W3:Y:S01]  /*11e9a0*/  LDL.LU R7, [R1+0x1f4] ;  /* 0x0001f40001077983 */ /* 0x002ee20000300800 */
[----:B------:R-:W-:-:S03]  /*11e9b0*/  SHF.R.U32.HI R42, RZ, 0x8, R22 ;  /* 0x00000008ff2a7819 */ /* 0x000fc60000011616 */
[----:B------:R-:W3:Y:S01]  /*11e9c0*/  LDL.LU R54, [R1+0x1f0] ;  /* 0x0001f00001367983 */ /* 0x000ee20000300800 */
[----:B------:R-:W-:-:S03]  /*11e9d0*/  LOP3.LUT R41, R41, 0xffff, RZ, 0xc0, !PT ;  /* 0x0000ffff29297812 */ /* 0x000fc600078ec0ff */
[----:B------:R-:W3:Y:S01]  /*11e9e0*/  LDL.LU R49, [R1+0x1ec] ;  /* 0x0001ec0001317983 */ /* 0x000ee20000300800 */
[----:B------:R-:W-:-:S03]  /*11e9f0*/  LOP3.LUT R40, R40, 0xffff, RZ, 0xc0, !PT ;  /* 0x0000ffff28287812 */ /* 0x000fc600078ec0ff */
[----:B------:R-:W3:Y:S01]  /*11ea00*/  LDL.LU R50, [R1+0x1e8] ;  /* 0x0001e80001327983 */ /* 0x000ee20000300800 */
[----:B------:R-:W-:-:S03]  /*11ea10*/  SHF.R.U32.HI R45, RZ, 0x8, R44 ;  /* 0x00000008ff2d7819 */ /* 0x000fc6000001162c */
[----:B------:R-:W3:Y:S01]  /*11ea20*/  LDL.LU R22, [R1+0x5c10] ;  /* 0x005c100001167983 */ /* 0x000ee20000300800 */
[----:B------:R-:W-:-:S03]  /*11ea30*/  PRMT R60, R41, 0x3340, R40 ;  /* 0x00003340293c7816 */ /* 0x000fc60000000028 */
[----:B------:R-:W3:Y:S01]  /*11ea40*/  LDL.LU R51, [R1+0x1e4] ;  /* 0x0001e40001337983 */ /* 0x000ee20000300800 */
[----:B------:R-:W-:-:S03]  /*11ea50*/  SHF.R.U32.HI R44, RZ, 0x8, R36 ;  /* 0x00000008ff2c7819 */ /* 0x000fc60000011624 */
[----:B------:R-:W3:Y:S01]  /*11ea60*/  LDL.LU R48, [R1+0x1e0] ;  /* 0x0001e00001307983 */ /* 0x000ee20000300800 */
[----:B------:R-:W-:-:S03]  /*11ea70*/  SHF.R.U32.HI R41, RZ, 0x8, R14 ;  /* 0x00000008ff297819 */ /* 0x000fc6000001160e */
[----:B------:R-:W3:Y:S04]  /*11ea80*/  LDL.LU R38, [R1+0x1dc] ;  /* 0x0001dc0001267983 */ /* 0x000ee80000300800 */
[----:B------:R-:W3:Y:S04]  /*11ea90*/  LDL.LU R37, [R1+0x1d8] ;  /* 0x0001d80001257983 */ /* 0x000ee80000300800 */
[----:B------:R-:W3:Y:S04]  /*11eaa0*/  LDL.LU R36, [R1+0x1d4] ;  /* 0x0001d40001247983 */ /* 0x000ee80000300800 */
[----:B------:R-:W3:Y:S01]  /*11eab0*/  LDL.LU R14, [R1+0x5c0c] ;  /* 0x005c0c00010e7983 */ /* 0x000ee20000300800 */
[----:B--2---:R-:W-:-:S02]  /*11eac0*/  PRMT R12, R12, 0x5410, R13 ;  /* 0x000054100c0c7816 */ /* 0x004fc4000000000d */
[----:B----4-:R-:W-:Y:S02]  /*11ead0*/  SHF.R.U32.HI R40, RZ, 0x8, R20 ;  /* 0x00000008ff287819 */ /* 0x010fe40000011614 */
[----:B------:R-:W2:Y:S04]  /*11eae0*/  LDL.LU R20, [R1+0x5c08] ;  /* 0x005c080001147983 */ /* 0x000ea80000300800 */
[----:B------:R-:W3:Y:S02]  /*11eaf0*/  LDL.LU R13, [R1+0x5c04] ;  /* 0x005c0400010d7983 */ /* 0x000ee40000300800 */
[----:B---3--:R-:W-:Y:S02]  /*11eb00*/  PRMT R13, R13, 0x5410, R15 ;  /* 0x000054100d0d7816 */ /* 0x008fe4000000000f */
[----:B------:R-:W3:Y:S01]  /*11eb10*/  LDL.LU R15, [R1+0x5c00] ;  /* 0x005c0000010f7983 */ /* 0x000ee20000300800 */
[----:B------:R-:W-:-:S03]  /*11eb20*/  PRMT R14, R14, 0x5410, R22 ;  /* 0x000054100e0e7816 */ /* 0x000fc60000000016 */
[----:B------:R-:W4:Y:S04]  /*11eb30*/  LDL.LU R22, [R1+0x5bfc] ;  /* 0x005bfc0001167983 */ /* 0x000f280000300800 */
[----:B---3--:R0:W-:Y:S04]  /*11eb40*/  STL.64 [R1+0x5aa8], R14 ;  /* 0x005aa80e01007387 */ /* 0x0081e80000100a00 */
[----:B0-----:R-:W2:Y:S04]  /*11eb50*/  LDL.LU R14, [R1+0x1fc] ;  /* 0x0001fc00010e7983 */ /* 0x001ea80000300800 */
[----:B------:R-:W3:Y:S01]  /*11eb60*/  LDL.LU R15, [R1+0x1f8] ;  /* 0x0001f800010f7983 */ /* 0x000ee20000300800 */
[----:B------:R-:W-:-:S02]  /*11eb70*/  PRMT R18, R18, 0x5410, R7 ;  /* 0x0000541012127816 */ /* 0x000fc40000000007 */
[----:B------:R-:W-:Y:S01]  /*11eb80*/  PRMT R19, R19, 0x5410, R49 ;  /* 0x0000541013137816 */ /* 0x000fe20000000031 */
[----:B------:R-:W-:Y:S01]  /*11eb90*/  STL.64 [R1+0x5aa0], R12 ;  /* 0x005aa00c01007387 */ /* 0x000fe20000100a00 */
[----:B------:R-:W-:-:S03]  /*11eba0*/  PRMT R16, R16, 0x5410, R50 ;  /* 0x0000541010107816 */ /* 0x000fc60000000032 */
[----:B----4-:R-:W-:Y:S01]  /*11ebb0*/  STL.64 [R1+0x5ab8], R22 ;  /* 0x005ab81601007387 */ /* 0x010fe20000100a00 */
[----:B------:R-:W-:Y:S02]  /*11ebc0*/  PRMT R33, R33, 0x5410, R36 ;  /* 0x0000541021217816 */ /* 0x000fe40000000024 */
[----:B------:R-:W-:Y:S02]  /*11ebd0*/  PRMT R35, R35, 0x5410, R37 ;  /* 0x0000541023237816 */ /* 0x000fe40000000025 */
[----:B------:R-:W-:Y:S02]  /*11ebe0*/  PRMT R29, R29, 0x5410, R38 ;  /* 0x000054101d1d7816 */ /* 0x000fe40000000026 */
[----:B--2---:R-:W-:Y:S02]  /*11ebf0*/  PRMT R20, R20, 0x5410, R14 ;  /* 0x0000541014147816 */ /* 0x004fe4000000000e */
[----:B---3--:R-:W-:-:S03]  /*11ec00*/  PRMT R8, R8, 0x5410, R15 ;  /* 0x0000541008087816 */ /* 0x008fc6000000000f */
[----:B------:R0:W-:Y:S04]  /*11ec10*/  STL.64 [R1+0x5ab0], R20 ;  /* 0x005ab01401007387 */ /* 0x0001e80000100a00 */
[----:B------:R-:W-:Y:S04]  /*11ec20*/  STL.64 [R1+0x5ae0], R10 ;  /* 0x005ae00a01007387 */ /* 0x000fe80000100a00 */
[----:B------:R1:W-:Y:S04]  /*11ec30*/  STL.64 [R1+0x5ad8], R8 ;  /* 0x005ad80801007387 */ /* 0x0003e80000100a00 */
[----:B------:R-:W-:Y:S04]  /*11ec40*/  STL.64 [R1+0x5af0], R18 ;  /* 0x005af01201007387 */ /* 0x000fe80000100a00 */
[----:B------:R2:W-:Y:S04]  /*11ec50*/  STL.64 [R1+0x5ae8], R16 ;  /* 0x005ae81001007387 */ /* 0x0005e80000100a00 */
[----:B------:R-:W3:Y:S01]  /*11ec60*/  LDL.LU R36, [R1+0x1d0] ;  /* 0x0001d00001247983 */ /* 0x000ee20000300800 */
[----:B------:R-:W-:-:S03]  /*11ec70*/  PRMT R24, R24, 0x5410, R54 ;  /* 0x0000541018187816 */ /* 0x000fc60000000036 */
[----:B------:R-:W4:Y:S04]  /*11ec80*/  LDL.LU R37, [R1+0x1cc] ;  /* 0x0001cc0001257983 */ /* 0x000f280000300800 */
[----:B------:R-:W4:Y:S04]  /*11ec90*/  LDL.LU R38, [R1+0x1c8] ;  /* 0x0001c80001267983 */ /* 0x000f280000300800 */
[----:B------:R-:W4:Y:S04]  /*11eca0*/  LDL.LU R7, [R1+0x1c4] ;  /* 0x0001c40001077983 */ /* 0x000f280000300800 */
[----:B------:R-:W4:Y:S04]  /*11ecb0*/  LDL.LU R14, [R1+0x280] ;  /* 0x00028000010e7983 */ /* 0x000f280000300800 */
[----:B------:R-:W4:Y:S04]  /*11ecc0*/  LDL.LU R54, [R1+0x1c0] ;  /* 0x0001c00001367983 */ /* 0x000f280000300800 */
[----:B0-----:R-:W4:Y:S01]  /*11ecd0*/  LDL.LU R20, [R1+0x26c] ;  /* 0x00026c0001147983 */ /* 0x001f220000300800 */
[----:B------:R-:W-:-:S03]  /*11ece0*/  PRMT R28, R28, 0x5410, R51 ;  /* 0x000054101c1c7816 */ /* 0x000fc60000000033 */
[----:B------:R-:W4:Y:S04]  /*11ecf0*/  LDL.LU R49, [R1+0x1bc] ;  /* 0x0001bc0001317983 */ /* 0x000f280000300800 */
[----:B------:R-:W4:Y:S01]  /*11ed00*/  LDL.LU R21, [R1+0x27c] ;  /* 0x00027c0001157983 */ /* 0x000f220000300800 */
[----:B------:R-:W-:-:S03]  /*11ed10*/  PRMT R27, R27, 0x5410, R48 ;  /* 0x000054101b1b7816 */ /* 0x000fc60000000030 */
[----:B------:R-:W4:Y:S04]  /*11ed20*/  LDL.LU R50, [R1+0x1b8] ;  /* 0x0001b80001327983 */ /* 0x000f280000300800 */
[----:B------:R-:W4:Y:S04]  /*11ed30*/  LDL.LU R22, [R1+0x268] ;  /* 0x0002680001167983 */ /* 0x000f280000300800 */
[----:B------:R-:W4:Y:S04]  /*11ed40*/  LDL.LU R51, [R1+0x1b4] ;  /* 0x0001b40001337983 */ /* 0x000f280000300800 */
[----:B-1----:R-:W4:Y:S04]  /*11ed50*/  LDL.LU R8, [R1+0x278] ;  /* 0x0002780001087983 */ /* 0x002f280000300800 */
        /* <DEDUP_REMOVED lines=16> */
[----:B0-----:R-:W2:Y:S04]  /*11ee60*/  LDL.LU R32, [R1+0x188] ;  /* 0x0001880001207983 */ /* 0x001ea80000300800 */
[----:B------:R-:W2:Y:S01]  /*11ee70*/  LDL.LU R33, [R1+0x20c] ;  /* 0x00020c0001217983 */ /* 0x000ea20000300800 */
[----:B---3--:R-:W-:-:S03]  /*11ee80*/  PRMT R31, R31, 0x5410, R36 ;  /* 0x000054101f1f7816 */ /* 0x008fc60000000024 */
[----:B------:R-:W4:Y:S04]  /*11ee90*/  LDL.LU R36, [R1+0x5bf8] ;  /* 0x005bf80001247983 */ /* 0x000f280000300800 */
[----:B------:R0:W-:Y:S04]  /*11eea0*/  STL.64 [R1+0x5b28], R30 ;  /* 0x005b281e01007387 */ /* 0x0001e80000100a00 */
[----:B0-----:R-:W3:Y:S04]  /*11eeb0*/  LDL.LU R30, [R1+0x228] ;  /* 0x00022800011e7983 */ /* 0x001ee80000300800 */
[----:B------:R-:W2:Y:S04]  /*11eec0*/  LDL.LU R31, [R1+0x190] ;  /* 0x00019000011f7983 */ /* 0x000ea80000300800 */
[----:B------:R0:W-:Y:S04]  /*11eed0*/  STL.64 [R1+0x5b20], R28 ;  /* 0x005b201c01007387 */ /* 0x0001e80000100a00 */
[----:B0-----:R-:W2:Y:S04]  /*11eee0*/  LDL.LU R28, [R1+0x18c] ;  /* 0x00018c00011c7983 */ /* 0x001ea80000300800 */
[----:B------:R-:W2:Y:S01]  /*11eef0*/  LDL.LU R29, [R1+0x224] ;  /* 0x00022400011d7983 */ /* 0x000ea20000300800 */
[----:B----4-:R-:W-:-:S03]  /*11ef00*/  PRMT R36, R36, 0x5410, R37 ;  /* 0x0000541024247816 */ /* 0x010fc60000000025 */
[----:B------:R-:W4:Y:S02]  /*11ef10*/  LDL.LU R37, [R1+0x5bf4] ;  /* 0x005bf40001257983 */ /* 0x000f240000300800 */
[----:B----4-:R-:W-:Y:S02]  /*11ef20*/  PRMT R37, R37, 0x5410, R38 ;  /* 0x0000541025257816 */ /* 0x010fe40000000026 */
[----:B------:R-:W4:Y:S01]  /*11ef30*/  LDL.LU R38, [R1+0x5bf0] ;  /* 0x005bf00001267983 */ /* 0x000f220000300800 */
[----:B------:R-:W-:Y:S02]  /*11ef40*/  PRMT R14, R14, 0x5410, R7 ;  /* 0x000054100e0e7816 */ /* 0x000fe40000000007 */
[----:B------:R-:W-:Y:S02]  /*11ef50*/  PRMT R22, R22, 0x5410, R50 ;  /* 0x0000541016167816 */ /* 0x000fe40000000032 */
[----:B------:R-:W-:Y:S02]  /*11ef60*/  PRMT R20, R20, 0x5410, R54 ;  /* 0x0000541014147816 */ /* 0x000fe40000000036 */
[----:B------:R-:W-:-:S02]  /*11ef70*/  PRMT R21, R21, 0x5410, R49 ;  /* 0x0000541015157816 */ /* 0x000fc40000000031 */
[----:B------:R-:W-:Y:S02]  /*11ef80*/  PRMT R8, R8, 0x5410, R51 ;  /* 0x0000541008087816 */ /* 0x000fe40000000033 */
[----:B------:R-:W-:Y:S01]  /*11ef90*/  PRMT R9, R9, 0x5410, R48 ;  /* 0x0000541009097816 */ /* 0x000fe20000000030 */
[----:B----4-:R0:W-:Y:S04]  /*11efa0*/  STL.64 [R1+0x5b38], R38 ;  /* 0x005b382601007387 */ /* 0x0101e80000100a00 */
[----:B0-----:R-:W3:Y:S04]  /*11efb0*/  LDL.LU R38, [R1+0x198] ;  /* 0x0001980001267983 */ /* 0x001ee80000300800 */
[----:B------:R-:W4:Y:S04]  /*11efc0*/  LDL.LU R39, [R1+0x194] ;  /* 0x0001940001277983 */ /* 0x000f280000300800 */
[----:B------:R0:W-:Y:S04]  /*11efd0*/  STL.64 [R1+0x5b30], R36 ;  /* 0x005b302401007387 */ /* 0x0001e80000100a00 */
[----:B0-----:R-:W3:Y:S04]  /*11efe0*/  LDL.LU R36, [R1+0x1a0] ;  /* 0x0001a00001247983 */ /* 0x001ee80000300800 */
[----:B------:R-:W4:Y:S04]  /*11eff0*/  LDL.LU R37, [R1+0x19c] ;  /* 0x00019c0001257983 */ /* 0x000f280000300800 */
[----:B------:R-:W4:Y:S04]  /*11f000*/  LDL.LU R7, [R1+0x5bec] ;  /* 0x005bec0001077983 */ /* 0x000f280000300800 */
[----:B------:R-:W4:Y:S04]  /*11f010*/  LDL.LU R54, [R1+0x5be8] ;  /* 0x005be80001367983 */ /* 0x000f280000300800 */
[----:B------:R-:W4:Y:S04]  /*11f020*/  LDL.LU R49, [R1+0x5be4] ;  /* 0x005be40001317983 */ /* 0x000f280000300800 */
[----:B------:R-:W4:Y:S04]  /*11f030*/  LDL.LU R50, [R1+0x5be0] ;  /* 0x005be00001327983 */ /* 0x000f280000300800 */
[----:B------:R0:W-:Y:S04]  /*11f040*/  STL [R1+0x5b48], R22 ;  /* 0x005b481601007387 */ /* 0x0001e80000100800 */
[----:B0-----:R-:W4:Y:S04]  /*11f050*/  LDL.LU R22, [R1+0x1a4] ;  /* 0x0001a40001167983 */ /* 0x001f280000300800 */
[----:B------:R0:W-:Y:S04]  /*11f060*/  STL.64 [R1+0x5b40], R20 ;  /* 0x005b401401007387 */ /* 0x0001e80000100a00 */
[----:B0-----:R-:W4:Y:S04]  /*11f070*/  LDL.LU R20, [R1+0x1ac] ;  /* 0x0001ac0001147983 */ /* 0x001f280000300800 */
[----:B------:R-:W4:Y:S04]  /*11f080*/  LDL.LU R21, [R1+0x1a8] ;  /* 0x0001a80001157983 */ /* 0x000f280000300800 */
[----:B------:R-:W4:Y:S04]  /*11f090*/  LDL.LU R51, [R1+0x5bdc] ;  /* 0x005bdc0001337983 */ /* 0x000f280000300800 */
[----:B------:R-:W4:Y:S01]  /*11f0a0*/  LDL.LU R48, [R1+0x5bd8] ;  /* 0x005bd80001307983 */ /* 0x000f220000300800 */
[----:B------:R-:W-:-:S02]  /*11f0b0*/  LOP3.LUT R61, R61, 0xffff, RZ, 0xc0, !PT ;  /* 0x0000ffff3d3d7812 */ /* 0x000fc400078ec0ff */
[----:B------:R-:W-:Y:S02]  /*11f0c0*/  LOP3.LUT R47, R47, 0xffff, RZ, 0xc0, !PT ;  /* 0x0000ffff2f2f7812 */ /* 0x000fe400078ec0ff */
[----:B--2---:R-:W-:Y:S02]  /*11f0d0*/  PRMT R31, R13, 0x5410, R31 ;  /* 0x000054100d1f7816 */ /* 0x004fe4000000001f */
[--C-:B------:R-:W-:Y:S02]  /*11f0e0*/  PRMT R61, R61, 0x3340, R0.reuse ;  /* 0x000033403d3d7816 */ /* 0x100fe40000000000 */
[----:B------:R-:W-:Y:S02]  /*11f0f0*/  PRMT R47, R47, 0x3340, R0 ;  /* 0x000033402f2f7816 */ /* 0x000fe40000000000 */
[----:B------:R-:W-:Y:S02]  /*11f100*/  PRMT R61, R2, 0x5410, R61 ;  /* 0x00005410023d7816 */ /* 0x000fe4000000003d */
[----:B------:R-:W-:-:S02]  /*11f110*/  PRMT R47, R52, 0x5410, R47 ;  /* 0x00005410342f7816 */ /* 0x000fc4000000002f */
[----:B---3--:R-:W-:Y:S02]  /*11f120*/  PRMT R18, R18, 0x5410, R36 ;  /* 0x0000541012127816 */ /* 0x008fe40000000024 */
[----:B----4-:R-:W-:Y:S02]  /*11f130*/  PRMT R10, R10, 0x5410, R20 ;  /* 0x000054100a0a7816 */ /* 0x010fe40000000014 */
[----:B------:R-:W-:Y:S02]  /*11f140*/  PRMT R20, R33, 0x5410, R32 ;  /* 0x0000541021147816 */ /* 0x000fe40000000020 */
[----:B------:R-:W-:Y:S01]  /*11f150*/  PRMT R33, R7, 0x5410, R57 ;  /* 0x0000541007217816 */ /* 0x000fe20000000039 */
[----:B------:R-:W-:Y:S01]  /*11f160*/  STL.64 [R1+0x5b98], R50 ;  /* 0x005b983201007387 */ /* 0x000fe20000100a00 */
[----:B------:R-:W-:-:S05]  /*11f170*/  PRMT R48, R48, 0x5410, R37 ;  /* 0x0000541030307816 */ /* 0x000fca0000000025 */
[----:B------:R0:W-:Y:S04]  /*11f180*/  STL.64 [R1+0x5b90], R48 ;  /* 0x005b903001007387 */ /* 0x0001e80000100a00 */
[----:B------:R-:W2:Y:S04]  /*11f190*/  LDL.LU R13, [R1+0x2cc] ;  /* 0x0002cc00010d7983 */ /* 0x000ea80000300800 */
[----:B------:R-:W3:Y:S04]  /*11f1a0*/  LDL.LU R57, [R1+0x5bd4] ;  /* 0x005bd40001397983 */ /* 0x000ee80000300800 */
[----:B------:R-:W4:Y:S04]  /*11f1b0*/  LDL.LU R7, [R1+0x5bd0] ;  /* 0x005bd00001077983 */ /* 0x000f280000300800 */
[----:B0-----:R-:W2:Y:S01]  /*11f1c0*/  LDL.LU R49, [R1+0x136c] ;  /* 0x00136c0001317983 */ /* 0x001ea20000300800 */
[----:B------:R-:W-:-:S03]  /*11f1d0*/  PRMT R16, R16, 0x5410, R21 ;  /* 0x0000541010107816 */ /* 0x000fc60000000015 */
[----:B------:R-:W2:Y:S01]  /*11f1e0*/  LDL.LU R50, [R1+0x1368] ;  /* 0x0013680001327983 */ /* 0x000ea20000300800 */
[----:B------:R-:W-:-:S03]  /*11f1f0*/  PRMT R21, R3, 0x5410, R6 ;  /* 0x0000541003157816 */ /* 0x000fc60000000006 */
[----:B------:R-:W2:Y:S04]  /*11f200*/  LDL.LU R51, [R1+0x1364] ;  /* 0x0013640001337983 */ /* 0x000ea80000300800 */
[----:B------:R-:W2:Y:S01]  /*11f210*/  LDL.LU R36, [R1+0x1360] ;  /* 0x0013600001247983 */ /* 0x000ea20000300800 */
[----:B------:R-:W-:-:S03]  /*11f220*/  PRMT R48, R26, 0x5410, R58 ;  /* 0x000054101a307816 */ /* 0x000fc6000000003a */
[----:B------:R-:W2:Y:S04]  /*11f230*/  LDL.LU R2, [R1+0x5bcc] ;  /* 0x005bcc0001027983 */ /* 0x000ea80000300800 */
[----:B------:R-:W2:Y:S04]  /*11f240*/  LDL.LU R52, [R1+0x5bc8] ;  /* 0x005bc80001347983 */ /* 0x000ea80000300800 */
[----:B------:R-:W2:Y:S04]  /*11f250*/  LDL.LU R6, [R1+0x5bc4] ;  /* 0x005bc40001067983 */ /* 0x000ea80000300800 */
[----:B------:R-:W3:Y:S04]  /*11f260*/  LDL.LU R3, [R1+0x5bc0] ;  /* 0x005bc00001037983 */ /* 0x000ee80000300800 */
[----:B------:R-:W3:Y:S01]  /*11f270*/  LDL.LU R58, [R1+0x5bbc] ;  /* 0x005bbc00013a7983 */ /* 0x000ee20000300800 */
[----:B------:R-:W-:-:S02]  /*11f280*/  PRMT R30, R30, 0x5410, R38 ;  /* 0x000054101e1e7816 */ /* 0x000fc40000000026 */
[----:B------:R-:W-:Y:S01]  /*11f290*/  PRMT R17, R17, 0x5410, R22 ;  /* 0x0000541011117816 */ /* 0x000fe20000000016 */
[----:B------:R-:W4:Y:S01]  /*11f2a0*/  LDL.LU R26, [R1+0x5bb8] ;  /* 0x005bb800011a7983 */ /* 0x000f220000300800 */
[----:B------:R-:W-:Y:S02]  /*11f2b0*/  PRMT R35, R35, 0x5410, R39 ;  /* 0x0000541023237816 */ /* 0x000fe40000000027 */
[----:B------:R-:W-:Y:S01]  /*11f2c0*/  PRMT R22, R19, 0x5410, R34 ;  /* 0x0000541013167816 */ /* 0x000fe20000000022 */
[----:B------:R-:W4:Y:S01]  /*11f2d0*/  LDL.LU R38, [R1+0x2a10] ;  /* 0x002a100001267983 */ /* 0x000f220000300800 */
[----:B------:R-:W-:-:S03]  /*11f2e0*/  PRMT R37, R12, 0x5410, R23 ;  /* 0x000054100c257816 */ /* 0x000fc60000000017 */
[----:B------:R-:W4:Y:S01]  /*11f2f0*/  LDL.LU R39, [R1+0x2a0c] ;  /* 0x002a0c0001277983 */ /* 0x000f220000300800 */
[----:B------:R-:W-:Y:S02]  /*11f300*/  PRMT R29, R29, 0x5410, R28 ;  /* 0x000054101d1d7816 */ /* 0x000fe4000000001c */
[----:B------:R-:W-:Y:S01]  /*11f310*/  PRMT R32, R5, 0x5410, R25 ;  /* 0x0000541005207816 */ /* 0x000fe20000000019 */
[----:B------:R-:W4:Y:S04]  /*11f320*/  LDL.LU R34, [R1+0x29f0] ;  /* 0x0029f00001227983 */ /* 0x000f280000300800 */
[----:B------:R-:W4:Y:S01]  /*11f330*/  LDL.LU R23, [R1+0x29ec] ;  /* 0x0029ec0001177983 */ /* 0x000f220000300800 */
[----:B------:R-:W-:-:S03]  /*11f340*/  LOP3.LUT R45, R45, 0xffff, RZ, 0xc0, !PT ;  /* 0x0000ffff2d2d7812 */ /* 0x000fc600078ec0ff */
[----:B------:R-:W4:Y:S04]  /*11f350*/  LDL.LU R25, [R1+0x5bb4] ;  /* 0x005bb40001197983 */ /* 0x000f280000300800 */
[----:B------:R-:W4:Y:S01]  /*11f360*/  LDL.LU R5, [R1+0x5bb0] ;  /* 0x005bb00001057983 */ /* 0x000f220000300800 */
[----:B------:R-:W-:Y:S02]  /*11f370*/  PRMT R45, R45, 0x3340, R0 ;  /* 0x000033402d2d7816 */ /* 0x000fe40000000000 */
[----:B------:R-:W-:Y:S02]  /*11f380*/  PRMT R15, R15, 0x5410, R11 ;  /* 0x000054100f0f7816 */ /* 0x000fe4000000000b */
[----:B------:R-:W-:Y:S02]  /*11f390*/  PRMT R11, R55, 0x5410, R56 ;  /* 0x00005410370b7816 */ /* 0x000fe40000000038 */
[----:B------:R-:W-:-:S02]  /*11f3a0*/  PRMT R12, R60, 0x5410, R45 ;  /* 0x000054103c0c7816 */ /* 0x000fc4000000002d */
[----:B--2---:R-:W-:Y:S02]  /*11f3b0*/  PRMT R28, R6, 0x5410, R4 ;  /* 0x00005410061c7816 */ /* 0x004fe40000000004 */
[----:B------:R-:W2:Y:S04]  /*11f3c0*/  LDL.LU R4, [R1+0x5bac] ;  /* 0x005bac0001047983 */ /* 0x000ea80000300800 */
[----:B------:R-:W2:Y:S01]  /*11f3d0*/  LDL.LU R6, [R1+0x5ba8] ;  /* 0x005ba80001067983 */ /* 0x000ea20000300800 */
[----:B---3--:R-:W-:-:S03]  /*11f3e0*/  PRMT R19, R58, 0x5410, R59 ;  /* 0x000054103a137816 */ /* 0x008fc6000000003b */
[----:B------:R-:W-:Y:S04]  /*11f3f0*/  STL [R1+0x5b60], R30 ;  /* 0x005b601e01007387 */ /* 0x000fe80000100800 */
[----:B------:R-:W-:Y:S04]  /*11f400*/  STL [R1+0x5b5c], R28 ;  /* 0x005b5c1c01007387 */ /* 0x000fe80000100800 */
[----:B------:R0:W-:Y:S04]  /*11f410*/  STL.64 [R1+0x5b70], R18 ;  /* 0x005b701201007387 */ /* 0x0001e80000100a00 */
[----:B------:R1:W-:Y:S04]  /*11f420*/  STL.64 [R1+0x5b68], R16 ;  /* 0x005b681001007387 */ /* 0x0003e80000100a00 */
[----:B------:R-:W3:Y:S04]  /*11f430*/  LDL.LU R58, [R1+0x14b0] ;  /* 0x0014b000013a7983 */ /* 0x000ee80000300800 */
[----:B------:R-:W3:Y:S04]  /*11f440*/  LDL.LU R55, [R1+0x14ac] ;  /* 0x0014ac0001377983 */ /* 0x000ee80000300800 */
[----:B------:R-:W3:Y:S04]  /*11f450*/  LDL.LU R56, [R1+0x14a0] ;  /* 0x0014a00001387983 */ /* 0x000ee80000300800 */
[----:B------:R-:W3:Y:S04]  /*11f460*/  LDL.LU R59, [R1+0x149c] ;  /* 0x00149c00013b7983 */ /* 0x000ee80000300800 */
[----:B------:R-:W3:Y:S01]  /*11f470*/  LDL.LU R60, [R1+0x5ba4] ;  /* 0x005ba400013c7983 */ /* 0x000ee20000300800 */
[----:B------:R-:W-:-:S02]  /*11f480*/  LOP3.LUT R44, R44, 0xffff, RZ, 0xc0, !PT ;  /* 0x0000ffff2c2c7812 */ /* 0x000fc400078ec0ff */
[----:B------:R-:W-:Y:S02]  /*11f490*/  LOP3.LUT R46, R46, 0xffff, RZ, 0xc0, !PT ;  /* 0x0000ffff2e2e7812 */ /* 0x000fe400078ec0ff */
[----:B------:R-:W-:Y:S02]  /*11f4a0*/  LOP3.LUT R43, R43, 0xffff, RZ, 0xc0, !PT ;  /* 0x0000ffff2b2b7812 */ /* 0x000fe400078ec0ff */
[----:B------:R-:W-:Y:S02]  /*11f4b0*/  LOP3.LUT R42, R42, 0xffff, RZ, 0xc0, !PT ;  /* 0x0000ffff2a2a7812 */ /* 0x000fe400078ec0ff */
[----:B------:R-:W-:Y:S02]  /*11f4c0*/  LOP3.LUT R41, R41, 0xffff, RZ, 0xc0, !PT ;  /* 0x0000ffff29297812 */ /* 0x000fe400078ec0ff */
[----:B------:R-:W-:Y:S02]  /*11f4d0*/  LOP3.LUT R40, R40, 0xffff, RZ, 0xc0, !PT ;  /* 0x0000ffff28287812 */ /* 0x000fe400078ec0ff */
[----:B------:R-:W-:-:S02]  /*11f4e0*/  PRMT R44, R44, 0x3340, R0 ;  /* 0x000033402c2c7816 */ /* 0x000fc40000000000 */
[--C-:B------:R-:W-:Y:S02]  /*11f4f0*/  PRMT R46, R46, 0x3340, R0.reuse ;  /* 0x000033402e2e7816 */ /* 0x100fe40000000000 */
[--C-:B------:R-:W-:Y:S02]  /*11f500*/  PRMT R43, R43, 0x3340, R0.reuse ;  /* 0x000033402b2b7816 */ /* 0x100fe40000000000 */
[--C-:B------:R-:W-:Y:S02]  /*11f510*/  PRMT R42, R42, 0x3340, R0.reuse ;  /* 0x000033402a2a7816 */ /* 0x100fe40000000000 */
[--C-:B------:R-:W-:Y:S02]  /*11f520*/  PRMT R41, R41, 0x3340, R0.reuse ;  /* 0x0000334029297816 */ /* 0x100fe40000000000 */
[----:B------:R-:W-:Y:S02]  /*11f530*/  PRMT R40, R40, 0x3340, R0 ;  /* 0x0000334028287816 */ /* 0x000fe40000000000 */
[----:B----4-:R-:W-:-:S02]  /*11f540*/  PRMT R26, R26, 0x5410, R44 ;  /* 0x000054101a1a7816 */ /* 0x010fc4000000002c */
[----:B------:R-:W-:Y:S02]  /*11f550*/  PRMT R13, R13, 0x5410, R46 ;  /* 0x000054100d0d7816 */ /* 0x000fe4000000002e */
[----:B------:R-:W-:Y:S02]  /*11f560*/  PRMT R44, R47, 0x5210, R49 ;  /* 0x000052102f2c7816 */ /* 0x000fe40000000031 */
[----:B------:R-:W-:Y:S02]  /*11f570*/  PRMT R45, R61, 0x5210, R50 ;  /* 0x000052103d2d7816 */ /* 0x000fe40000000032 */
[----:B------:R-:W-:Y:S02]  /*11f580*/  PRMT R46, R48, 0x5210, R51 ;  /* 0x00005210302e7816 */ /* 0x000fe40000000033 */
[----:B------:R-:W-:Y:S02]  /*11f590*/  PRMT R47, R21, 0x5210, R36 ;  /* 0x00005210152f7816 */ /* 0x000fe40000000024 */
[----:B0-----:R-:W-:-:S02]  /*11f5a0*/  LOP3.LUT R19, R38, 0xffff, RZ, 0xc0, !PT ;  /* 0x0000ffff26137812 */ /* 0x001fc400078ec0ff */
[----:B------:R-:W-:Y:S02]  /*11f5b0*/  LOP3.LUT R18, R39, 0xffff, RZ, 0xc0, !PT ;  /* 0x0000ffff27127812 */ /* 0x000fe400078ec0ff */
[----:B-1----:R-:W-:Y:S02]  /*11f5c0*/  LOP3.LUT R17, R34, 0xffff, RZ, 0xc0, !PT ;  /* 0x0000ffff22117812 */ /* 0x002fe400078ec0ff */
[----:B------:R-:W-:Y:S02]  /*11f5d0*/  LOP3.LUT R16, R23, 0xffff, RZ, 0xc0, !PT ;  /* 0x0000ffff17107812 */ /* 0x000fe400078ec0ff */
[----:B------:R-:W-:Y:S02]  /*11f5e0*/  PRMT R25, R25, 0x5410, R43 ;  /* 0x0000541019197816 */ /* 0x000fe4000000002b */
[----:B------:R-:W-:Y:S02]  /*11f5f0*/  PRMT R5, R5, 0x5410, R42 ;  /* 0x0000541005057816 */ /* 0x000fe4000000002a */
[----:B------:R-:W-:-:S02]  /*11f600*/  PRMT R48, R7, 0x4210, R19 ;  /* 0x0000421007307816 */ /* 0x000fc40000000013 */
[----:B------:R-:W-:Y:S01]  /*11f610*/  PRMT R49, R57, 0x4210, R18 ;  /* 0x0000421039317816 */ /* 0x000fe20000000012 */
[----:B------:R-:W4:Y:S01]  /*11f620*/  LDL.LU R7, [R1+0x5ba0] ;  /* 0x005ba00001077983 */ /* 0x000f220000300800 */
[----:B------:R-:W-:Y:S02]  /*11f630*/  PRMT R50, R54, 0x4210, R17 ;  /* 0x0000421036327816 */ /* 0x000fe40000000011 */
[----:B------:R-:W-:Y:S02]  /*11f640*/  PRMT R51, R53, 0x4210, R16 ;  /* 0x0000421035337816 */ /* 0x000fe40000000010 */
[----:B--2---:R-:W-:Y:S02]  /*11f650*/  PRMT R4, R4, 0x5410, R41 ;  /* 0x0000541004047816 */ /* 0x004fe40000000029 */
[----:B------:R-:W-:Y:S02]  /*11f660*/  PRMT R6, R6, 0x5410, R40 ;  /* 0x0000541006067816 */ /* 0x000fe40000000028 */
[----:B---3--:R-:W-:Y:S01]  /*11f670*/  LDS.128 R40, [R60] ;  /* 0x000000003c287984 */ /* 0x008fe20000000c00 */
[----:B------:R-:W-:-:S03]  /*11f680*/  NOP ;  /* 0x0000000000007918 */ /* 0x000fc60000000000 */
[----:B------:R-:W-:Y:S01]  /*11f690*/  STSM.16.M88.4 [R60], R44 ;  /* 0x0000002c3c007844 */ /* 0x000fe20000000200 */
[----:B------:R-:W-:-:S03]  /*11f6a0*/  NOP ;  /* 0x0000000000007918 */ /* 0x000fc60000000000 */
[----:B------:R-:W-:Y:S01]  /*11f6b0*/  LDS.128 R44, [R60] ;  /* 0x000000003c2c7984 */ /* 0x000fe20000000c00 */
[----:B------:R-:W-:-:S03]  /*11f6c0*/  NOP ;  /* 0x0000000000007918 */ /* 0x000fc60000000000 */
[----:B------:R0:W-:Y:S04]  /*11f6d0*/  STSM.16.M88.4 [R60], R48 ;  /* 0x000000303c007844 */ /* 0x0001e80000000200 */
[----:B0-----:R-:W2:Y:S04]  /*11f6e0*/  LDL.LU.64 R50, [R1+0x5b98] ;  /* 0x005b980001327983 */ /* 0x001ea80000300a00 */
[----:B------:R-:W3:Y:S01]  /*11f6f0*/  LDL.LU.64 R48, [R1+0x5b90] ;  /* 0x005b900001307983 */ /* 0x000ee20000300a00 */
[----:B------:R-:W-:Y:S02]  /*11f700*/  LOP3.LUT R28, R56, 0xffff, RZ, 0xc0, !PT ;  /* 0x0000ffff381c7812 */ /* 0x000fe400078ec0ff */
[----:B------:R-:W-:-:S02]  /*11f710*/  LOP3.LUT R61, R58, 0xffff, RZ, 0xc0, !PT ;  /* 0x0000ffff3a3d7812 */ /* 0x000fc400078ec0ff */
[----:B------:R-:W-:Y:S02]  /*11f720*/  LOP3.LUT R30, R55, 0xffff, RZ, 0xc0, !PT ;  /* 0x0000ffff371e7812 */ /* 0x000fe400078ec0ff */
[----:B------:R-:W-:Y:S01]  /*11f730*/  PRMT R58, R52, 0x4210, R28 ;  /* 0x00004210343a7816 */ /* 0x000fe2000000001c */
[----:B------:R-:W-:Y:S01]  /*11f740*/  NOP ;  /* 0x0000000000007918 */ /* 0x000fe20000000000 */
[----:B------:R-:W0:Y:S01]  /*11f750*/  LDS.128 R52, [R60] ;  /* 0x000000003c347984 */ /* 0x000e220000000c00 */
[----:B------:R-:W-:-:S04]  /*11f760*/  LOP3.LUT R21, R59, 0xffff, RZ, 0xc0, !PT ;  /* 0x0000ffff3b157812 */ /* 0x000fc800078ec0ff */
[----:B------:R-:W-:Y:S02]  /*11f770*/  PRMT R59, R2, 0x4210, R21 ;  /* 0x00004210023b7816 */ /* 0x000fe40000000015 */
[----:B------:R-:W-:Y:S01]  /*11f780*/  PRMT R36, R15, 0x5210, R19 ;  /* 0x000052100f247816 */ /* 0x000fe20000000013 */
[----:B0-----:R-:W-:Y:S01]  /*11f790*/  IMAD.MOV.U32 R2, RZ, RZ, R52 ;  /* 0x000000ffff027224 */ /* 0x001fe200078e0034 */
[----:B------:R-:W-:Y:S01]  /*11f7a0*/  NOP ;  /* 0x0000000000007918 */ /* 0x000fe20000000000 */
[----:B--2---:R-:W-:Y:S02]  /*11f7b0*/  PRMT R56, R50, 0x4210, R61 ;  /* 0x0000421032387816 */ /* 0x004fe4000000003d */
[----:B------:R-:W2:Y:S01]  /*11f7c0*/  LDL.LU R50, [R1+0x2a30] ;  /* 0x002a300001327983 */ /* 0x000ea20000300800 */
[----:B---3--:R-:W-:-:S03]  /*11f7d0*/  PRMT R57, R49, 0x4210, R30 ;  /* 0x0000421031397816 */ /* 0x008fc6000000001e */
[----:B------:R-:W3:Y:S04]  /*11f7e0*/  LDL.LU R49, [R1+0x2a2c] ;  /* 0x002a2c0001317983 */ /* 0x000ee80000300800 */
[----:B------:R-:W2:Y:S04]  /*11f7f0*/  LDL.LU R34, [R1+0x2a04] ;  /* 0x002a040001227983 */ /* 0x000ea80000300800 */
[----:B------:R-:W2:Y:S04]  /*11f800*/  LDL.LU R23, [R1+0x2a00] ;  /* 0x002a000001177983 */ /* 0x000ea80000300800 */
[----:B------:R-:W-:Y:S04]  /*11f810*/  STL [R1+0x224], R53 ;  /* 0x0002243501007387 */ /* 0x000fe80000100800 */
[----:B------:R0:W-:Y:S04]  /*11f820*/  STL.64 [R1+0x228], R54 ;  /* 0x0002283601007387 */ /* 0x0001e80000100a00 */
[----:B------:R1:W-:Y:S04]  /*11f830*/  STSM.16.M88.4 [R60], R56 ;  /* 0x000000383c007844 */ /* 0x0003e80000000200 */
[----:B0-----:R-:W4:Y:S04]  /*11f840*/  LDL.LU R54, [R1+0x5b88] ;  /* 0x005b880001367983 */ /* 0x001f280000300800 */
[----:B------:R-:W4:Y:S04]  /*11f850*/  LDL.LU.64 R52, [R1+0x5b80] ;  /* 0x005b800001347983 */ /* 0x000f280000300a00 */
[----:B-1----:R-:W4:Y:S04]  /*11f860*/  LDL.LU R58, [R1+0x5b7c] ;  /* 0x005b7c00013a7983 */ /* 0x002f280000300800 */
[----:B------:R-:W4:Y:S04]  /*11f870*/  LDL.LU R57, [R1+0x5b78] ;  /* 0x005b780001397983 */ /* 0x000f280000300800 */
[----:B------:R-:W4:Y:S04]  /*11f880*/  LDL.LU R15, [R1+0x14c0] ;  /* 0x0014c000010f7983 */ /* 0x000f280000300800 */
[----:B------:R-:W4:Y:S04]  /*11f890*/  LDL.LU R55, [R1+0x14bc] ;  /* 0x0014bc0001377983 */ /* 0x000f280000300800 */
[----:B------:R-:W4:Y:S04]  /*11f8a0*/  LDL.LU R56, [R1+0x14a8] ;  /* 0x0014a80001387983 */ /* 0x000f280000300800 */
[----:B------:R-:W4:Y:S01]  /*11f8b0*/  LDL.LU R59, [R1+0x14a4] ;  /* 0x0014a400013b7983 */ /* 0x000f220000300800 */
[----:B------:R-:W-:-:S02]  /*11f8c0*/  PRMT R37, R37, 0x5210, R18 ;  /* 0x0000521025257816 */ /* 0x000fc40000000012 */
[----:B------:R-:W-:Y:S02]  /*11f8d0*/  PRMT R38, R33, 0x5210, R17 ;  /* 0x0000521021267816 */ /* 0x000fe40000000011 */
[----:B------:R-:W-:Y:S01]  /*11f8e0*/  PRMT R39, R32, 0x5210, R16 ;  /* 0x0000521020277816 */ /* 0x000fe20000000010 */
[----:B------:R-:W-:Y:S01]  /*11f8f0*/  NOP ;  /* 0x0000000000007918 */ /* 0x000fe20000000000 */
[----:B------:R-:W0:Y:S01]  /*11f900*/  LDS.128 R16, [R60] ;  /* 0x000000003c107984 */ /* 0x000e220000000c00 */
[----:B------:R-:W-:-:S03]  /*11f910*/  NOP ;  /* 0x0000000000007918 */ /* 0x000fc60000000000 */
[----:B------:R1:W-:Y:S02]  /*11f920*/  STSM.16.M88.4 [R60], R36 ;  /* 0x000000243c007844 */ /* 0x0003e40000000200 */
[----:B-1----:R-:W-:Y:S02]  /*11f930*/  PRMT R36, R31, 0x5210, R61 ;  /* 0x000052101f247816 */ /* 0x002fe4000000003d */
[----:B------:R-:W-:Y:S02]  /*11f940*/  PRMT R37, R29, 0x5210, R30 ;  /* 0x000052101d257816 */ /* 0x000fe4000000001e */
[----:B------:R-:W-:Y:S01]  /*11f950*/  PRMT R38, R22, 0x5210, R28 ;  /* 0x0000521016267816 */ /* 0x000fe2000000001c */
[----:B------:R-:W-:Y:S01]  /*11f960*/  NOP ;  /* 0x0000000000007918 */ /* 0x000fe20000000000 */
[----:B------:R-:W1:Y:S01]  /*11f970*/  LDS.128 R28, [R60] ;  /* 0x000000003c1c7984 */ /* 0x000e620000000c00 */
[----:B------:R-:W-:Y:S01]  /*11f980*/  PRMT R39, R20, 0x5210, R21 ;  /* 0x0000521014277816 */ /* 0x000fe20000000015 */
[----:B------:R-:W-:-:S02]  /*11f990*/  NOP ;  /* 0x0000000000007918 */ /* 0x000fc40000000000 */
[----:B0-----:R-:W-:Y:S04]  /*11f9a0*/  STL.64 [R1+0x160], R16 ;  /* 0x0001601001007387 */ /* 0x001fe80000100a00 */
[----:B------:R0:W-:Y:S04]  /*11f9b0*/  STL.64 [R1+0x168], R18 ;  /* 0x0001681201007387 */ /* 0x0001e80000100a00 */
[----:B------:R-:W-:Y:S04]  /*11f9c0*/  STSM.16.M88.4 [R60], R36 ;  /* 0x000000243c007844 */ /* 0x000fe80000000200 */
[----:B0-----:R-:W4:Y:S04]  /*11f9d0*/  LDL.LU.64 R18, [R1+0x5b70] ;  /* 0x005b700001127983 */ /* 0x001f280000300a00 */
[----:B------:R-:W4:Y:S04]  /*11f9e0*/  LDL.LU.64 R16, [R1+0x5b68] ;  /* 0x005b680001107983 */ /* 0x000f280000300a00 */
[----:B-1----:R-:W-:Y:S04]  /*11f9f0*/  STL.64 [R1+0x1c0], R28 ;  /* 0x0001c01c01007387 */ /* 0x002fe80000100a00 */
[----:B------:R0:W-:Y:S04]  /*11fa00*/  STL.64 [R1+0x1c8], R30 ;  /* 0x0001c81e01007387 */ /* 0x0001e80000100a00 */
[----:B0-----:R-:W4:Y:S04]  /*11fa10*/  LDL.LU R30, [R1+0x5b60] ;  /* 0x005b6000011e7983 */ /* 0x001f280000300800 */
[----:B------:R-:W4:Y:S01]  /*11fa20*/  LDL.LU R28, [R1+0x5b5c] ;  /* 0x005b5c00011c7983 */ /* 0x000f220000300800 */
[----:B--2---:R-:W-:Y:S01]  /*11fa30*/  LOP3.LUT R29, R23, 0xffff, RZ, 0xc0, !PT ;  /* 0x0000ffff171d7812 */ /* 0x004fe200078ec0ff */
[----:B------:R-:W-:-:S02]  /*11fa40*/  NOP ;  /* 0x0000000000007918 */ /* 0x000fc40000000000 */
[----:B------:R-:W0:Y:S01]  /*11fa50*/  LDS.128 R20, [R60] ;  /* 0x000000003c147984 */ /* 0x000e220000000c00 */
[----:B------:R-:W-:Y:S02]  /*11fa60*/  LOP3.LUT R50, R50, 0xffff, RZ, 0xc0, !PT ;  /* 0x0000ffff32327812 */ /* 0x000fe400078ec0ff */
[----:B---3--:R-:W-:Y:S02]  /*11fa70*/  LOP3.LUT R49, R49, 0xffff, RZ, 0xc0, !PT ;  /* 0x0000ffff31317812 */ /* 0x008fe400078ec0ff */
[----:B------:R-:W-:Y:S02]  /*11fa80*/  LOP3.LUT R31, R34, 0xffff, RZ, 0xc0, !PT ;  /* 0x0000ffff221f7812 */ /* 0x000fe400078ec0ff */
[----:B------:R-:W-:Y:S02]  /*11fa90*/  PRMT R39, R3, 0x4210, R29 ;  /* 0x0000421003277816 */ /* 0x000fe4000000001d */
[----:B----4-:R-:W-:Y:S02]  /*11faa0*/  PRMT R38, R7, 0x4210, R31 ;  /* 0x0000421007267816 */ /* 0x010fe4000000001f */
[----:B------:R-:W-:-:S02]  /*11fab0*/  PRMT R36, R52, 0x4210, R50 ;  /* 0x0000421034247816 */ /* 0x000fc40000000032 */
[----:B------:R-:W2:Y:S01]  /*11fac0*/  LDL.LU R52, [R1+0x5b58] ;  /* 0x005b580001347983 */ /* 0x000ea20000300800 */
[----:B------:R-:W-:Y:S01]  /*11fad0*/  PRMT R37, R53, 0x4210, R49 ;  /* 0x0000421035257816 */ /* 0x000fe20000000031 */
[----:B------:R-:W-:Y:S02]  /*11fae0*/  NOP ;  /* 0x0000000000007918 */ /* 0x000fe40000000000 */
[----:B------:R-:W3:Y:S04]  /*11faf0*/  LDL.LU R53, [R1+0x5b54] ;  /* 0x005b540001357983 */ /* 0x000ee80000300800 */
[----:B------:R-:W4:Y:S04]  /*11fb00*/  LDL.LU R7, [R1+0x5b50] ;  /* 0x005b500001077983 */ /* 0x000f280000300800 */
[----:B------:R-:W2:Y:S01]  /*11fb10*/  LDL.LU R3, [R1+0x5b4c] ;  /* 0x005b4c0001037983 */ /* 0x000ea20000300800 */
[----:B------:R-:W-:-:S03]  /*11fb20*/  LOP3.LUT R61, R15, 0xffff, RZ, 0xc0, !PT ;  /* 0x0000ffff0f3d7812 */ /* 0x000fc600078ec0ff */
[----:B0-----:R-:W-:Y:S04]  /*11fb30*/  STL.64 [R1+0x230], R20 ;  /* 0x0002301401007387 */ /* 0x001fe80000100a00 */
[----:B------:R0:W-:Y:S01]  /*11fb40*/  STL.64 [R1+0x238], R22 ;  /* 0x0002381601007387 */ /* 0x0001e20000100a00 */
[----:B------:R-:W-:-:S03]  /*11fb50*/  LOP3.LUT R33, R56, 0xffff, RZ, 0xc0, !PT ;  /* 0x0000ffff38217812 */ /* 0x000fc600078ec0ff */
[----:B------:R-:W-:Y:S01]  /*11fb60*/  STSM.16.M88.4 [R60], R36 ;  /* 0x000000243c007844 */ /* 0x000fe20000000200 */
[----:B------:R-:W-:-:S03]  /*11fb70*/  NOP ;  /* 0x0000000000007918 */ /* 0x000fc60000000000 */
[----:B------:R-:W1:Y:S04]  /*11fb80*/  LDS.128 R36, [R60] ;  /* 0x000000003c247984 */ /* 0x000e680000000c00 */
[----:B0-----:R-:W2:Y:S04]  /*11fb90*/  LDL.LU R22, [R1+0x5b48] ;  /* 0x005b480001167983 */ /* 0x001ea80000300800 */
[----:B------:R-:W2:Y:S01]  /*11fba0*/  LDL.LU.64 R20, [R1+0x5b40] ;  /* 0x005b400001147983 */ /* 0x000ea20000300a00 */
[----:B------:R-:W-:-:S03]  /*11fbb0*/  PRMT R56, R54, 0x4210, R61 ;  /* 0x0000421036387816 */ /* 0x000fc6000000003d */
[----:B------:R-:W2:Y:S01]  /*11fbc0*/  LDL.LU R23, [R1+0x2a50] ;  /* 0x002a500001177983 */ /* 0x000ea20000300800 */
[----:B------:R-:W-:-:S03]  /*11fbd0*/  LOP3.LUT R34, R55, 0xffff, RZ, 0xc0, !PT ;  /* 0x0000ffff37227812 */ /* 0x000fc600078ec0ff */
[----:B------:R-:W3:Y:S04]  /*11fbe0*/  LDL.LU R15, [R1+0x2a4c] ;  /* 0x002a4c00010f7983 */ /* 0x000ee80000300800 */
[----:B------:R-:W4:Y:S04]  /*11fbf0*/  LDL.LU R54, [R1+0x2a1c] ;  /* 0x002a1c0001367983 */ /* 0x000f280000300800 */
[----:B------:R-:W4:Y:S01]  /*11fc00*/  LDL.LU R55, [R1+0x2a14] ;  /* 0x002a140001377983 */ /* 0x000f220000300800 */
[----:B------:R-:W-:Y:S02]  /*11fc10*/  LOP3.LUT R32, R59, 0xffff, RZ, 0xc0, !PT ;  /* 0x0000ffff3b207812 */ /* 0x000fe400078ec0ff */
[----:B------:R-:W-:-:S02]  /*11fc20*/  PRMT R57, R57, 0x4210, R34 ;  /* 0x0000421039397816 */ /* 0x000fc40000000022 */
[----:B------:R-:W-:Y:S02]  /*11fc30*/  PRMT R58, R58, 0x4210, R33 ;  /* 0x000042103a3a7816 */ /* 0x000fe40000000021 */
[----:B------:R-:W-:Y:S01]  /*11fc40*/  PRMT R59, R51, 0x4210, R32 ;  /* 0x00004210333b7816 */ /* 0x000fe20000000020 */
[----:B------:R-:W-:Y:S01]  /*11fc50*/  NOP ;  /* 0x0000000000007918 */ /* 0x000fe20000000000 */
[----:B-1----:R-:W-:Y:S04]  /*11fc60*/  STL.64 [R1+0x2c0], R36 ;  /* 0x0002c02401007387 */ /* 0x002fe80000100a00 */
[----:B------:R0:W-:Y:S04]  /*11fc70*/  STL.64 [R1+0x2c8], R38 ;  /* 0x0002c82601007387 */ /* 0x0001e80000100a00 */
[----:B------:R1:W-:Y:S04]  /*11fc80*/  STSM.16.M88.4 [R60], R56 ;  /* 0x000000383c007844 */ /* 0x0003e80000000200 */
[----:B0-----:R-:W4:Y:S04]  /*11fc90*/  LDL.LU.64 R38, [R1+0x5b38] ;  /* 0x005b380001267983 */ /* 0x001f280000300a00 */
[----:B------:R-:W4:Y:S04]  /*11fca0*/  LDL.LU.64 R36, [R1+0x5b30] ;  /* 0x005b300001247983 */ /* 0x000f280000300a00 */
[----:B-1----:R-:W4:Y:S01]  /*11fcb0*/  LDL.LU R56, [R1+0x1580] ;  /* 0x0015800001387983 */ /* 0x002f220000300800 */
[----:B------:R-:W-:-:S02]  /*11fcc0*/  PRMT R48, R48, 0x5210, R50 ;  /* 0x0000521030307816 */ /* 0x000fc40000000032 */
[----:B------:R-:W-:Y:S01]  /*11fcd0*/  PRMT R49, R35, 0x5210, R49 ;  /* 0x0000521023317816 */ /* 0x000fe20000000031 */
[----:B------:R-:W4:Y:S01]  /*11fce0*/  LDL.LU R57, [R1+0x14cc] ;  /* 0x0014cc0001397983 */ /* 0x000f220000300800 */
[----:B------:R-:W-:Y:S02]  /*11fcf0*/  PRMT R17, R17, 0x5210, R34 ;  /* 0x0000521011117816 */ /* 0x000fe40000000022 */
[----:B------:R-:W-:Y:S01]  /*11fd00*/  PRMT R18, R18, 0x5210, R33 ;  /* 0x0000521012127816 */ /* 0x000fe20000000021 */
[----:B------:R-:W4:Y:S01]  /*11fd10*/  LDL.LU R58, [R1+0x14b8] ;  /* 0x0014b800013a7983 */ /* 0x000f220000300800 */
[----:B------:R-:W-:Y:S01]  /*11fd20*/  PRMT R19, R19, 0x5210, R32 ;  /* 0x0000521013137816 */ /* 0x000fe20000000020 */
[----:B------:R-:W-:Y:S01]  /*11fd30*/  NOP ;  /* 0x0000000000007918 */ /* 0x000fe20000000000 */
[----:B------:R-:W-:Y:S01]  /*11fd40*/  PRMT R16, R16, 0x5210, R61 ;  /* 0x0000521010107816 */ /* 0x000fe2000000003d */
[----:B------:R-:W4:Y:S01]  /*11fd50*/  LDL.LU R59, [R1+0x14b4] ;  /* 0x0014b400013b7983 */ /* 0x000f220000300800 */
[----:B------:R-:W-:-:S02]  /*11fd60*/  PRMT R50, R30, 0x5210, R31 ;  /* 0x000052101e327816 */ /* 0x000fc4000000001f */
[----:B------:R-:W-:Y:S02]  /*11fd70*/  PRMT R51, R28, 0x5210, R29 ;  /* 0x000052101c337816 */ /* 0x000fe4000000001d */
[----:B------:R-:W0:Y:S01]  /*11fd80*/  LDS.128 R28, [R60] ;  /* 0x000000003c1c7984 */ /* 0x000e220000000c00 */
[----:B------:R-:W-:-:S03]  /*11fd90*/  NOP ;  /* 0x0000000000007918 */ /* 0x000fc60000000000 */
[----:B------:R-:W-:Y:S01]  /*11fda0*/  STSM.16.M88.4 [R60], R48 ;  /* 0x000000303c007844 */ /* 0x000fe20000000200 */
[----:B------:R-:W-:-:S03]  /*11fdb0*/  NOP ;  /* 0x0000000000007918 */ /* 0x000fc60000000000 */
[----:B------:R-:W1:Y:S01]  /*11fdc0*/  LDS.128 R32, [R60] ;  /* 0x000000003c207984 */ /* 0x000e620000000c00 */
[----:B------:R-:W-:-:S03]  /*11fdd0*/  NOP ;  /* 0x0000000000007918 */ /* 0x000fc60000000000 */
[----:B------:R-:W-:Y:S04]  /*11fde0*/  STSM.16.M88.4 [R60], R16 ;  /* 0x000000103c007844 */ /* 0x000fe80000000200 */
[----:B0-----:R-:W-:Y:S04]  /*11fdf0*/  STL.64 [R1+0x1b0], R28 ;  /* 0x0001b01c01007387 */ /* 0x001fe80000100a00 */
[----:B------:R0:W-:Y:S04]  /*11fe00*/  STL.64 [R1+0x1b8], R30 ;  /* 0x0001b81e01007387 */ /* 0x0001e80000100a00 */
[----:B0-----:R-:W4:Y:S04]  /*11fe10*/  LDL.LU.64 R30, [R1+0x5b28] ;  /* 0x005b2800011e7983 */ /* 0x001f280000300a00 */
[----:B------:R-:W4:Y:S04]  /*11fe20*/  LDL.LU.64 R28, [R1+0x5b20] ;  /* 0x005b2000011c7983 */ /* 0x000f280000300a00 */
[----:B------:R-:W4:Y:S04]  /*11fe30*/  LDL.LU.64 R50, [R1+0x5b18] ;  /* 0x005b180001327983 */ /* 0x000f280000300a00 */
[----:B------:R-:W4:Y:S04]  /*11fe40*/  LDL.LU.64 R48, [R1+0x5b10] ;  /* 0x005b100001307983 */ /* 0x000f280000300a00 */
[----:B-1----:R0:W-:Y:S04]  /*11fe50*/  STL.64 [R1+0x210], R32 ;  /* 0x0002102001007387 */ /* 0x0021e80000100a00 */
[----:B------:R1:W-:Y:S01]  /*11fe60*/  STL.64 [R1+0x218], R34 ;  /* 0x0002182201007387 */ /* 0x0003e20000100a00 */
[----:B--2---:R-:W-:-:S02]  /*11fe70*/  LOP3.LUT R19, R23, 0xffff, RZ, 0xc0, !PT ;  /* 0x0000ffff17137812 */ /* 0x004fc400078ec0ff */
[----:B---3--:R-:W-:Y:S02]  /*11fe80*/  LOP3.LUT R18, R15, 0xffff, RZ, 0xc0, !PT ;  /* 0x0000ffff0f127812 */ /* 0x008fe400078ec0ff */
[----:B0-----:R-:W-:Y:S02]  /*11fe90*/  PRMT R32, R53, 0x4210, R19 ;  /* 0x0000421035207816 */ /* 0x001fe40000000013 */
[----:B----4-:R-:W-:Y:S02]  /*11fea0*/  LOP3.LUT R17, R54, 0xffff, RZ, 0xc0, !PT ;  /* 0x0000ffff36117812 */ /* 0x010fe400078ec0ff */
[----:B------:R-:W-:Y:S02]  /*11feb0*/  PRMT R33, R52, 0x4210, R18 ;  /* 0x0000421034217816 */ /* 0x000fe40000000012 */
[----:B------:R-:W-:Y:S01]  /*11fec0*/  LOP3.LUT R16, R55, 0xffff, RZ, 0xc0, !PT ;  /* 0x0000ffff37107812 */ /* 0x000fe200078ec0ff */
[----:B------:R-:W-:Y:S01]  /*11fed0*/  NOP ;  /* 0x0000000000007918 */ /* 0x000fe20000000000 */
[----:B------:R-:W0:Y:S02]  /*11fee0*/  LDS.128 R52, [R60] ;  /* 0x000000003c347984 */ /* 0x000e240000000c00 */
[----:B-1----:R-:W-:-:S02]  /*11fef0*/  PRMT R35, R39, 0x4210, R16 ;  /* 0x0000421027237816 */ /* 0x002fc40000000010 */
[----:B------:R-:W-:Y:S01]  /*11ff00*/  LOP3.LUT R61, R56, 0xffff, RZ, 0xc0, !PT ;  /* 0x0000ffff383d7812 */ /* 0x000fe200078ec0ff */
[----:B0-----:R0:W-:Y:S03]  /*11ff10*/  STL.64 [R1+0x2b0], R52 ;  /* 0x0002b03401007387 */ /* 0x0011e60000100a00 */
[----:B------:R-:W-:Y:S01]  /*11ff20*/  PRMT R56, R38, 0x4210, R61 ;  /* 0x0000421026387816 */ /* 0x000fe2000000003d */
[----:B------:R1:W-:Y:S04]  /*11ff30*/  STL.64 [R1+0x2b8], R54 ;  /* 0x0002b83601007387 */ /* 0x0003e80000100a00 */
[----:B0-----:R-:W2:Y:S04]  /*11ff40*/  LDL.LU R52, [R1+0x5b08] ;  /* 0x005b080001347983 */ /* 0x001ea80000300800 */
[----:B------:R-:W3:Y:S04]  /*11ff50*/  LDL.LU R39, [R1+0x2a6c] ;  /* 0x002a6c0001277983 */ /* 0x000ee80000300800 */
[----:B------:R-:W4:Y:S04]  /*11ff60*/  LDL.LU R38, [R1+0x2a68] ;  /* 0x002a680001267983 */ /* 0x000f280000300800 */
[----:B-1----:R-:W4:Y:S04]  /*11ff70*/  LDL.LU R55, [R1+0x2a3c] ;  /* 0x002a3c0001377983 */ /* 0x002f280000300800 */
[----:B------:R-:W4:Y:S01]  /*11ff80*/  LDL.LU R53, [R1+0x2a38] ;  /* 0x002a380001357983 */ /* 0x000f220000300800 */
[----:B------:R-:W-:-:S02]  /*11ff90*/  LOP3.LUT R23, R58, 0xffff, RZ, 0xc0, !PT ;  /* 0x0000ffff3a177812 */ /* 0x000fc400078ec0ff */
[----:B------:R-:W-:Y:S02]  /*11ffa0*/  LOP3.LUT R15, R59, 0xffff, RZ, 0xc0, !PT ;  /* 0x0000ffff3b0f7812 */ /* 0x000fe400078ec0ff */
[----:B------:R-:W-:Y:S02]  /*11ffb0*/  PRMT R8, R8, 0x5210, R19 ;  /* 0x0000521008087816 */ /* 0x000fe40000000013 */
[----:B------:R-:W-:Y:S02]  /*11ffc0*/  PRMT R9, R9, 0x5210, R18 ;  /* 0x0000521009097816 */ /* 0x000fe40000000012 */
[----:B------:R-:W-:Y:S02]  /*11ffd0*/  PRMT R10, R10, 0x5210, R17 ;  /* 0x000052100a0a7816 */ /* 0x000fe40000000011 */
[----:B------:R-:W-:Y:S01]  /*11ffe0*/  PRMT R11, R11, 0x5210, R16 ;  /* 0x000052100b0b7816 */ /* 0x000fe20000000010 */
[----:B------:R-:W-:Y:S01]  /*11fff0*/  NOP ;  /* 0x0000000000007918 */ /* 0x000fe20000000000 */
[----:B------:R-:W-:-:S02]  /*120000*/  PRMT R22, R22, 0x5210, R23 ;  /* 0x0000521016167816 */ /* 0x000fc40000000017 */
[----:B------:R-:W-:Y:S02]  /*120010*/  PRMT R20, R20, 0x5210, R61 ;  /* 0x0000521014147816 */ /* 0x000fe4000000003d */
[----:B------:R-:W-:Y:S02]  /*120020*/  PRMT R34, R48, 0x4210, R17 ;  /* 0x0000421030227816 */ /* 0x000fe40000000011 */
[----:B------:R-:W-:-:S03]  /*120030*/  LOP3.LUT R48, R57, 0xffff, RZ, 0xc0, !PT ;  /* 0x0000ffff39307812 */ /* 0x000fc600078ec0ff */
[----:B------:R-:W-:Y:S01]  /*120040*/  STSM.16.M88.4 [R60], R32 ;  /* 0x000000203c007844 */ /* 0x000fe20000000200 */
[----:B------:R-:W-:-:S03]  /*120050*/  NOP ;  /* 0x0000000000007918 */ /* 0x000fc60000000000 */
[----:B------:R-:W0:Y:S01]  /*120060*/  LDS.128 R32, [R60] ;  /* 0x000000003c207984 */ /* 0x000e220000000c00 */
[----:B------:R-:W-:Y:S02]  /*120070*/  PRMT R57, R51, 0x4210, R48 ;  /* 0x0000421033397816 */ /* 0x000fe40000000030 */
[----:B------:R-:W-:Y:S02]  /*120080*/  PRMT R58, R50, 0x4210, R23 ;  /* 0x00004210323a7816 */ /* 0x000fe40000000017 */
[----:B------:R-:W-:Y:S01]  /*120090*/  PRMT R59, R49, 0x4210, R15 ;  /* 0x00004210313b7816 */ /* 0x000fe2000000000f */
[----:B------:R-:W-:-:S04]  /*1200a0*/  NOP ;  /* 0x0000000000007918 */ /* 0x000fc80000000000 */
[----:B------:R-:W-:Y:S01]  /*1200b0*/  STSM.16.M88.4 [R60], R56 ;  /* 0x000000383c007844 */ /* 0x000fe20000000200 */
[----:B------:R-:W-:-:S03]  /*1200c0*/  NOP ;  /* 0x0000000000007918 */ /* 0x000fc60000000000 */
[----:B------:R-:W1:Y:S01]  /*1200d0*/  LDS.128 R16, [R60] ;  /* 0x000000003c107984 */ /* 0x000e620000000c00 */
[----:B------:R-:W-:Y:S01]  /*1200e0*/  NOP ;  /* 0x0000000000007918 */ /* 0x000fe20000000000 */
[----:B------:R-:W-:Y:S02]  /*1200f0*/  PRMT R21, R21, 0x5210, R48 ;  /* 0x0000521015157816 */ /* 0x000fe40000000030 */
[----:B------:R-:W-:Y:S01]  /*120100*/  STSM.16.M88.4 [R60], R8 ;  /* 0x000000083c007844 */ /* 0x000fe20000000200 */
[----:B------:R-:W-:Y:S01]  /*120110*/  PRMT R23, R13, 0x5210, R15 ;  /* 0x000052100d177816 */ /* 0x000fe2000000000f */
[----:B------:R-:W-:Y:S02]  /*120120*/  NOP ;  /* 0x0000000000007918 */ /* 0x000fe40000000000 */
[----:B------:R-:W1:Y:S01]  /*120130*/  LDS.128 R48, [R60] ;  /* 0x000000003c307984 */ /* 0x000e620000000c00 */
[----:B------:R-:W-:-:S03]  /*120140*/  NOP ;  /* 0x0000000000007918 */ /* 0x000fc60000000000 */
[----:B------:R-:W-:Y:S04]  /*120150*/  STSM.16.M88.4 [R60], R20 ;  /* 0x000000143c007844 */ /* 0x000fe80000000200 */
[----:B0-----:R-:W-:Y:S04]  /*120160*/  STL.64 [R1+0x2a0], R32 ;  /* 0x0002a02001007387 */ /* 0x001fe80000100a00 */
[----:B------:R0:W-:Y:S04]  /*120170*/  STL.64 [R1+0x2a8], R34 ;  /* 0x0002a82201007387 */ /* 0x0001e80000100a00 */
[----:B0-----:R-:W4:Y:S04]  /*120180*/  LDL.LU.64 R34, [R1+0x5b00] ;  /* 0x005b000001227983 */ /* 0x001f280000300a00 */
[----:B------:R-:W4:Y:S04]  /*120190*/  LDL.LU.64 R32, [R1+0x5af8] ;  /* 0x005af80001207983 */ /* 0x000f280000300a00 */
[----:B------:R-:W4:Y:S04]  /*1201a0*/  LDL.LU R56, [R1+0x1588] ;  /* 0x0015880001387983 */ /* 0x000f280000300800 */
[----:B------:R-:W4:Y:S04]  /*1201b0*/  LDL.LU R57, [R1+0x1584] ;  /* 0x0015840001397983 */ /* 0x000f280000300800 */
[----:B------:R-:W4:Y:S04]  /*1201c0*/  LDL.LU R58, [R1+0x14c8] ;  /* 0x0014c800013a7983 */ /* 0x000f280000300800 */
[----:B------:R-:W4:Y:S04]  /*1201d0*/  LDL.LU R59, [R1+0x14c4] ;  /* 0x0014c400013b7983 */ /* 0x000f280000300800 */
[----:B-1----:R-:W-:Y:S04]  /*1201e0*/  STL.64 [R1+0x1a0], R16 ;  /* 0x0001a01001007387 */ /* 0x002fe80000100a00 */
[----:B------:R0:W-:Y:S04]  /*1201f0*/  STL.64 [R1+0x1a8], R18 ;  /* 0x0001a81201007387 */ /* 0x0001e80000100a00 */
[----:B0-----:R-:W4:Y:S04]  /*120200*/  LDL.LU.64 R18, [R1+0x5af0] ;  /* 0x005af00001127983 */ /* 0x001f280000300a00 */
[----:B------:R-:W4:Y:S04]  /*120210*/  LDL.LU.64 R16, [R1+0x5ae8] ;  /* 0x005ae80001107983 */ /* 0x000f280000300a00 */
[----:B------:R-:W4:Y:S04]  /*120220*/  LDL.LU.64 R10, [R1+0x5ae0] ;  /* 0x005ae000010a7983 */ /* 0x000f280000300a00 */
[----:B------:R-:W4:Y:S04]  /*120230*/  LDL.LU.64 R8, [R1+0x5ad8] ;  /* 0x005ad80001087983 */ /* 0x000f280000300a00 */
[----:B------:R-:W-:Y:S04]  /*120240*/  STL.64 [R1+0x200], R48 ;  /* 0x0002003001007387 */ /* 0x000fe80000100a00 */
[----:B------:R0:W-:Y:S04]  /*120250*/  STL.64 [R1+0x208], R50 ;  /* 0x0002083201007387 */ /* 0x0001e80000100a00 */
[----:B0-----:R-:W4:Y:S04]  /*120260*/  LDL.LU.64 R50, [R1+0x5ad0] ;  /* 0x005ad00001327983 */ /* 0x001f280000300a00 */
[----:B------:R-:W4:Y:S01]  /*120270*/  LDL.LU.64 R48, [R1+0x5ac8] ;  /* 0x005ac80001307983 */ /* 0x000f220000300a00 */
[----:B---3--:R-:W-:-:S04]  /*120280*/  LOP3.LUT R39, R39, 0xffff, RZ, 0xc0, !PT ;  /* 0x0000ffff27277812 */ /* 0x008fc800078ec0ff */
[----:B--2---:R-:W-:Y:S02]  /*120290*/  PRMT R20, R52, 0x4210, R39 ;  /* 0x0000421034147816 */ /* 0x004fe40000000027 */
[----:B----4-:R-:W-:Y:S02]  /*1202a0*/  LOP3.LUT R15, R55, 0xffff, RZ, 0xc0, !PT ;  /* 0x0000ffff370f7812 */ /* 0x010fe400078ec0ff */
[----:B------:R-:W-:Y:S01]  /*1202b0*/  LOP3.LUT R13, R53, 0xffff, RZ, 0xc0, !PT ;  /* 0x0000ffff350d7812 */ /* 0x000fe200078ec0ff */
[----:B------:R-:W-:Y:S01]  /*1202c0*/  NOP ;  /* 0x0000000000007918 */ /* 0x000fe20000000000 */
[----:B------:R-:W0:Y:S04]  /*1202d0*/  LDS.128 R52, [R60] ;  /* 0x000000003c347984 */ /* 0x000e280000000c00 */
[----:B0-----:R-:W-:Y:S04]  /*1202e0*/  STL.64 [R1+0x290], R52 ;  /* 0x0002903401007387 */ /* 0x001fe80000100a00 */
[----:B------:R0:W-:Y:S04]  /*1202f0*/  STL.64 [R1+0x298], R54 ;  /* 0x0002983601007387 */ /* 0x0001e80000100a00 */
[----:B0-----:R-:W2:Y:S01]  /*120300*/  LDL.LU R54, [R1+0x5ac0] ;  /* 0x005ac00001367983 */ /* 0x001ea20000300800 */
[----:B------:R-:W-:-:S02]  /*120310*/  LOP3.LUT R38, R38, 0xffff, RZ, 0xc0, !PT ;  /* 0x0000ffff26267812 */ /* 0x000fc400078ec0ff */
[----:B------:R-:W-:Y:S01]  /*120320*/  PRMT R23, R30, 0x4210, R13 ;  /* 0x000042101e177816 */ /* 0x000fe2000000000d */
[----:B------:R-:W3:Y:S01]  /*120330*/  LDL.LU R55, [R1+0x2a7c] ;  /* 0x002a7c0001377983 */ /* 0x000ee20000300800 */
[----:B------:R-:W-:Y:S02]  /*120340*/  PRMT R36, R36, 0x5210, R39 ;  /* 0x0000521024247816 */ /* 0x000fe40000000027 */
[----:B------:R-:W-:Y:S01]  /*120350*/  PRMT R37, R37, 0x5210, R38 ;  /* 0x0000521025257816 */ /* 0x000fe20000000026 */
[----:B------:R-:W4:Y:S01]  /*120360*/  LDL.LU R52, [R1+0x2a78] ;  /* 0x002a780001347983 */ /* 0x000f220000300800 */
[----:B------:R-:W-:-:S03]  /*120370*/  PRMT R39, R12, 0x5210, R13 ;  /* 0x000052100c277816 */ /* 0x000fc6000000000d */
[----:B------:R-:W3:Y:S01]  /*120380*/  LDL.LU R53, [R1+0x2a5c] ;  /* 0x002a5c0001357983 */ /* 0x000ee20000300800 */
[----:B------:R-:W-:Y:S02]  /*120390*/  PRMT R21, R34, 0x4210, R38 ;  /* 0x0000421022157816 */ /* 0x000fe40000000026 */
[----:B------:R-:W-:Y:S01]  /*1203a0*/  PRMT R22, R32, 0x4210, R15 ;  /* 0x0000421020167816 */ /* 0x000fe2000000000f */
[----:B------:R-:W-:Y:S01]  /*1203b0*/  NOP ;  /* 0x0000000000007918 */ /* 0x000fe20000000000 */
[----:B------:R-:W-:-:S03]  /*1203c0*/  LOP3.LUT R61, R56, 0xffff, RZ, 0xc0, !PT ;  /* 0x0000ffff383d7812 */ /* 0x000fc600078ec0ff */
[----:B------:R-:W-:Y:S01]  /*1203d0*/  STSM.16.M88.4 [R60], R20 ;  /* 0x000000143c007844 */ /* 0x000fe20000000200 */
[----:B------:R-:W-:Y:S01]  /*1203e0*/  LOP3.LUT R34, R57, 0xffff, RZ, 0xc0, !PT ;  /* 0x0000ffff39227812 */ /* 0x000fe200078ec0ff */
[----:B------:R-:W-:Y:S01]  /*1203f0*/  NOP ;  /* 0x0000000000007918 */ /* 0x000fe20000000000 */
[----:B------:R-:W-:Y:S01]  /*120400*/  LOP3.LUT R32, R58, 0xffff, RZ, 0xc0, !PT ;  /* 0x0000ffff3a207812 */ /* 0x000fe200078ec0ff */
[----:B------:R-:W0:Y:S01]  /*120410*/  LDS.128 R20, [R60] ;  /* 0x000000003c147984 */ /* 0x000e220000000c00 */
[----:B------:R-:W-:Y:S02]  /*120420*/  LOP3.LUT R30, R59, 0xffff, RZ, 0xc0, !PT ;  /* 0x0000ffff3b1e7812 */ /* 0x000fe400078ec0ff */
[----:B------:R-:W-:Y:S01]  /*120430*/  PRMT R38, R14, 0x5210, R15 ;  /* 0x000052100e267816 */ /* 0x000fe2000000000f */
[----:B------:R-:W-:Y:S01]  /*120440*/  NOP ;  /* 0x0000000000007918 */ /* 0x000fe20000000000 */
[----:B------:R-:W-:Y:S02]  /*120450*/  PRMT R58, R51, 0x4210, R32 ;  /* 0x00004210333a7816 */ /* 0x000fe40000000020 */
[----:B------:R-:W-:-:S02]  /*120460*/  PRMT R59, R50, 0x4210, R30 ;  /* 0x00004210323b7816 */ /* 0x000fc4000000001e */
[----:B------:R-:W-:Y:S02]  /*120470*/  PRMT R56, R49, 0x4210, R61 ;  /* 0x0000421031387816 */ /* 0x000fe4000000003d */
[----:B------:R-:W4:Y:S04]  /*120480*/  LDL.LU R49, [R1+0x2a58] ;  /* 0x002a580001317983 */ /* 0x000f280000300800 */
[----:B0-----:R-:W-:Y:S04]  /*120490*/  STL.64 [R1+0x280], R20 ;  /* 0x0002801401007387 */ /* 0x001fe80000100a00 */
[----:B------:R0:W-:Y:S04]  /*1204a0*/  STL.64 [R1+0x288], R22 ;  /* 0x0002881601007387 */ /* 0x0001e80000100a00 */
[----:B0-----:R-:W4:Y:S04]  /*1204b0*/  LDL.LU.64 R22, [R1+0x5ab8] ;  /* 0x005ab80001167983 */ /* 0x001f280000300a00 */
[----:B------:R-:W4:Y:S01]  /*1204c0*/  LDL.LU.64 R20, [R1+0x5ab0] ;  /* 0x005ab00001147983 */ /* 0x000f220000300a00 */
[----:B--2---:R-:W-:-:S05]  /*1204d0*/  PRMT R57, R54, 0x4210, R34 ;  /* 0x0000421036397816 */ /* 0x004fca0000000022 */
[----:B------:R0:W-:Y:S01]  /*1204e0*/  STSM.16.M88.4 [R60], R56 ;  /* 0x000000383c007844 */ /* 0x0001e20000000200 */
[----:B------:R-:W-:-:S03]  /*1204f0*/  NOP ;  /* 0x0000000000007918 */ /* 0x000fc60000000000 */
[----:B------:R-:W1:Y:S01]  /*120500*/  LDS.128 R12, [R60] ;  /* 0x000000003c0c7984 */ /* 0x000e620000000c00 */
[----:B------:R-:W-:-:S03]  /*120510*/  NOP ;  /* 0x0000000000007918 */ /* 0x000fc60000000000 */
[----:B------:R2:W-:Y:S04]  /*120520*/  STSM.16.M88.4 [R60], R36 ;  /* 0x000000243c007844 */ /* 0x0005e80000000200 */
[----:B0-----:R-:W4:Y:S04]  /*120530*/  LDL.LU R56, [R1+0x1590] ;  /* 0x0015900001387983 */ /* 0x001f280000300800 */
[----:B------:R-:W4:Y:S04]  /*120540*/  LDL.LU R57, [R1+0x158c] ;  /* 0x00158c0001397983 */ /* 0x000f280000300800 */
[----:B------:R-:W4:Y:S01]  /*120550*/  LDL.LU R58, [R1+0x1574] ;  /* 0x00157400013a7983 */ /* 0x000f220000300800 */
[----:B--2---:R-:W-:-:S03]  /*120560*/  PRMT R36, R35, 0x5210, R61 ;  /* 0x0000521023247816 */ /* 0x004fc6000000003d */
[----:B------:R-:W2:Y:S01]  /*120570*/  LDL.LU R59, [R1+0x1570] ;  /* 0x00157000013b7983 */ /* 0x000ea20000300800 */
[----:B------:R-:W-:Y:S02]  /*120580*/  PRMT R37, R33, 0x5210, R34 ;  /* 0x0000521021257816 */ /* 0x000fe40000000022 */
[----:B------:R-:W-:Y:S01]  /*120590*/  PRMT R38, R31, 0x5210, R32 ;  /* 0x000052101f267816 */ /* 0x000fe20000000020 */
[----:B------:R-:W-:Y:S01]  /*1205a0*/  NOP ;  /* 0x0000000000007918 */ /* 0x000fe20000000000 */
[----:B------:R-:W0:Y:S01]  /*1205b0*/  LDS.128 R32, [R60] ;  /* 0x000000003c207984 */ /* 0x000e220000000c00 */
[----:B------:R-:W-:Y:S01]  /*1205c0*/  PRMT R39, R26, 0x5210, R30 ;  /* 0x000052101a277816 */ /* 0x000fe2000000001e */
[----:B------:R-:W-:Y:S02]  /*1205d0*/  NOP ;  /* 0x0000000000007918 */ /* 0x000fe40000000000 */
[----:B-1----:R-:W-:Y:S04]  /*1205e0*/  STL.64 [R1+0x190], R12 ;  /* 0x0001900c01007387 */ /* 0x002fe80000100a00 */
[----:B------:R1:W-:Y:S04]  /*1205f0*/  STL.64 [R1+0x198], R14 ;  /* 0x0001980e01007387 */ /* 0x0003e80000100a00 */
[----:B------:R-:W-:Y:S04]  /*120600*/  STSM.16.M88.4 [R60], R36 ;  /* 0x000000243c007844 */ /* 0x000fe80000000200 */
[----:B-1----:R-:W2:Y:S04]  /*120610*/  LDL.LU.64 R14, [R1+0x5aa8] ;  /* 0x005aa800010e7983 */ /* 0x002ea80000300a00 */
[----:B------:R-:W2:Y:S04]  /*120620*/  LDL.LU.64 R12, [R1+0x5aa0] ;  /* 0x005aa000010c7983 */ /* 0x000ea80000300a00 */
[----:B0-----:R-:W-:Y:S04]  /*120630*/  STL.64 [R1+0x1f0], R32 ;  /* 0x0001f02001007387 */ /* 0x001fe80000100a00 */
[----:B------:R0:W-:Y:S04]  /*120640*/  STL.64 [R1+0x1f8], R34 ;  /* 0x0001f82201007387 */ /* 0x0001e80000100a00 */
[----:B0-----:R-:W2:Y:S04]  /*120650*/  LDL.LU.64 R34, [R1+0x5a98] ;  /* 0x005a980001227983 */ /* 0x001ea80000300a00 */
[----:B------:R-:W2:Y:S04]  /*120660*/  LDL.LU R33, [R1+0x5a94] ;  /* 0x005a940001217983 */ /* 0x000ea80000300800 */
[----:B------:R-:W2:Y:S01]  /*120670*/  LDL.LU R36, [R1+0x5a90] ;  /* 0x005a900001247983 */ /* 0x000ea20000300800 */
[----:B---3--:R-:W-:-:S02]  /*120680*/  LOP3.LUT R32, R55, 0xffff, RZ, 0xc0, !PT ;  /* 0x0000ffff37207812 */ /* 0x008fc400078ec0ff */
[----:B----4-:R-:W-:Y:S02]  /*120690*/  LOP3.LUT R31, R52, 0xffff, RZ, 0xc0, !PT ;  /* 0x0000ffff341f7812 */ /* 0x010fe400078ec0ff */
[----:B------:R-:W-:-:S04]  /*1206a0*/  LOP3.LUT R30, R53, 0xffff, RZ, 0xc0, !PT ;  /* 0x0000ffff351e7812 */ /* 0x000fc800078ec0ff */
[----:B------:R-:W-:Y:S02]  /*1206b0*/  PRMT R54, R17, 0x4210, R30 ;  /* 0x0000421011367816 */ /* 0x000fe4000000001e */
[----:B------:R-:W-:-:S04]  /*1206c0*/  LOP3.LUT R26, R49, 0xffff, RZ, 0xc0, !PT ;  /* 0x0000ffff311a7812 */ /* 0x000fc800078ec0ff */
[----:B------:R-:W-:Y:S02]  /*1206d0*/  PRMT R55, R9, 0x4210, R26 ;  /* 0x0000421009377816 */ /* 0x000fe4000000001a */
[----:B------:R-:W-:Y:S02]  /*1206e0*/  PRMT R53, R23, 0x4210, R31 ;  /* 0x0000421017357816 */ /* 0x000fe4000000001f */
[----:B------:R-:W-:Y:S02]  /*1206f0*/  LOP3.LUT R61, R56, 0xffff, RZ, 0xc0, !PT ;  /* 0x0000ffff383d7812 */ /* 0x000fe400078ec0ff */
[----:B------:R-:W-:Y:S02]  /*120700*/  LOP3.LUT R23, R57, 0xffff, RZ, 0xc0, !PT ;  /* 0x0000ffff39177812 */ /* 0x000fe400078ec0ff */
[----:B------:R-:W-:Y:S02]  /*120710*/  LOP3.LUT R17, R58, 0xffff, RZ, 0xc0, !PT ;  /* 0x0000ffff3a117812 */ /* 0x000fe400078ec0ff */
[----:B--2---:R-:W-:Y:S01]  /*120720*/  LOP3.LUT R9, R59, 0xffff, RZ, 0xc0, !PT ;  /* 0x0000ffff3b097812 */ /* 0x004fe200078ec0ff */
[----:B------:R-:W-:Y:S01]  /*120730*/  NOP ;  /* 0x0000000000007918 */ /* 0x000fe20000000000 */
[----:B------:R-:W-:-:S02]  /*120740*/  PRMT R48, R48, 0x4210, R61 ;  /* 0x0000421030307816 */ /* 0x000fc4000000003d */
[----:B------:R-:W-:Y:S02]  /*120750*/  PRMT R52, R36, 0x4210, R32 ;  /* 0x0000421024347816 */ /* 0x000fe40000000020 */
[----:B------:R-:W0:Y:S01]  /*120760*/  LDS.128 R36, [R60] ;  /* 0x000000003c247984 */ /* 0x000e220000000c00 */
[----:B------:R-:W-:-:S03]  /*120770*/  NOP ;  /* 0x0000000000007918 */ /* 0x000fc60000000000 */
[----:B------:R-:W-:Y:S01]  /*120780*/  STSM.16.M88.4 [R60], R52 ;  /* 0x000000343c007844 */ /* 0x000fe20000000200 */
[----:B------:R-:W-:-:S03]  /*120790*/  NOP ;  /* 0x0000000000007918 */ /* 0x000fc60000000000 */
[----:B------:R-:W1:Y:S01]  /*1207a0*/  LDS.128 R56, [R60] ;  /* 0x000000003c387984 */ /* 0x000e620000000c00 */
[----:B------:R-:W-:Y:S02]  /*1207b0*/  PRMT R49, R35, 0x4210, R23 ;  /* 0x0000421023317816 */ /* 0x000fe40000000017 */
[----:B------:R-:W-:Y:S02]  /*1207c0*/  PRMT R50, R34, 0x4210, R17 ;  /* 0x0000421022327816 */ /* 0x000fe40000000011 */
[----:B------:R-:W-:Y:S01]  /*1207d0*/  PRMT R51, R33, 0x4210, R9 ;  /* 0x0000421021337816 */ /* 0x000fe20000000009 */
[----:B------:R-:W-:Y:S01]  /*1207e0*/  NOP ;  /* 0x0000000000007918 */ /* 0x000fe20000000000 */
[----:B0-----:R-:W-:Y:S04]  /*1207f0*/  STL.64 [R1+0x270], R36 ;  /* 0x0002702401007387 */ /* 0x001fe80000100a00 */
[----:B------:R0:W-:Y:S04]  /*120800*/  STL.64 [R1+0x278], R38 ;  /* 0x0002782601007387 */ /* 0x0001e80000100a00 */
[----:B0-----:R-:W2:Y:S04]  /*120810*/  LDL.LU.64 R38, [R1+0x5a88] ;  /* 0x005a880001267983 */ /* 0x001ea80000300a00 */
[----:B------:R-:W3:Y:S04]  /*120820*/  LDL.LU.64 R36, [R1+0x5a80] ;  /* 0x005a800001247983 */ /* 0x000ee80000300a00 */
[----:B------:R-:W4:Y:S04]  /*120830*/  LDL.LU R54, [R1+0x2a90] ;  /* 0x002a900001367983 */ /* 0x000f280000300800 */
[----:B------:R-:W2:Y:S04]  /*120840*/  LDL.LU R55, [R1+0x2a8c] ;  /* 0x002a8c0001377983 */ /* 0x000ea80000300800 */
[----:B------:R-:W3:Y:S04]  /*120850*/  LDL.LU R52, [R1+0x2a74] ;  /* 0x002a740001347983 */ /* 0x000ee80000300800 */
[----:B------:R-:W3:Y:S04]  /*120860*/  LDL.LU R53, [R1+0x2a70] ;  /* 0x002a700001357983 */ /* 0x000ee80000300800 */
[----:B-1----:R-:W-:Y:S04]  /*120870*/  STL.64 [R1+0x260], R56 ;  /* 0x0002603801007387 */ /* 0x002fe80000100a00 */
[----:B------:R0:W-:Y:S04]  /*120880*/  STSM.16.M88.4 [R60], R48 ;  /* 0x000000303c007844 */ /* 0x0001e80000000200 */
[----:B------:R1:W-:Y:S04]  /*120890*/  STL.64 [R1+0x268], R58 ;  /* 0x0002683a01007387 */ /* 0x0003e80000100a00 */
[----:B0-----:R-:W4:Y:S04]  /*1208a0*/  LDL.LU R48, [R1+0x1598] ;  /* 0x0015980001307983 */ /* 0x001f280000300800 */
[----:B------:R-:W4:Y:S04]  /*1208b0*/  LDL.LU R49, [R1+0x1594] ;  /* 0x0015940001317983 */ /* 0x000f280000300800 */
[----:B------:R-:W4:Y:S04]  /*1208c0*/  LDL.LU R56, [R1+0x157c] ;  /* 0x00157c0001387983 */ /* 0x000f280000300800 */
[----:B------:R-:W4:Y:S04]  /*1208d0*/  LDL.LU R57, [R1+0x1578] ;  /* 0x0015780001397983 */ /* 0x000f280000300800 */
[----:B-1----:R-:W4:Y:S04]  /*1208e0*/  LDL.LU R58, [R1+0x15a0] ;  /* 0x0015a000013a7983 */ /* 0x002f280000300800 */
[----:B------:R-:W4:Y:S01]  /*1208f0*/  LDL.LU R59, [R1+0x133c] ;  /* 0x00133c00013b7983 */ /* 0x000f220000300800 */
[----:B------:R-:W-:-:S02]  /*120900*/  PRMT R29, R29, 0x5210, R31 ;  /* 0x000052101d1d7816 */ /* 0x000fc4000000001f */
[----:B------:R-:W-:Y:S01]  /*120910*/  PRMT R28, R28, 0x5210, R32 ;  /* 0x000052101c1c7816 */ /* 0x000fe20000000020 */
[----:B------:R-:W-:Y:S01]  /*120920*/  NOP ;  /* 0x0000000000007918 */ /* 0x000fe20000000000 */
[----:B------:R-:W-:Y:S01]  /*120930*/  PRMT R30, R27, 0x5210, R30 ;  /* 0x000052101b1e7816 */ /* 0x000fe2000000001e */
[----:B------:R-:W0:Y:S01]  /*120940*/  LDS.128 R32, [R60] ;  /* 0x000000003c207984 */ /* 0x000e220000000c00 */
[----:B------:R-:W-:Y:S01]  /*120950*/  PRMT R31, R25, 0x5210, R26 ;  /* 0x00005210191f7816 */ /* 0x000fe2000000001a */
[----:B------:R-:W-:-:S04]  /*120960*/  NOP ;  /* 0x0000000000007918 */ /* 0x000fc80000000000 */
[----:B------:R-:W-:Y:S01]  /*120970*/  STSM.16.M88.4 [R60], R28 ;  /* 0x0000001c3c007844 */ /* 0x000fe20000000200 */
[----:B------:R-:W-:-:S03]  /*120980*/  NOP ;  /* 0x0000000000007918 */ /* 0x000fc60000000000 */
[----:B------:R-:W1:Y:S01]  /*120990*/  LDS.128 R28, [R60] ;  /* 0x000000003c1c7984 */ /* 0x000e620000000c00 */
[----:B------:R-:W-:Y:S02]  /*1209a0*/  PRMT R24, R24, 0x5210, R61 ;  /* 0x0000521018187816 */ /* 0x000fe4000000003d */
[----:B------:R-:W-:Y:S02]  /*1209b0*/  PRMT R25, R19, 0x5210, R23 ;  /* 0x0000521013197816 */ /* 0x000fe40000000017 */
[----:B------:R-:W-:Y:S02]  /*1209c0*/  PRMT R26, R16, 0x5210, R17 ;  /* 0x00005210101a7816 */ /* 0x000fe40000000011 */
[----:B------:R-:W-:Y:S01]  /*1209d0*/  PRMT R27, R5, 0x5210, R9 ;  /* 0x00005210051b7816 */ /* 0x000fe20000000009 */
[----:B------:R-:W-:-:S04]  /*1209e0*/  NOP ;  /* 0x0000000000007918 */ /* 0x000fc80000000000 */
[----:B------:R-:W-:Y:S01]  /*1209f0*/  STSM.16.M88.4 [R60], R24 ;  /* 0x000000183c007844 */ /* 0x000fe20000000200 */
[----:B------:R-:W-:-:S03]  /*120a00*/  NOP ;  /* 0x0000000000007918 */ /* 0x000fc60000000000 */
[----:B------:R-:W2:Y:S04]  /*120a10*/  LDS.128 R24, [R60] ;  /* 0x000000003c187984 */ /* 0x000ea80000000c00 */
[----:B0-----:R-:W-:Y:S04]  /*120a20*/  STL.64 [R1+0x180], R32 ;  /* 0x0001802001007387 */ /* 0x001fe80000100a00 */
[----:B------:R0:W-:Y:S04]  /*120a30*/  STL.64 [R1+0x188], R34 ;  /* 0x0001882201007387 */ /* 0x0001e80000100a00 */
[----:B0-----:R-:W4:Y:S04]  /*120a40*/  LDL.LU.64 R34, [R1+0x5a78] ;  /* 0x005a780001227983 */ /* 0x001f280000300a00 */
[----:B------:R-:W4:Y:S04]  /*120a50*/  LDL.LU.64 R32, [R1+0x5a70] ;  /* 0x005a700001207983 */ /* 0x000f280000300a00 */
[----:B-1----:R-:W-:Y:S04]  /*120a60*/  STL.64 [R1+0x1e0], R28 ;  /* 0x0001e01c01007387 */ /* 0x002fe80000100a00 */
[----:B------:R0:W-:Y:S04]  /*120a70*/  STL.64 [R1+0x1e8], R30 ;  /* 0x0001e81e01007387 */ /* 0x0001e80000100a00 */
[----:B0-----:R-:W4:Y:S04]  /*120a80*/  LDL.LU.64 R30, [R1+0x5a68] ;  /* 0x005a6800011e7983 */ /* 0x001f280000300a00 */
[----:B------:R-:W4:Y:S01]  /*120a90*/  LDL.LU.64 R28, [R1+0x5a60] ;  /* 0x005a6000011c7983 */ /* 0x000f220000300a00 */
[----:B--2---:R-:W-:-:S02]  /*120aa0*/  LOP3.LUT R19, R55, 0xffff, RZ, 0xc0, !PT ;  /* 0x0000ffff37137812 */ /* 0x004fc400078ec0ff */
[----:B---3--:R-:W-:Y:S02]  /*120ab0*/  LOP3.LUT R5, R53, 0xffff, RZ, 0xc0, !PT ;  /* 0x0000ffff35057812 */ /* 0x008fe400078ec0ff */
[----:B------:R-:W-:Y:S02]  /*120ac0*/  PRMT R53, R11, 0x4210, R19 ;  /* 0x000042100b357816 */ /* 0x000fe40000000013 */
[----:B------:R-:W2:Y:S01]  /*120ad0*/  LDL R11, [R1+0x1c4c] ;  /* 0x001c4c00010b7983 */ /* 0x000ea20000100800 */
[----:B----4-:R-:W-:-:S03]  /*120ae0*/  LOP3.LUT R61, R54, 0xffff, RZ, 0xc0, !PT ;  /* 0x0000ffff363d7812 */ /* 0x010fc600078ec0ff */
[----:B------:R0:W-:Y:S01]  /*120af0*/  STL.64 [R1+0x250], R24 ;  /* 0x0002501801007387 */ /* 0x0001e20000100a00 */
[----:B------:R-:W-:Y:S02]  /*120b00*/  LOP3.LUT R9, R52, 0xffff, RZ, 0xc0, !PT ;  /* 0x0000ffff34097812 */ /* 0x000fe400078ec0ff */
[----:B------:R-:W-:Y:S01]  /*120b10*/  PRMT R55, R7, 0x4210, R5 ;  /* 0x0000421007377816 */ /* 0x000fe20000000005 */
[----:B------:R-:W-:Y:S01]  /*120b20*/  STL.64 [R1+0x258], R26 ;  /* 0x0002581a01007387 */ /* 0x000fe20000100a00 */
[----:B------:R-:W-:Y:S02]  /*120b30*/  PRMT R52, R15, 0x4210, R61 ;  /* 0x000042100f347816 */ /* 0x000fe4000000003d */
[----:B------:R-:W-:Y:S01]  /*120b40*/  PRMT R54, R10, 0x4210, R9 ;  /* 0x000042100a367816 */ /* 0x000fe20000000009 */
[----:B------:R-:W-:Y:S01]  /*120b50*/  NOP ;  /* 0x0000000000007918 */ /* 0x000fe20000000000 */
[----:B0-----:R-:W3:Y:S04]  /*120b60*/  LDL.LU.64 R24, [R1+0x5a58] ;  /* 0x005a580001187983 */ /* 0x001ee80000300a00 */
[----:B------:R-:W4:Y:S01]  /*120b70*/  LDL.LU R7, [R1+0x330] ;  /* 0x0003300001077983 */ /* 0x000f220000300800 */
[----:B------:R-:W-:-:S02]  /*120b80*/  LOP3.LUT R15, R56, 0xffff, RZ, 0xc0, !PT ;  /* 0x0000ffff380f7812 */ /* 0x000fc400078ec0ff */
[----:B------:R-:W-:Y:S02]  /*120b90*/  LOP3.LUT R10, R57, 0xffff, RZ, 0xc0, !PT ;  /* 0x0000ffff390a7812 */ /* 0x000fe400078ec0ff */
[----:B------:R-:W3:Y:S04]  /*120ba0*/  LDL.LU.64 R56, [R1+0x2250] ;  /* 0x0022500001387983 */ /* 0x000ee80000300a00 */
[----:B------:R-:W-:Y:S01]  /*120bb0*/  STSM.16.M88.4 [R60], R52 ;  /* 0x000000343c007844 */ /* 0x000fe20000000200 */
[----:B------:R-:W-:-:S03]  /*120bc0*/  NOP ;  /* 0x0000000000007918 */ /* 0x000fc60000000000 */
[----:B------:R-:W0:Y:S01]  /*120bd0*/  LDS.128 R52, [R60] ;  /* 0x000000003c347984 */ /* 0x000e220000000c00 */
[----:B------:R-:W-:Y:S02]  /*120be0*/  LOP3.LUT R17, R48, 0xffff, RZ, 0xc0, !PT ;  /* 0x0000ffff30117812 */ /* 0x000fe400078ec0ff */
[----:B------:R-:W-:Y:S02]  /*120bf0*/  LOP3.LUT R16, R49, 0xffff, RZ, 0xc0, !PT ;  /* 0x0000ffff31107812 */ /* 0x000fe400078ec0ff */
[----:B------:R-:W-:Y:S02]  /*120c00*/  PRMT R48, R58, 0x4210, R17 ;  /* 0x000042103a307816 */ /* 0x000fe40000000011 */
[----:B------:R-:W-:Y:S02]  /*120c10*/  PRMT R49, R59, 0x4210, R16 ;  /* 0x000042103b317816 */ /* 0x000fe40000000010 */
[----:B------:R-:W-:Y:S02]  /*120c20*/  PRMT R50, R22, 0x4210, R15 ;  /* 0x0000421016327816 */ /* 0x000fe4000000000f */
[----:B------:R-:W-:Y:S01]  /*120c30*/  PRMT R51, R21, 0x4210, R10 ;  /* 0x0000421015337816 */ /* 0x000fe2000000000a */
[----:B------:R-:W-:-:S04]  /*120c40*/  NOP ;  /* 0x0000000000007918 */ /* 0x000fc80000000000 */
[----:B------:R-:W-:Y:S01]  /*120c50*/  STSM.16.M88.4 [R60], R48 ;  /* 0x000000303c007844 */ /* 0x000fe20000000200 */
[----:B------:R-:W-:-:S03]  /*120c60*/  NOP ;  /* 0x0000000000007918 */ /* 0x000fc60000000000 */
[----:B------:R-:W1:Y:S01]  /*120c70*/  LDS.128 R48, [R60] ;  /* 0x000000003c307984 */ /* 0x000e620000000c00 */
[----:B------:R-:W-:Y:S02]  /*120c80*/  PRMT R22, R8, 0x5210, R9 ;  /* 0x0000521008167816 */ /* 0x000fe40000000009 */
[----:B------:R-:W-:Y:S02]  /*120c90*/  PRMT R23, R4, 0x5210, R5 ;  /* 0x0000521004177816 */ /* 0x000fe40000000005 */
[----:B------:R-:W-:Y:S01]  /*120ca0*/  PRMT R20, R20, 0x5210, R61 ;  /* 0x0000521014147816 */ /* 0x000fe2000000003d */
[----:B0-----:R-:W-:Y:S04]  /*120cb0*/  STL.64 [R1+0x240], R52 ;  /* 0x0002403401007387 */ /* 0x001fe80000100a00 */
[----:B------:R0:W-:Y:S01]  /*120cc0*/  STL.64 [R1+0x248], R54 ;  /* 0x0002483601007387 */ /* 0x0001e20000100a00 */
[----:B------:R-:W-:Y:S01]  /*120cd0*/  PRMT R21, R18, 0x5210, R19 ;  /* 0x0000521012157816 */ /* 0x000fe20000000013 */
[----:B------:R-:W-:-:S02]  /*120ce0*/  NOP ;  /* 0x0000000000007918 */ /* 0x000fc40000000000 */
[----:B0-----:R-:W3:Y:S04]  /*120cf0*/  LDL.LU.64 R54, [R1+0x5a50] ;  /* 0x005a500001367983 */ /* 0x001ee80000300a00 */
[----:B------:R-:W3:Y:S04]  /*120d00*/  LDL.LU.64 R8, [R1+0x2248] ;  /* 0x0022480001087983 */ /* 0x000ee80000300a00 */
[----:B------:R-:W3:Y:S01]  /*120d10*/  LDL.LU.64 R4, [R1+0x2240] ;  /* 0x0022400001047983 */ /* 0x000ee20000300a00 */
[----:B------:R-:W-:Y:S02]  /*120d20*/  PRMT R12, R12, 0x5210, R17 ;  /* 0x000052100c0c7816 */ /* 0x000fe40000000011 */
[----:B------:R-:W-:Y:S01]  /*120d30*/  PRMT R13, R13, 0x5210, R16 ;  /* 0x000052100d0d7816 */ /* 0x000fe20000000010 */
[----:B------:R0:W-:Y:S01]  /*120d40*/  STSM.16.M88.4 [R60], R20 ;  /* 0x000000143c007844 */ /* 0x0001e20000000200 */
[----:B------:R-:W-:-:S03]  /*120d50*/  NOP ;  /* 0x0000000000007918 */ /* 0x000fc60000000000 */
[----:B------:R-:W0:Y:S04]  /*120d60*/  LDS.128 R16, [R60] ;  /* 0x000000003c107984 */ /* 0x000e280000000c00 */
[----:B-1----:R1:W-:Y:S04]  /*120d70*/  STL.64 [R1+0x170], R48 ;  /* 0x0001703001007387 */ /* 0x0023e80000100a00 */
[----:B------:R-:W-:Y:S04]  /*120d80*/  STL.64 [R1+0x178], R50 ;  /* 0x0001783201007387 */ /* 0x000fe80000100a00 */
[----:B0-----:R-:W3:Y:S04]  /*120d90*/  LDL R23, [R1+0x1fb0] ;  /* 0x001fb00001177983 */ /* 0x001ee80000100800 */
[----:B-1----:R-:W3:Y:S01]  /*120da0*/  LDL.LU.64 R48, [R1+0x2238] ;  /* 0x0022380001307983 */ /* 0x002ee20000300a00 */
[----:B------:R-:W-:-:S02]  /*120db0*/  PRMT R14, R14, 0x5210, R15 ;  /* 0x000052100e0e7816 */ /* 0x000fc4000000000f */
[----:B------:R-:W-:Y:S01]  /*120dc0*/  PRMT R15, R6, 0x5210, R10 ;  /* 0x00005210060f7816 */ /* 0x000fe2000000000a */
[----:B------:R-:W3:Y:S01]  /*120dd0*/  LDL.LU R58, [R1+0x320] ;  /* 0x00032000013a7983 */ /* 0x000ee20000300800 */
[----:B------:R-:W-:-:S03]  /*120de0*/  NOP ;  /* 0x0000000000007918 */ /* 0x000fc60000000000 */
[----:B------:R0:W-:Y:S04]  /*120df0*/  STSM.16.M88.4 [R60], R12 ;  /* 0x0000000c3c007844 */ /* 0x0001e80000000200 */
[----:B------:R-:W-:Y:S04]  /*120e00*/  STL.64 [R1+0x1d0], R16 ;  /* 0x0001d01001007387 */ /* 0x000fe80000100a00 */
[----:B------:R-:W-:Y:S04]  /*120e10*/  STL.64 [R1+0x1d8], R18 ;  /* 0x0001d81201007387 */ /* 0x000fe80000100a00 */
[----:B0-----:R-:W3:Y:S04]  /*120e20*/  LDL.LU R60, [R1+0x5a48] ;  /* 0x005a4800013c7983 */ /* 0x001ee80000300800 */
[----:B------:R-:W3:Y:S04]  /*120e30*/  LDL R12, [R1+0x1fac] ;  /* 0x001fac00010c7983 */ /* 0x000ee80000100800 */
[----:B------:R-:W3:Y:S01]  /*120e40*/  LDL.LU.64 R52, [R1+0x2230] ;  /* 0x0022300001347983 */ /* 0x000ee20000300a00 */
[----:B------:R-:W-:-:S04]  /*120e50*/  LOP3.LUT P6, RZ, R0, 0x1, RZ, 0xc0, !PT ;  /* 0x0000000100ff7812 */ /* 0x000fc800078cc0ff */
[----:B--2---:R-:W-:Y:S01]  /*120e60*/  ISETP.LT.AND P6, PT, R11, UR5, !P6 ;  /* 0x000000050b007c0c */ /* 0x004fe2000f7c1270 */
[----:B------:R-:W0:Y:S01]  /*120e70*/  LDCU UR5, c[0x0][0x398] ;  /* 0x00007300ff0577ac */ /* 0x000e220008000800 */
[----:B----4-:R-:W-:Y:S01]  /*120e80*/  PRMT R61, R7, 0x7770, RZ ;  /* 0x00007770073d7816 */ /* 0x010fe200000000ff */
[----:B------:R-:W-:-:S10]  /*120e90*/  NOP ;  /* 0x0000000000007918 */ /* 0x000fd40000000000 */
[----:B---3--:R1:W-:Y:S04]  /*120ea0*/  @P6 STG.E.U8 desc[UR36][R56.64], R61 ;  /* 0x0000003d38006986 */ /* 0x0083e8000c101124 */
[----:B-1----:R-:W2:Y:S01]  /*120eb0*/  LDL.LU.64 R56, [R1+0x2228] ;  /* 0x0022280001387983 */ /* 0x002ea20000300a00 */
[----:B------:R-:W-:-:S03]  /*120ec0*/  LOP3.LUT P6, RZ, R0, 0x2, RZ, 0xc0, !PT ;  /* 0x0000000200ff7812 */ /* 0x000fc600078cc0ff */
[----:B------:R-:W3:Y:S01]  /*120ed0*/  LDL R50, [R1+0x1fa8] ;  /* 0x001fa80001327983 */ /* 0x000ee20000100800 */
[C---:B------:R-:W-:Y:S02]  /*120ee0*/  ISETP.LT.AND P6, PT, R11.reuse, UR31, !P6 ;  /* 0x0000001f0b007c0c */ /* 0x040fe4000f7c1270 */
[----:B------:R-:W-:Y:S01]  /*120ef0*/  ISETP.LT.AND P5, PT, R11, UR29, !P5 ;  /* 0x0000001d0b007c0c */ /* 0x000fe2000efa1270 */
[----:B------:R-:W4:Y:S01]  /*120f00*/  LDL R13, [R1+0x1fa4] ;  /* 0x001fa400010d7983 */ /* 0x000f220000100800 */
[----:B------:R-:W-:-:S03]  /*120f10*/  PRMT R61, R7, 0x7771, RZ ;  /* 0x00007771073d7816 */ /* 0x000fc600000000ff */
[----:B------:R-:W3:Y:S06]  /*120f20*/  LDL.LU.64 R14, [R1+0x2220] ;  /* 0x00222000010e7983 */ /* 0x000eec0000300a00 */
[----:B------:R1:W-:Y:S02]  /*120f30*/  @P6 STG.E.U8 desc[UR36][R8.64], R61 ;  /* 0x0000003d08006986 */ /* 0x0003e4000c101124 */
[----:B-1----:R-:W-:-:S05]  /*120f40*/  PRMT R61, R7, 0x7772, RZ ;  /* 0x00007772073d7816 */ /* 0x002fca00000000ff */
[----:B------:R1:W-:Y:S04]  /*120f50*/  @P5 STG.E.U8 desc[UR36][R4.64], R61 ;  /* 0x0000003d04005986 */ /* 0x0003e8000c101124 */
[----:B-1----:R-:W4:Y:S04]  /*120f60*/  LDL.LU.64 R4, [R1+0x2180] ;  /* 0x0021800001047983 */ /* 0x002f280000300a00 */
[----:B------:R-:W4:Y:S04]  /*120f70*/  LDL.LU R59, [R1+0x310] ;  /* 0x00031000013b7983 */ /* 0x000f280000300800 */
[----:B------:R-:W4:Y:S01]  /*120f80*/  LDL R9, [R1+0x1f94] ;  /* 0x001f940001097983 */ /* 0x000f220000100800 */
[----:B------:R-:W-:-:S03]  /*120f90*/  ISETP.LT.AND P5, PT, R11, UR25, !P0 ;  /* 0x000000190b007c0c */ /* 0x000fc6000c7a1270 */
[----:B------:R-:W4:Y:S04]  /*120fa0*/  LDL R51, [R1+0x1fa0] ;  /* 0x001fa00001337983 */ /* 0x000f280000100800 */
[----:B------:R-:W4:Y:S01]  /*120fb0*/  LDL.LU.64 R26, [R1+0x2218] ;  /* 0x00221800011a7983 */ /* 0x000f220000300a00 */
[----:B------:R-:W-:-:S05]  /*120fc0*/  PRMT R61, R7, 0x7773, RZ ;  /* 0x00007773073d7816 */ /* 0x000fca00000000ff */
[----:B------:R1:W-:Y:S01]  /*120fd0*/  @P5 STG.E.U8 desc[UR36][R48.64], R61 ;  /* 0x0000003d30005986 */ /* 0x0003e2000c101124 */
[----:B------:R-:W-:-:S04]  /*120fe0*/  ISETP.GE.AND P5, PT, R11, UR19, PT ;  /* 0x000000130b007c0c */ /* 0x000fc8000bfa6270 */
[----:B------:R-:W-:Y:S01]  /*120ff0*/  ISETP.LT.AND P6, PT, R23, UR6, !P5 ;  /* 0x0000000617007c0c */ /* 0x000fe2000efc1270 */
[----:B------:R-:W0:Y:S01]  /*121000*/  LDCU UR6, c[0x0][0x39c] ;  /* 0x00007380ff0677ac */ /* 0x000e220008000800 */
[----:B-1----:R-:W4:Y:S04]  /*121010*/  LDL R48, [R1+0x1f9c] ;  /* 0x001f9c0001307983 */ /* 0x002f280000100800 */
[----:B------:R-:W4:Y:S04]  /*121020*/  LDL R49, [R1+0x1f98] ;  /* 0x001f980001317983 */ /* 0x000f280000100800 */
[----:B------:R-:W4:Y:S01]  /*121030*/  LDL.LU.64 R18, [R1+0x2210] ;  /* 0x0022100001127983 */ /* 0x000f220000300a00 */
[----:B------:R-:W-:-:S05]  /*121040*/  PRMT R61, R58, 0x7770, RZ ;  /* 0x000077703a3d7816 */ /* 0x000fca00000000ff */
[----:B------:R1:W-:Y:S04]  /*121050*/  @P6 STG.E.U8 desc[UR36][R52.64], R61 ;  /* 0x0000003d34006986 */ /* 0x0003e8000c101124 */
[----:B-1----:R-:W4:Y:S01]  /*121060*/  LDL.LU.64 R52, [R1+0x2208] ;  /* 0x0022080001347983 */ /* 0x002f220000300a00 */
[----:B------:R-:W-:Y:S01]  /*121070*/  ISETP.LT.AND P6, PT, R12, UR8, !P5 ;  /* 0x000000080c007c0c */ /* 0x000fe2000efc1270 */
[----:B------:R-:W1:Y:S01]  /*121080*/  LDCU UR8, c[0x0][0x39c] ;  /* 0x00007380ff0877ac */ /* 0x000e620008000800 */
[----:B------:R-:W-:-:S11]  /*121090*/  PRMT R61, R58, 0x7771, RZ ;  /* 0x000077713a3d7816 */ /* 0x000fd600000000ff */
[----:B--2---:R2:W-:Y:S04]  /*1210a0*/  @P6 STG.E.U8 desc[UR36][R56.64], R61 ;  /* 0x0000003d38006986 */ /* 0x0045e8000c101124 */
[----:B--2---:R-:W2:Y:S04]  /*1210b0*/  LDL.LU.64 R56, [R1+0x2200] ;  /* 0x0022000001387983 */ /* 0x004ea80000300a00 */
[----:B------:R-:W2:Y:S04]  /*1210c0*/  LDL.LU R7, [R1+0x300] ;  /* 0x0003000001077983 */ /* 0x000ea80000300800 */
[----:B------:R-:W2:Y:S01]  /*1210d0*/  LDL.LU.64 R16, [R1+0x21f8] ;  /* 0x0021f80001107983 */ /* 0x000ea20000300a00 */
[----:B---3--:R-:W-:-:S02]  /*1210e0*/  ISETP.LT.AND P6, PT, R50, UR22, !P5 ;  /* 0x0000001632007c0c */ /* 0x008fc4000efc1270 */
[----:B----4-:R-:W-:Y:S01]  /*1210f0*/  ISETP.LT.AND P5, PT, R13, UR20, !P5 ;  /* 0x000000140d007c0c */ /* 0x010fe2000efa1270 */
[----:B------:R-:W3:Y:S01]  /*121100*/  LDL.LU.64 R20, [R1+0x21f0] ;  /* 0x0021f00001147983 */ /* 0x000ee20000300a00 */
[----:B------:R-:W-:-:S09]  /*121110*/  PRMT R61, R58, 0x7772, RZ ;  /* 0x000077723a3d7816 */ /* 0x000fd200000000ff */
[----:B------:R4:W-:Y:S02]  /*121120*/  @P6 STG.E.U8 desc[UR36][R14.64], R61 ;  /* 0x0000003d0e006986 */ /* 0x0009e4000c101124 */
[----:B----4-:R-:W-:Y:S02]  /*121130*/  PRMT R61, R58, 0x7773, RZ ;  /* 0x000077733a3d7816 */ /* 0x010fe400000000ff */
[----:B------:R-:W4:Y:S04]  /*121140*/  LDL.LU.64 R14, [R1+0x21e8] ;  /* 0x0021e800010e7983 */ /* 0x000f280000300a00 */
[----:B------:R0:W-:Y:S02]  /*121150*/  @P5 STG.E.U8 desc[UR36][R4.64], R61 ;  /* 0x0000003d04005986 */ /* 0x0001e4000c101124 */
[----:B0-----:R-:W-:-:S05]  /*121160*/  VIADD R61, R11, 0x1 ;  /* 0x000000010b3d7836 */ /* 0x001fca0000000000 */
[----:B------:R-:W-:-:S04]  /*121170*/  ISETP.GE.AND P5, PT, R61, UR27, PT ;  /* 0x0000001b3d007c0c */ /* 0x000fc8000bfa6270 */
[----:B------:R-:W-:Y:S01]  /*121180*/  ISETP.LT.AND P6, PT, R9, UR10, !P5 ;  /* 0x0000000a09007c0c */ /* 0x000fe2000efc1270 */
[----:B------:R-:W0:Y:S01]  /*121190*/  LDCU UR10, c[0x0][0x39c] ;  /* 0x00007380ff0a77ac */ /* 0x000e220008000800 */
[C---:B------:R-:W-:Y:S02]  /*1211a0*/  PRMT R4, R59.reuse, 0x7770, RZ ;  /* 0x000077703b047816 */ /* 0x040fe400000000ff */
[----:B------:R-:W-:-:S09]  /*1211b0*/  PRMT R61, R59, 0x7771, RZ ;  /* 0x000077713b3d7816 */ /* 0x000fd200000000ff */
[----:B------:R0:W-:Y:S01]  /*1211c0*/  @P6 STG.E.U8 desc[UR36][R26.64], R4 ;  /* 0x000000041a006986 */ /* 0x0001e2000c101124 */
[----:B------:R-:W-:Y:S01]  /*1211d0*/  ISETP.LT.AND P6, PT, R51, UR12, !P5 ;  /* 0x0000000c33007c0c */ /* 0x000fe2000efc1270 */
[----:B------:R-:W1:Y:S02]  /*1211e0*/  LDCU UR12, c[0x0][0x39c] ;  /* 0x00007380ff0c77ac */ /* 0x000e640008000800 */
[----:B0-----:R-:W4:Y:S10]  /*1211f0*/  LDL.LU.64 R4, [R1+0x2160] ;  /* 0x0021600001047983 */ /* 0x001f340000300a00 */
[----:B------:R0:W-:Y:S01]  /*121200*/  @P6 STG.E.U8 desc[UR36][R18.64], R61 ;  /* 0x0000003d12006986 */ /* 0x0001e2000c101124 */
[----:B------:R-:W-:Y:S01]  /*121210*/  ISETP.LT.AND P6, PT, R48, UR14, !P5 ;  /* 0x0000000e30007c0c */ /* 0x000fe2000efc1270 */
[----:B------:R-:W1:Y:S02]  /*121220*/  LDCU UR14, c[0x0][0x39c] ;  /* 0x00007380ff0e77ac */ /* 0x000e640008000800 */
[----:B------:R-:W4:Y:S01]  /*121230*/  LDL.LU R58, [R1+0x334] ;  /* 0x00033400013a7983 */ /* 0x000f220000300800 */
[----:B0-----:R-:W-:-:S09]  /*121240*/  PRMT R61, R59, 0x7772, RZ ;  /* 0x000077723b3d7816 */ /* 0x001fd200000000ff */
[----:B------:R0:W-:Y:S04]  /*121250*/  @P6 STG.E.U8 desc[UR36][R52.64], R61 ;  /* 0x0000003d34006986 */ /* 0x0001e8000c101124 */
[----:B0-----:R-:W4:Y:S01]  /*121260*/  LDL.LU.64 R52, [R1+0x21e0] ;  /* 0x0021e00001347983 */ /* 0x001f220000300a00 */
[----:B------:R-:W-:Y:S02]  /*121270*/  ISETP.LT.AND P6, PT, R49, UR16, !P5 ;  /* 0x0000001031007c0c */ /* 0x000fe4000efc1270 */
[----:B------:R-:W-:-:S11]  /*121280*/  PRMT R61, R59, 0x7773, RZ ;  /* 0x000077733b3d7816 */ /* 0x000fd600000000ff */
[----:B--2---:R0:W-:Y:S04]  /*121290*/  @P6 STG.E.U8 desc[UR36][R56.64], R61 ;  /* 0x0000003d38006986 */ /* 0x0041e8000c101124 */
[----:B0-----:R-:W2:Y:S04]  /*1212a0*/  LDL.LU.64 R56, [R1+0x21d8] ;  /* 0x0021d80001387983 */ /* 0x001ea80000300a00 */
[----:B------:R-:W2:Y:S01]  /*1212b0*/  LDL.LU.64 R18, [R1+0x21d0] ;  /* 0x0021d00001127983 */ /* 0x000ea20000300a00 */
[----:B------:R-:W-:Y:S02]  /*1212c0*/  ISETP.LT.AND P6, PT, R23, UR32, !P5 ;  /* 0x0000002017007c0c */ /* 0x000fe4000efc1270 */
[----:B------:R-:W-:-:S11]  /*1212d0*/  PRMT R61, R7, 0x7770, RZ ;  /* 0x00007770073d7816 */ /* 0x000fd600000000ff */
[----:B------:R0:W-:Y:S01]  /*1212e0*/  @P6 STG.E.U8 desc[UR36][R16.64], R61 ;  /* 0x0000003d10006986 */ /* 0x0001e2000c101124 */
[----:B------:R-:W-:Y:S01]  /*1212f0*/  ISETP.LT.AND P6, PT, R12, UR30, !P5 ;  /* 0x0000001e0c007c0c */ /* 0x000fe2000efc1270 */
[----:B------:R-:W1:Y:S01]  /*121300*/  LDCU.64 UR30, c[0x0][0x398] ;  /* 0x00007300ff1e77ac */ /* 0x000e620008000a00 */
[C---:B0-----:R-:W-:Y:S01]  /*121310*/  PRMT R61, R7.reuse, 0x7771, RZ ;  /* 0x00007771073d7816 */ /* 0x041fe200000000ff */
[----:B------:R-:W2:Y:S10]  /*121320*/  LDL.LU.64 R16, [R1+0x21c8] ;  /* 0x0021c80001107983 */ /* 0x000eb40000300a00 */
[----:B---3--:R0:W-:Y:S01]  /*121330*/  @P6 STG.E.U8 desc[UR36][R20.64], R61 ;  /* 0x0000003d14006986 */ /* 0x0081e2000c101124 */
[----:B------:R-:W-:Y:S01]  /*121340*/  ISETP.LT.AND P6, PT, R50, UR28, !P5 ;  /* 0x0000001c32007c0c */ /* 0x000fe2000efc1270 */
[----:B------:R-:W3:Y:S02]  /*121350*/  LDCU.64 UR28, c[0x0][0x398] ;  /* 0x00007300ff1c77ac */ /* 0x000ee40008000a00 */
[----:B------:R-:W3:Y:S01]  /*121360*/  LDL.LU R59, [R1+0x324] ;  /* 0x00032400013b7983 */ /* 0x000ee20000300800 */
[----:B0-----:R-:W-:-:S09]  /*121370*/  PRMT R61, R7, 0x7772, RZ ;  /* 0x00007772073d7816 */ /* 0x001fd200000000ff */
[----:B----4-:R0:W-:Y:S04]  /*121380*/  @P6 STG.E.U8 desc[UR36][R14.64], R61 ;  /* 0x0000003d0e006986 */ /* 0x0101e8000c101124 */
[----:B0-----:R-:W4:Y:S01]  /*121390*/  LDL.LU.64 R14, [R1+0x21c0] ;  /* 0x0021c000010e7983 */ /* 0x001f220000300a00 */
[----:B------:R-:W-:Y:S01]  /*1213a0*/  ISETP.LT.AND P5, PT, R13, UR24, !P5 ;  /* 0x000000180d007c0c */ /* 0x000fe2000efa1270 */
[----:B------:R-:W0:Y:S01]  /*1213b0*/  LDCU.64 UR24, c[0x0][0x398] ;  /* 0x00007300ff1877ac */ /* 0x000e220008000a00 */
[----:B------:R-:W-:Y:S02]  /*1213c0*/  PRMT R61, R7, 0x7773, RZ ;  /* 0x00007773073d7816 */ /* 0x000fe400000000ff */
[----:B------:R-:W4:Y:S09]  /*1213d0*/  LDL.LU.64 R6, [R1+0x21b8] ;  /* 0x0021b80001067983 */ /* 0x000f320000300a00 */
[----:B------:R0:W-:Y:S02]  /*1213e0*/  @P5 STG.E.U8 desc[UR36][R4.64], R61 ;  /* 0x0000003d04005986 */ /* 0x0001e4000c101124 */
[----:B0-----:R-:W-:-:S02]  /*1213f0*/  VIADD R61, R11, 0x2 ;  /* 0x000000020b3d7836 */ /* 0x001fc40000000000 */
[----:B------:R-:W4:Y:S03]  /*121400*/  LDL.LU.64 R4, [R1+0x21b0] ;  /* 0x0021b00001047983 */ /* 0x000f260000300a00 */
[----:B------:R-:W-:-:S04]  /*121410*/  ISETP.GE.AND P5, PT, R61, UR25, PT ;  /* 0x000000193d007c0c */ /* 0x000fc8000bfa6270 */
[----:B------:R-:W-:Y:S01]  /*121420*/  ISETP.LT.AND P6, PT, R9, UR5, !P5 ;  /* 0x0000000509007c0c */ /* 0x000fe2000efc1270 */
[----:B------:R-:W0:Y:S01]  /*121430*/  LDCU UR5, c[0x0][0x398] ;  /* 0x00007300ff0577ac */ /* 0x000e220008000800 */
[----:B------:R-:W-:-:S11]  /*121440*/  PRMT R8, R58, 0x7770, RZ ;  /* 0x000077703a087816 */ /* 0x000fd600000000ff */
[----:B------:R0:W-:Y:S04]  /*121450*/  @P6 STG.E.U8 desc[UR36][R52.64], R8 ;  /* 0x0000000834006986 */ /* 0x0001e8000c101124 */
[----:B0-----:R-:W4:Y:S01]  /*121460*/  LDL.LU.64 R52, [R1+0x2110] ;  /* 0x0021100001347983 */ /* 0x001f220000300a00 */
[----:B------:R-:W-:Y:S01]  /*121470*/  ISETP.LT.AND P6, PT, R51, UR5, !P5 ;  /* 0x0000000533007c0c */ /* 0x000fe2000efc1270 */
[----:B------:R-:W0:Y:S01]  /*121480*/  LDCU UR5, c[0x0][0x398] ;  /* 0x00007300ff0577ac */ /* 0x000e220008000800 */
[----:B------:R-:W-:-:S11]  /*121490*/  PRMT R61, R58, 0x7771, RZ ;  /* 0x000077713a3d7816 */ /* 0x000fd600000000ff */
[----:B--2---:R2:W-:Y:S04]  /*1214a0*/  @P6 STG.E.U8 desc[UR36][R56.64], R61 ;  /* 0x0000003d38006986 */ /* 0x0045e8000c101124 */
[----:B--2---:R-:W2:Y:S04]  /*1214b0*/  LDL.LU R57, [R1+0x314] ;  /* 0x0003140001397983 */ /* 0x004ea80000300800 */
[----:B------:R-:W2:Y:S01]  /*1214c0*/  LDL.LU.64 R26, [R1+0x21a8] ;  /* 0x0021a800011a7983 */ /* 0x000ea20000300a00 */
[----:B0-----:R-:W-:Y:S01]  /*1214d0*/  ISETP.LT.AND P6, PT, R48, UR5, !P5 ;  /* 0x0000000530007c0c */ /* 0x001fe2000efc1270 */
[----:B------:R-:W0:Y:S02]  /*1214e0*/  LDCU UR5, c[0x0][0x398] ;  /* 0x00007300ff0577ac */ /* 0x000e240008000800 */
[----:B------:R-:W2:Y:S01]  /*1214f0*/  LDL.LU.64 R20, [R1+0x21a0] ;  /* 0x0021a00001147983 */ /* 0x000ea20000300a00 */
[----:B------:R-:W-:-:S09]  /*121500*/  PRMT R61, R58, 0x7772, RZ ;  /* 0x000077723a3d7816 */ /* 0x000fd200000000ff */
[----:B------:R0:W-:Y:S04]  /*121510*/  @P6 STG.E.U8 desc[UR36][R18.64], R61 ;  /* 0x0000003d12006986 */ /* 0x0001e8000c101124 */
[----:B0-----:R-:W2:Y:S01]  /*121520*/  LDL.LU.64 R18, [R1+0x2198] ;  /* 0x0021980001127983 */ /* 0x001ea20000300a00 */
[----:B------:R-:W-:Y:S01]  /*121530*/  ISETP.LT.AND P6, PT, R49, UR18, !P5 ;  /* 0x0000001231007c0c */ /* 0x000fe2000efc1270 */
[----:B------:R-:W0:Y:S01]  /*121540*/  LDCU.64 UR18, c[0x0][0x398] ;  /* 0x00007300ff1277ac */ /* 0x000e220008000a00 */
[----:B------:R-:W-:-:S11]  /*121550*/  PRMT R61, R58, 0x7773, RZ ;  /* 0x000077733a3d7816 */ /* 0x000fd600000000ff */
[----:B------:R3:W-:Y:S01]  /*121560*/  @P6 STG.E.U8 desc[UR36][R16.64], R61 ;  /* 0x0000003d10006986 */ /* 0x0007e2000c101124 */
[----:B------:R-:W-:Y:S01]  /*121570*/  ISETP.LT.AND P6, PT, R23, UR5, !P5 ;  /* 0x0000000517007c0c */ /* 0x000fe2000efc1270 */
[----:B------:R-:W0:Y:S01]  /*121580*/  LDCU UR5, c[0x0][0x398] ;  /* 0x00007300ff0577ac */ /* 0x000e220008000800 */
[C---:B---3--:R-:W-:Y:S01]  /*121590*/  PRMT R61, R59.reuse, 0x7770, RZ ;  /* 0x000077703b3d7816 */ /* 0x048fe200000000ff */
[----:B------:R-:W3:Y:S10]  /*1215a0*/  LDL.LU.64 R16, [R1+0x2190] ;  /* 0x0021900001107983 */ /* 0x000ef40000300a00 */
[----:B----4-:R4:W-:Y:S01]  /*1215b0*/  @P6 STG.E.U8 desc[UR36][R14.64], R61 ;  /* 0x0000003d0e006986 */ /* 0x0109e2000c101124 */
[----:B0-----:R-:W-:Y:S01]  /*1215c0*/  ISETP.LT.AND P6, PT, R12, UR5, !P5 ;  /* 0x000000050c007c0c */ /* 0x001fe2000efc1270 */
[----:B------:R-:W0:Y:S02]  /*1215d0*/  LDCU UR5, c[0x0][0x398] ;  /* 0x00007300ff0577ac */ /* 0x000e240008000800 */
[----:B------:R-:W3:Y:S01]  /*1215e0*/  LDL.LU R58, [R1+0x304] ;  /* 0x00030400013a7983 */ /* 0x000ee20000300800 */
[----:B----4-:R-:W-:-:S09]  /*1215f0*/  PRMT R61, R59, 0x7771, RZ ;  /* 0x000077713b3d7816 */ /* 0x010fd200000000ff */
[----:B------:R4:W-:Y:S01]  /*121600*/  @P6 STG.E.U8 desc[UR36][R6.64], R61 ;  /* 0x0000003d06006986 */ /* 0x0009e2000c101124 */
[----:B0-----:R-:W-:Y:S01]  /*121610*/  ISETP.LT.AND P6, PT, R50, UR5, !P5 ;  /* 0x0000000532007c0c */ /* 0x001fe2000efc1270 */
[----:B------:R-:W0:Y:S01]  /*121620*/  LDCU UR5, c[0x0][0x398] ;  /* 0x00007300ff0577ac */ /* 0x000e220008000800 */
[----:B----4-:R-:W-:Y:S02]  /*121630*/  PRMT R61, R59, 0x7772, RZ ;  /* 0x000077723b3d7816 */ /* 0x010fe400000000ff */
[----:B0-----:R-:W-:Y:S01]  /*121640*/  ISETP.LT.AND P5, PT, R13, UR5, !P5 ;  /* 0x000000050d007c0c */ /* 0x001fe2000efa1270 */
[----:B------:R-:W0:Y:S08]  /*121650*/  LDCU UR5, c[0x0][0x398] ;  /* 0x00007300ff0577ac */ /* 0x000e300008000800 */
[----:B------:R4:W-:Y:S04]  /*121660*/  @P6 STG.E.U8 desc[UR36][R4.64], R61 ;  /* 0x0000003d04006986 */ /* 0x0009e8000c101124 */
[----:B----4-:R-:W4:Y:S01]  /*121670*/  LDL.LU.64 R4, [R1+0x2178] ;  /* 0x0021780001047983 */ /* 0x010f220000300a00 */
[----:B------:R-:W-:-:S05]  /*121680*/  PRMT R61, R59, 0x7773, RZ ;  /* 0x000077733b3d7816 */ /* 0x000fca00000000ff */
[----:B------:R0:W-:Y:S04]  /*121690*/  @P5 STG.E.U8 desc[UR36][R52.64], R61 ;  /* 0x0000003d34005986 */ /* 0x0001e8000c101124 */
[----:B0-----:R-:W4:Y:S01]  /*1216a0*/  LDL.LU.64 R52, [R1+0x2158] ;  /* 0x0021580001347983 */ /* 0x001f220000300a00 */
[----:B------:R-:W-:-:S03]  /*1216b0*/  VIADD R61, R11, 0x3 ;  /* 0x000000030b3d7836 */ /* 0x000fc60000000000 */
[----:B------:R-:W4:Y:S02]  /*1216c0*/  LDL.LU.64 R14, [R1+0x2148] ;  /* 0x00214800010e7983 */ /* 0x000f240000300a00 */
[----:B------:R-:W-:-:S04]  /*1216d0*/  ISETP.GE.AND P5, PT, R61, UR19, PT ;  /* 0x000000133d007c0c */ /* 0x000fc8000bfa6270 */
[----:B------:R-:W-:Y:S01]  /*1216e0*/  ISETP.LT.AND P6, PT, R9, UR5, !P5 ;  /* 0x0000000509007c0c */ /* 0x000fe2000efc1270 */
[----:B------:R-:W0:Y:S01]  /*1216f0*/  LDCU UR5, c[0x0][0x398] ;  /* 0x00007300ff0577ac */ /* 0x000e220008000800 */
[----:B--2---:R-:W-:-:S11]  /*121700*/  PRMT R6, R57, 0x7770, RZ ;  /* 0x0000777039067816 */ /* 0x004fd600000000ff */
[----:B------:R2:W-:Y:S01]  /*121710*/  @P6 STG.E.U8 desc[UR36][R26.64], R6 ;  /* 0x000000061a006986 */ /* 0x0005e2000c101124 */
[----:B0-----:R-:W-:Y:S01]  /*121720*/  ISETP.LT.AND P6, PT, R51, UR5, !P5 ;  /* 0x0000000533007c0c */ /* 0x001fe2000efc1270 */
[----:B------:R-:W0:Y:S01]  /*121730*/  LDCU UR5, c[0x0][0x398] ;  /* 0x00007300ff0577ac */ /* 0x000e220008000800 */
[----:B------:R-:W-:Y:S01]  /*121740*/  PRMT R61, R57, 0x7771, RZ ;  /* 0x00007771393d7816 */ /* 0x000fe200000000ff */
[----:B--2---:R-:W2:Y:S10]  /*121750*/  LDL.LU.64 R6, [R1+0x20f0] ;  /* 0x0020f00001067983 */ /* 0x004eb40000300a00 */
[----:B------:R1:W-:Y:S01]  /*121760*/  @P6 STG.E.U8 desc[UR36][R20.64], R61 ;  /* 0x0000003d14006986 */ /* 0x0003e2000c101124 */
[----:B0-----:R-:W-:-:S03]  /*121770*/  ISETP.LT.AND P6, PT, R48, UR5, !P5 ;  /* 0x0000000530007c0c */ /* 0x001fc6000efc1270 */
[----:B------:R-:W2:Y:S01]  /*121780*/  LDL.LU R59, [R1+0x338] ;  /* 0x00033800013b7983 */ /* 0x000ea20000300800 */
[----:B------:R-:W0:Y:S01]  /*121790*/  LDCU UR5, c[0x0][0x398] ;  /* 0x00007300ff0577ac */ /* 0x000e220008000800 */
[----:B-1----:R-:W-:-:S08]  /*1217a0*/  PRMT R61, R57, 0x7772, RZ ;  /* 0x00007772393d7816 */ /* 0x002fd000000000ff */
[----:B------:R1:W-:Y:S02]  /*1217b0*/  @P6 STG.E.U8 desc[UR36][R18.64], R61 ;  /* 0x0000003d12006986 */ /* 0x0003e4000c101124 */
[----:B-1----:R-:W-:Y:S02]  /*1217c0*/  PRMT R61, R57, 0x7773, RZ ;  /* 0x00007773393d7816 */ /* 0x002fe400000000ff */
[----:B------:R-:W2:Y:S01]  /*1217d0*/  LDL.LU.64 R56, [R1+0x2140] ;  /* 0x0021400001387983 */ /* 0x000ea20000300a00 */
[----:B------:R-:W-:Y:S01]  /*1217e0*/  ISETP.LT.AND P6, PT, R49, UR26, !P5 ;  /* 0x0000001a31007c0c */ /* 0x000fe2000efc1270 */
[----:B------:R-:W1:Y:S02]  /*1217f0*/  LDCU.64 UR26, c[0x0][0x398] ;  /* 0x00007300ff1a77ac */ /* 0x000e640008000a00 */
[----:B------:R-:W2:Y:S04]  /*121800*/  LDL.LU.64 R20, [R1+0x2138] ;  /* 0x0021380001147983 */ /* 0x000ea80000300a00 */
[----:B------:R-:W2:Y:S06]  /*121810*/  LDL.LU.64 R18, [R1+0x2130] ;  /* 0x0021300001127983 */ /* 0x000eac0000300a00 */
[----:B---3--:R3:W-:Y:S01]  /*121820*/  @P6 STG.E.U8 desc[UR36][R16.64], R61 ;  /* 0x0000003d10006986 */ /* 0x0087e2000c101124 */
[----:B0-----:R-:W-:Y:S01]  /*121830*/  ISETP.LT.AND P6, PT, R23, UR5, !P5 ;  /* 0x0000000517007c0c */ /* 0x001fe2000efc1270 */
[----:B------:R-:W0:Y:S01]  /*121840*/  LDCU UR5, c[0x0][0x398] ;  /* 0x00007300ff0577ac */ /* 0x000e220008000800 */
[----:B---3--:R-:W-:-:S11]  /*121850*/  PRMT R61, R58, 0x7770, RZ ;  /* 0x000077703a3d7816 */ /* 0x008fd600000000ff */
[----:B----4-:R3:W-:Y:S01]  /*121860*/  @P6 STG.E.U8 desc[UR36][R4.64], R61 ;  /* 0x0000003d04006986 */ /* 0x0107e2000c101124 */
[----:B0-----:R-:W-:Y:S01]  /*121870*/  ISETP.LT.AND P6, PT, R12, UR5, !P5 ;  /* 0x000000050c007c0c */ /* 0x001fe2000efc1270 */
[----:B------:R-:W0:Y:S01]  /*121880*/  LDCU UR5, c[0x0][0x398] ;  /* 0x00007300ff0577ac */ /* 0x000e220008000800 */
[----:B---3--:R-:W-:-:S11]  /*121890*/  PRMT R61, R58, 0x7771, RZ ;  /* 0x000077713a3d7816 */ /* 0x008fd600000000ff */
[----:B------:R3:W-:Y:S04]  /*1218a0*/  @P6 STG.E.U8 desc[UR36][R52.64], R61 ;  /* 0x0000003d34006986 */ /* 0x0007e8000c101124 */
[----:B---3--:R-:W3:Y:S01]  /*1218b0*/  LDL.LU.64 R52, [R1+0x2128] ;  /* 0x0021280001347983 */ /* 0x008ee20000300a00 */
[----:B0-----:R-:W-:Y:S01]  /*1218c0*/  ISETP.LT.AND P6, PT, R50, UR5, !P5 ;  /* 0x0000000532007c0c */ /* 0x001fe2000efc1270 */
[----:B------:R-:W0:Y:S02]  /*1218d0*/  LDCU UR5, c[0x0][0x398] ;  /* 0x00007300ff0577ac */ /* 0x000e240008000800 */
[----:B------:R-:W4:Y:S04]  /*1218e0*/  LDL.LU R5, [R1+0x328] ;  /* 0x0003280001057983 */ /* 0x000f280000300800 */
[----:B------:R-:W4:Y:S01]  /*1218f0*/  LDL.LU.64 R16, [R1+0x2120] ;  /* 0x0021200001107983 */ /* 0x000f220000300a00 */
[----:B------:R-:W-:-:S05]  /*121900*/  PRMT R61, R58, 0x7772, RZ ;  /* 0x000077723a3d7816 */ /* 0x000fca00000000ff */
[----:B------:R1:W-:Y:S01]  /*121910*/  @P6 STG.E.U8 desc[UR36][R14.64], R61 ;  /* 0x0000003d0e006986 */ /* 0x0003e2000c101124 */
[----:B0-----:R-:W-:Y:S01]  /*121920*/  ISETP.LT.AND P5, PT, R13, UR5, !P5 ;  /* 0x000000050d007c0c */ /* 0x001fe2000efa1270 */
[----:B------:R-:W0:Y:S02]  /*121930*/  LDCU UR5, c[0x0][0x398] ;  /* 0x00007300ff0577ac */ /* 0x000e240008000800 */
[----:B-1----:R-:W4:Y:S01]  /*121940*/  LDL.LU.64 R14, [R1+0x2108] ;  /* 0x00210800010e7983 */ /* 0x002f220000300a00 */
[----:B------:R-:W-:-:S09]  /*121950*/  PRMT R61, R58, 0x7773, RZ ;  /* 0x000077733a3d7816 */ /* 0x000fd200000000ff */
[----:B--2---:R1:W-:Y:S02]  /*121960*/  @P5 STG.E.U8 desc[UR36][R6.64], R61 ;  /* 0x0000003d06005986 */ /* 0x0043e4000c101124 */
[----:B-1----:R-:W-:Y:S02]  /*121970*/  VIADD R61, R11, 0x4 ;  /* 0x000000040b3d7836 */ /* 0x002fe40000000000 */
[----:B------:R-:W2:Y:S03]  /*121980*/  LDL.LU.64 R6, [R1+0x20e8] ;  /* 0x0020e80001067983 */ /* 0x000ea60000300a00 */
[----:B------:R-:W-:-:S04]  /*121990*/  ISETP.GE.AND P5, PT, R61, UR27, PT ;  /* 0x0000001b3d007c0c */ /* 0x000fc8000bfa6270 */
[----:B0-----:R-:W-:Y:S01]  /*1219a0*/  ISETP.LT.AND P6, PT, R9, UR5, !P5 ;  /* 0x0000000509007c0c */ /* 0x001fe2000efc1270 */
[----:B------:R-:W0:Y:S01]  /*1219b0*/  LDCU UR5, c[0x0][0x398] ;  /* 0x00007300ff0577ac */ /* 0x000e220008000800 */
[----:B------:R-:W-:-:S11]  /*1219c0*/  PRMT R4, R59, 0x7770, RZ ;  /* 0x000077703b047816 */ /* 0x000fd600000000ff */
[----:B------:R1:W-:Y:S04]  /*1219d0*/  @P6 STG.E.U8 desc[UR36][R56.64], R4 ;  /* 0x0000000438006986 */ /* 0x0003e8000c101124 */
[----:B-1----:R-:W2:Y:S01]  /*1219e0*/  LDL.LU.64 R56, [R1+0x20d0] ;  /* 0x0020d00001387983 */ /* 0x002ea20000300a00 */
[----:B0-----:R-:W-:Y:S01]  /*1219f0*/  ISETP.LT.AND P6, PT, R51, UR5, !P5 ;  /* 0x0000000533007c0c */ /* 0x001fe2000efc1270 */
[----:B------:R-:W0:Y:S01]  /*121a00*/  LDCU UR5, c[0x0][0x398] ;  /* 0x00007300ff0577ac */ /* 0x000e220008000800 */
[C---:B------:R-:W-:Y:S01]  /*121a10*/  PRMT R61, R59.reuse, 0x7771, RZ ;  /* 0x000077713b3d7816 */ /* 0x040fe200000000ff */
[----:B------:R-:W2:Y:S10]  /*121a20*/  LDL.LU R58, [R1+0x318] ;  /* 0x00031800013a7983 */ /* 0x000eb40000300800 */
[----:B------:R1:W-:Y:S01]  /*121a30*/  @P6 STG.E.U8 desc[UR36][R20.64], R61 ;  /* 0x0000003d14006986 */ /* 0x0003e2000c101124 */
[----:B0-----:R-:W-:Y:S01]  /*121a40*/  ISETP.LT.AND P6, PT, R48, UR5, !P5 ;  /* 0x0000000530007c0c */ /* 0x001fe2000efc1270 */
[----:B------:R-:W0:Y:S02]  /*121a50*/  LDCU UR5, c[0x0][0x398] ;  /* 0x00007300ff0577ac */ /* 0x000e240008000800 */
[----:B-1----:R-:W2:Y:S01]  /*121a60*/  LDL.LU.64 R20, [R1+0x20c8] ;  /* 0x0020c80001147983 */ /* 0x002ea20000300a00 */
[----:B------:R-:W-:-:S09]  /*121a70*/  PRMT R61, R59, 0x7772, RZ ;  /* 0x000077723b3d7816 */ /* 0x000fd200000000ff */
[----:B------:R1:W-:Y:S01]  /*121a80*/  @P6 STG.E.U8 desc[UR36][R18.64], R61 ;  /* 0x0000003d12006986 */ /* 0x0003e2000c101124 */
[----:B------:R-:W-:Y:S01]  /*121a90*/  ISETP.LT.AND P6, PT, R49, UR24, !P5 ;  /* 0x0000001831007c0c */ /* 0x000fe2000efc1270 */
[----:B------:R-:W0:Y:S01]  /*121aa0*/  LDCU.64 UR24, c[0x0][0x398] ;  /* 0x00007300ff1877ac */ /* 0x000e220008000a00 */
[----:B-1----:R-:W-:-:S11]  /*121ab0*/  PRMT R61, R59, 0x7773, RZ ;  /* 0x000077733b3d7816 */ /* 0x002fd600000000ff */
[----:B---3--:R1:W-:Y:S01]  /*121ac0*/  @P6 STG.E.U8 desc[UR36][R52.64], R61 ;  /* 0x0000003d34006986 */ /* 0x0083e2000c101124 */
[----:B0-----:R-:W-:Y:S01]  /*121ad0*/  ISETP.LT.AND P6, PT, R23, UR5, !P5 ;  /* 0x0000000517007c0c */ /* 0x001fe2000efc1270 */
[----:B------:R-:W0:Y:S02]  /*121ae0*/  LDCU UR5, c[0x0][0x398] ;  /* 0x00007300ff0577ac */ /* 0x000e240008000800 */
[----:B-1----:R-:W3:Y:S04]  /*121af0*/  LDL.LU.64 R52, [R1+0x20c0] ;  /* 0x0020c00001347983 */ /* 0x002ee80000300a00 */
[----:B------:R-:W3:Y:S01]  /*121b00*/  LDL.LU.64 R18, [R1+0x20b0] ;  /* 0x0020b00001127983 */ /* 0x000ee20000300a00 */
[----:B----4-:R-:W-:-:S05]  /*121b10*/  PRMT R61, R5, 0x7770, RZ ;  /* 0x00007770053d7816 */ /* 0x010fca00000000ff */
[----:B------:R1:W-:Y:S01]  /*121b20*/  @P6 STG.E.U8 desc[UR36][R16.64], R61 ;  /* 0x0000003d10006986 */ /* 0x0003e2000c101124 */
[----:B0-----:R-:W-:Y:S01]  /*121b30*/  ISETP.LT.AND P6, PT, R12, UR5, !P5 ;  /* 0x000000050c007c0c */ /* 0x001fe2000efc1270 */
[----:B------:R-:W0:Y:S02]  /*121b40*/  LDCU UR5, c[0x0][0x398] ;  /* 0x00007300ff0577ac */ /* 0x000e240008000800 */
[----:B-1----:R-:W4:Y:S01]  /*121b50*/  LDL.LU.64 R16, [R1+0x20a8] ;  /* 0x0020a80001107983 */ /* 0x002f220000300a00 */
[----:B------:R-:W-:-:S03]  /*121b60*/  PRMT R61, R5, 0x7771, RZ ;  /* 0x00007771053d7816 */ /* 0x000fc600000000ff */
[----:B------:R-:W4:Y:S06]  /*121b70*/  LDL.LU R59, [R1+0x308] ;  /* 0x00030800013b7983 */ /* 0x000f2c0000300800 */
[----:B------:R1:W-:Y:S01]  /*121b80*/  @P6 STG.E.U8 desc[UR36][R14.64], R61 ;  /* 0x0000003d0e006986 */ /* 0x0003e2000c101124 */
[----:B0-----:R-:W-:Y:S01]  /*121b90*/  ISETP.LT.AND P6, PT, R50, UR5, !P5 ;  /* 0x0000000532007c0c */ /* 0x001fe2000efc1270 */
[----:B------:R-:W0:Y:S02]  /*121ba0*/  LDCU UR5, c[0x0][0x398] ;  /* 0x00007300ff0577ac */ /* 0x000e240008000800 */
[----:B-1----:R-:W4:Y:S01]  /*121bb0*/  LDL.LU.64 R14, [R1+0x20a0] ;  /* 0x0020a000010e7983 */ /* 0x002f220000300a00 */
[----:B------:R-:W-:-:S02]  /*121bc0*/  PRMT R61, R5, 0x7772, RZ ;  /* 0x00007772053d7816 */ /* 0x000fc400000000ff */
[----:B0-----:R-:W-:Y:S01]  /*121bd0*/  ISETP.LT.AND P5, PT, R13, UR5, !P5 ;  /* 0x000000050d007c0c */ /* 0x001fe2000efa1270 */
[----:B------:R-:W0:Y:S06]  /*121be0*/  LDCU UR5, c[0x0][0x398] ;  /* 0x00007300ff0577ac */ /* 0x000e2c0008000800 */
[----:B--2---:R1:W-:Y:S04]  /*121bf0*/  @P6 STG.E.U8 desc[UR36][R6.64], R61 ;  /* 0x0000003d06006986 */ /* 0x0043e8000c101124 */
[----:B-1----:R-:W2:Y:S01]  /*121c00*/  LDL.LU.64 R6, [R1+0x2098] ;  /* 0x0020980001067983 */ /* 0x002ea20000300a00 */
[----:B------:R-:W-:-:S05]  /*121c10*/  PRMT R61, R5, 0x7773, RZ ;  /* 0x00007773053d7816 */ /* 0x000fca00000000ff */
[----:B------:R1:W-:Y:S04]  /*121c20*/  @P5 STG.E.U8 desc[UR36][R56.64], R61 ;  /* 0x0000003d38005986 */ /* 0x0003e8000c101124 */
[----:B-1----:R-:W2:Y:S01]  /*121c30*/  LDL.LU.64 R56, [R1+0x2090] ;  /* 0x0020900001387983 */ /* 0x002ea20000300a00 */
[----:B------:R-:W-:-:S05]  /*121c40*/  VIADD R61, R11, 0x5 ;  /* 0x000000050b3d7836 */ /* 0x000fca0000000000 */
        /* <DEDUP_REMOVED lines=8> */
[----:B------:R-:W-:-:S11]  /*121cd0*/  PRMT R61, R58, 0x7771, RZ ;  /* 0x000077713a3d7816 */ /* 0x000fd600000000ff */
[----:B---3--:R1:W-:Y:S01]  /*121ce0*/  @P6 STG.E.U8 desc[UR36][R52.64], R61 ;  /* 0x0000003d34006986 */ /* 0x0083e2000c101124 */
[----:B0-----:R-:W-:Y:S01]  /*121cf0*/  ISETP.LT.AND P6, PT, R48, UR5, !P5 ;  /* 0x0000000530007c0c */ /* 0x001fe2000efc1270 */
[----:B------:R-:W0:Y:S02]  /*121d00*/  LDCU UR5, c[0x0][0x398] ;  /* 0x00007300ff0577ac */ /* 0x000e240008000800 */
[----:B-1----:R-:W3:Y:S01]  /*121d10*/  LDL.LU R53, [R1+0x33c] ;  /* 0x00033c0001357983 */ /* 0x002ee20000300800 */
[----:B------:R-:W-:-:S03]  /*121d20*/  PRMT R61, R58, 0x7772, RZ ;  /* 0x000077723a3d7816 */ /* 0x000fc600000000ff */
[----:B------:R-:W3:Y:S06]  /*121d30*/  LDL.LU.64 R26, [R1+0x2078] ;  /* 0x00207800011a7983 */ /* 0x000eec0000300a00 */
[----:B------:R1:W-:Y:S01]  /*121d40*/  @P6 STG.E.U8 desc[UR36][R18.64], R61 ;  /* 0x0000003d12006986 */ /* 0x0003e2000c101124 */
[----:B------:R-:W-:Y:S01]  /*121d50*/  ISETP.LT.AND P6, PT, R49, UR18, !P5 ;  /* 0x0000001231007c0c */ /* 0x000fe2000efc1270 */
[----:B------:R-:W0:Y:S02]  /*121d60*/  LDCU.64 UR18, c[0x0][0x398] ;  /* 0x00007300ff1277ac */ /* 0x000e240008000a00 */
[----:B------:R-:W3:Y:S01]  /*121d70*/  LDL.LU.64 R20, [R1+0x2070] ;  /* 0x0020700001147983 */ /* 0x000ee20000300a00 */
[----:B-1----:R-:W-:-:S03]  /*121d80*/  PRMT R61, R58, 0x7773, RZ ;  /* 0x000077733a3d7816 */ /* 0x002fc600000000ff */
[----:B------:R-:W3:Y:S06]  /*121d90*/  LDL.LU.64 R18, [R1+0x2058] ;  /* 0x0020580001127983 */ /* 0x000eec0000300a00 */
[----:B----4-:R1:W-:Y:S01]  /*121da0*/  @P6 STG.E.U8 desc[UR36][R16.64], R61 ;  /* 0x0000003d10006986 */ /* 0x0103e2000c101124 */
[----:B0-----:R-:W-:Y:S01]  /*121db0*/  ISETP.LT.AND P6, PT, R23, UR5, !P5 ;  /* 0x0000000517007c0c */ /* 0x001fe2000efc1270 */
[----:B------:R-:W0:Y:S01]  /*121dc0*/  LDCU UR5, c[0x0][0x398] ;  /* 0x00007300ff0577ac */ /* 0x000e220008000800 */
[C---:B-1----:R-:W-:Y:S01]  /*121dd0*/  PRMT R61, R59.reuse, 0x7770, RZ ;  /* 0x000077703b3d7816 */ /* 0x042fe200000000ff */
[----:B------:R-:W4:Y:S10]  /*121de0*/  LDL.LU.64 R16, [R1+0x2050] ;  /* 0x0020500001107983 */ /* 0x000f340000300a00 */
[----:B------:R1:W-:Y:S01]  /*121df0*/  @P6 STG.E.U8 desc[UR36][R14.64], R61 ;  /* 0x0000003d0e006986 */ /* 0x0003e2000c101124 */
[----:B0-----:R-:W-:Y:S01]  /*121e00*/  ISETP.LT.AND P6, PT, R12, UR5, !P5 ;  /* 0x000000050c007c0c */ /* 0x001fe2000efc1270 */
[----:B------:R-:W0:Y:S02]  /*121e10*/  LDCU UR5, c[0x0][0x398] ;  /* 0x00007300ff0577ac */ /* 0x000e240008000800 */
[----:B------:R-:W4:Y:S01]  /*121e20*/  LDL.LU R58, [R1+0x32c] ;  /* 0x00032c00013a7983 */ /* 0x000f220000300800 */
[----:B-1----:R-:W-:-:S09]  /*121e30*/  PRMT R61, R59, 0x7771, RZ ;  /* 0x000077713b3d7816 */ /* 0x002fd200000000ff */
[----:B--2---:R1:W-:Y:S01]  /*121e40*/  @P6 STG.E.U8 desc[UR36][R6.64], R61 ;  /* 0x0000003d06006986 */ /* 0x0043e2000c101124 */
[----:B0-----:R-:W-:Y:S01]  /*121e50*/  ISETP.LT.AND P6, PT, R50, UR5, !P5 ;  /* 0x0000000532007c0c */ /* 0x001fe2000efc1270 */
[----:B------:R-:W0:Y:S01]  /*121e60*/  LDCU UR5, c[0x0][0x398] ;  /* 0x00007300ff0577ac */ /* 0x000e220008000800 */
[----:B-1----:R-:W-:-:S11]  /*121e70*/  PRMT R61, R59, 0x7772, RZ ;  /* 0x000077723b3d7816 */ /* 0x002fd600000000ff */
[----:B------:R1:W-:Y:S04]  /*121e80*/  @P6 STG.E.U8 desc[UR36][R56.64], R61 ;  /* 0x0000003d38006986 */ /* 0x0003e8000c101124 */
[----:B-1----:R-:W2:Y:S01]  /*121e90*/  LDL.LU.64 R56, [R1+0x2048] ;  /* 0x0020480001387983 */ /* 0x002ea20000300a00 */
[----:B0-----:R-:W-:Y:S01]  /*121ea0*/  ISETP.LT.AND P5, PT, R13, UR5, !P5 ;  /* 0x000000050d007c0c */ /* 0x001fe2000efa1270 */
[----:B------:R-:W0:Y:S01]  /*121eb0*/  LDCU UR5, c[0x0][0x398] ;  /* 0x00007300ff0577ac */ /* 0x000e220008000800 */
[----:B------:R-:W-:-:S11]  /*121ec0*/  PRMT R61, R59, 0x7773, RZ ;  /* 0x000077733b3d7816 */ /* 0x000fd600000000ff */
[----:B------:R1:W-:Y:S04]  /*121ed0*/  @P5 STG.E.U8 desc[UR36][R4.64], R61 ;  /* 0x0000003d04005986 */ /* 0x0003e8000c101124 */
[----:B-1----:R-:W2:Y:S01]  /*121ee0*/  LDL.LU.64 R4, [R1+0x2040] ;  /* 0x0020400001047983 */ /* 0x002ea20000300a00 */
[----:B------:R-:W-:-:S03]  /*121ef0*/  VIADD R61, R11, 0x6 ;  /* 0x000000060b3d7836 */ /* 0x000fc60000000000 */
[----:B------:R-:W2:Y:S02]  /*121f00*/  LDL.LU.64 R14, [R1+0x2038] ;  /* 0x00203800010e7983 */ /* 0x000ea40000300a00 */
[----:B------:R-:W-:-:S04]  /*121f10*/  ISETP.GE.AND P5, PT, R61, UR19, PT ;  /* 0x000000133d007c0c */ /* 0x000fc8000bfa6270 */
[----:B0-----:R-:W-:Y:S01]  /*121f20*/  ISETP.LT.AND P6, PT, R9, UR5, !P5 ;  /* 0x0000000509007c0c */ /* 0x001fe2000efc1270 */
[----:B------:R-:W0:Y:S01]  /*121f30*/  LDCU UR5, c[0x0][0x398] ;  /* 0x00007300ff0577ac */ /* 0x000e220008000800 */
[----:B---3--:R-:W-:-:S11]  /*121f40*/  PRMT R6, R53, 0x7770, RZ ;  /* 0x0000777035067816 */ /* 0x008fd600000000ff */
[----:B------:R1:W-:Y:S01]  /*121f50*/  @P6 STG.E.U8 desc[UR36][R26.64], R6 ;  /* 0x000000061a006986 */ /* 0x0003e2000c101124 */
[----:B0-----:R-:W-:Y:S01]  /*121f60*/  ISETP.LT.AND P6, PT, R51, UR5, !P5 ;  /* 0x0000000533007c0c */ /* 0x001fe2000efc1270 */
[----:B------:R-:W0:Y:S02]  /*121f70*/  LDCU UR5, c[0x0][0x398] ;  /* 0x00007300ff0577ac */ /* 0x000e240008000800 */
[----:B-1----:R-:W3:Y:S01]  /*121f80*/  LDL.LU.64 R6, [R1+0x2028] ;  /* 0x0020280001067983 */ /* 0x002ee20000300a00 */
[----:B------:R-:W-:-:S03]  /*121f90*/  PRMT R61, R53, 0x7771, RZ ;  /* 0x00007771353d7816 */ /* 0x000fc600000000ff */
[----:B------:R-:W3:Y:S06]  /*121fa0*/  LDL.LU R59, [R1+0x31c] ;  /* 0x00031c00013b7983 */ /* 0x000eec0000300800 */
[----:B------:R1:W-:Y:S01]  /*121fb0*/  @P6 STG.E.U8 desc[UR36][R20.64], R61 ;  /* 0x0000003d14006986 */ /* 0x0003e2000c101124 */
[----:B0-----:R-:W-:Y:S01]  /*121fc0*/  ISETP.LT.AND P6, PT, R48, UR5, !P5 ;  /* 0x0000000530007c0c */ /* 0x001fe2000efc1270 */
[----:B------:R-:W0:Y:S01]  /*121fd0*/  LDCU UR5, c[0x0][0x398] ;  /* 0x00007300ff0577ac */ /* 0x000e220008000800 */
[----:B-1----:R-:W-:-:S11]  /*121fe0*/  PRMT R61, R53, 0x7772, RZ ;  /* 0x00007772353d7816 */ /* 0x002fd600000000ff */
[----:B------:R1:W-:Y:S02]  /*121ff0*/  @P6 STG.E.U8 desc[UR36][R18.64], R61 ;  /* 0x0000003d12006986 */ /* 0x0003e4000c101124 */
[----:B-1----:R-:W-:Y:S02]  /*122000*/  PRMT R61, R53, 0x7773, RZ ;  /* 0x00007773353d7816 */ /* 0x002fe400000000ff */
[----:B------:R-:W3:Y:S01]  /*122010*/  LDL.LU.64 R52, [R1+0x2020] ;  /* 0x0020200001347983 */ /* 0x000ee20000300a00 */
[----:B------:R-:W-:Y:S01]  /*122020*/  ISETP.LT.AND P6, PT, R49, UR26, !P5 ;  /* 0x0000001a31007c0c */ /* 0x000fe2000efc1270 */
[----:B------:R-:W1:Y:S02]  /*122030*/  LDCU.64 UR26, c[0x0][0x398] ;  /* 0x00007300ff1a77ac */ /* 0x000e640008000a00 */
[----:B------:R-:W3:Y:S10]  /*122040*/  LDL.LU.64 R20, [R1+0x2018] ;  /* 0x0020180001147983 */ /* 0x000ef40000300a00 */
[----:B----4-:R4:W-:Y:S01]  /*122050*/  @P6 STG.E.U8 desc[UR36][R16.64], R61 ;  /* 0x0000003d10006986 */ /* 0x0109e2000c101124 */
[----:B0-----:R-:W-:Y:S01]  /*122060*/  ISETP.LT.AND P6, PT, R23, UR5, !P5 ;  /* 0x0000000517007c0c */ /* 0x001fe2000efc1270 */
[----:B------:R-:W0:Y:S01]  /*122070*/  LDCU UR5, c[0x0][0x398] ;  /* 0x00007300ff0577ac */ /* 0x000e220008000800 */
[----:B----4-:R-:W-:-:S11]  /*122080*/  PRMT R61, R58, 0x7770, RZ ;  /* 0x000077703a3d7816 */ /* 0x010fd600000000ff */
[----:B--2---:R2:W-:Y:S04]  /*122090*/  @P6 STG.E.U8 desc[UR36][R56.64], R61 ;  /* 0x0000003d38006986 */ /* 0x0045e8000c101124 */
[----:B--2---:R-:W2:Y:S01]  /*1220a0*/  LDL.LU.64 R56, [R1+0x2008] ;  /* 0x0020080001387983 */ /* 0x004ea20000300a00 */
[----:B0-----:R-:W-:Y:S01]  /*1220b0*/  ISETP.LT.AND P6, PT, R12, UR5, !P5 ;  /* 0x000000050c007c0c */ /* 0x001fe2000efc1270 */
[----:B------:R-:W0:Y:S02]  /*1220c0*/  LDCU UR5, c[0x0][0x398] ;  /* 0x00007300ff0577ac */ /* 0x000e240008000800 */
[----:B------:R-:W4:Y:S01]  /*1220d0*/  LDL.LU.64 R18, [R1+0x2000] ;  /* 0x0020000001127983 */ /* 0x000f220000300a00 */
[----:B------:R-:W-:-:S09]  /*1220e0*/  PRMT R61, R58, 0x7771, RZ ;  /* 0x000077713a3d7816 */ /* 0x000fd200000000ff */
[----:B------:R1:W-:Y:S01]  /*1220f0*/  @P6 STG.E.U8 desc[UR36][R4.64], R61 ;  /* 0x0000003d04006986 */ /* 0x0003e2000c101124 */
[----:B0-----:R-:W-:Y:S01]  /*122100*/  ISETP.LT.AND P6, PT, R50, UR5, !P5 ;  /* 0x0000000532007c0c */ /* 0x001fe2000efc1270 */
[----:B------:R-:W0:Y:S02]  /*122110*/  LDCU UR5, c[0x0][0x398] ;  /* 0x00007300ff0577ac */ /* 0x000e240008000800 */
[----:B-1----:R-:W4:Y:S04]  /*122120*/  LDL.LU R5, [R1+0x30c] ;  /* 0x00030c0001057983 */ /* 0x002f280000300800 */
[----:B------:R-:W4:Y:S01]  /*122130*/  LDL.LU.64 R16, [R1+0x1ff8] ;  /* 0x001ff80001107983 */ /* 0x000f220000300a00 */
[----:B------:R-:W-:-:S05]  /*122140*/  PRMT R61, R58, 0x7772, RZ ;  /* 0x000077723a3d7816 */ /* 0x000fca00000000ff */
[----:B------:R1:W-:Y:S01]  /*122150*/  @P6 STG.E.U8 desc[UR36][R14.64], R61 ;  /* 0x0000003d0e006986 */ /* 0x0003e2000c101124 */
[----:B0-----:R-:W-:Y:S01]  /*122160*/  ISETP.LT.AND P5, PT, R13, UR5, !P5 ;  /* 0x000000050d007c0c */ /* 0x001fe2000efa1270 */
[----:B------:R-:W0:Y:S02]  /*122170*/  LDCU UR5, c[0x0][0x398] ;  /* 0x00007300ff0577ac */ /* 0x000e240008000800 */
[----:B-1----:R-:W4:Y:S01]  /*122180*/  LDL.LU.64 R14, [R1+0x1ff0] ;  /* 0x001ff000010e7983 */ /* 0x002f220000300a00 */
[----:B------:R-:W-:-:S09]  /*122190*/  PRMT R61, R58, 0x7773, RZ ;  /* 0x000077733a3d7816 */ /* 0x000fd200000000ff */
[----:B---3--:R1:W-:Y:S04]  /*1221a0*/  @P5 STG.E.U8 desc[UR36][R6.64], R61 ;  /* 0x0000003d06005986 */ /* 0x0083e8000c101124 */
[----:B-1----:R-:W3:Y:S01]  /*1221b0*/  LDL.LU.64 R6, [R1+0x1fe8] ;  /* 0x001fe80001067983 */ /* 0x002ee20000300a00 */
[----:B------:R-:W-:-:S05]  /*1221c0*/  VIADD R61, R11, 0x7 ;  /* 0x000000070b3d7836 */ /* 0x000fca0000000000 */
[----:B------:R-:W-:-:S04]  /*1221d0*/  ISETP.GE.AND P5, PT, R61, UR27, PT ;  /* 0x0000001b3d007c0c */ /* 0x000fc8000bfa6270 */
[----:B0-----:R-:W-:Y:S01]  /*1221e0*/  ISETP.LT.AND P6, PT, R9, UR5, !P5 ;  /* 0x0000000509007c0c */ /* 0x001fe2000efc1270 */
[----:B------:R-:W0:Y:S01]  /*1221f0*/  LDCU UR5, c[0x0][0x398] ;  /* 0x00007300ff0577ac */ /* 0x000e220008000800 */
[----:B------:R-:W-:-:S11]  /*122200*/  PRMT R4, R59, 0x7770, RZ ;  /* 0x000077703b047816 */ /* 0x000fd600000000ff */
        /* <DEDUP_REMOVED lines=10> */
[----:B--2---:R1:W-:Y:S04]  /*1222b0*/  @P6 STG.E.U8 desc[UR36][R56.64], R61 ;  /* 0x0000003d38006986 */ /* 0x0043e8000c101124 */
[----:B-1----:R-:W2:Y:S01]  /*1222c0*/  LDL.LU.64 R56, [R1+0x1fd0] ;  /* 0x001fd00001387983 */ /* 0x002ea20000300a00 */
[----:B------:R-:W-:Y:S01]  /*1222d0*/  ISETP.LT.AND P6, PT, R49, UR24, !P5 ;  /* 0x0000001831007c0c */ /* 0x000fe2000efc1270 */
[----:B------:R-:W1:Y:S01]  /*1222e0*/  LDCU.64 UR24, c[0x0][0x398] ;  /* 0x00007300ff1877ac */ /* 0x000e620008000a00 */
[----:B------:R-:W-:-:S11]  /*1222f0*/  PRMT R61, R59, 0x7773, RZ ;  /* 0x000077733b3d7816 */ /* 0x000fd600000000ff */
[----:B----4-:R4:W-:Y:S01]  /*122300*/  @P6 STG.E.U8 desc[UR36][R18.64], R61 ;  /* 0x0000003d12006986 */ /* 0x0109e2000c101124 */
[----:B0-----:R-:W-:Y:S01]  /*122310*/  ISETP.LT.AND P6, PT, R23, UR5, !P5 ;  /* 0x0000000517007c0c */ /* 0x001fe2000efc1270 */
[----:B------:R-:W0:Y:S02]  /*122320*/  LDCU UR5, c[0x0][0x398] ;  /* 0x00007300ff0577ac */ /* 0x000e240008000800 */
[----:B----4-:R-:W4:Y:S01]  /*122330*/  LDL.LU.64 R18, [R1+0x1fc8] ;  /* 0x001fc80001127983 */ /* 0x010f220000300a00 */
[----:B------:R-:W-:-:S09]  /*122340*/  PRMT R61, R5, 0x7770, RZ ;  /* 0x00007770053d7816 */ /* 0x000fd200000000ff */
[----:B------:R1:W-:Y:S01]  /*122350*/  @P6 STG.E.U8 desc[UR36][R16.64], R61 ;  /* 0x0000003d10006986 */ /* 0x0003e2000c101124 */
[----:B0-----:R-:W-:Y:S01]  /*122360*/  ISETP.LT.AND P6, PT, R12, UR5, !P5 ;  /* 0x000000050c007c0c */ /* 0x001fe2000efc1270 */
[----:B------:R-:W0:Y:S02]  /*122370*/  LDCU UR5, c[0x0][0x398] ;  /* 0x00007300ff0577ac */ /* 0x000e240008000800 */
[----:B-1----:R-:W4:Y:S01]  /*122380*/  LDL.LU.64 R16, [R1+0x1f88] ;  /* 0x001f880001107983 */ /* 0x002f220000300a00 */
[----:B------:R-:W-:-:S09]  /*122390*/  PRMT R61, R5, 0x7771, RZ ;  /* 0x00007771053d7816 */ /* 0x000fd200000000ff */
[----:B------:R1:W-:Y:S01]  /*1223a0*/  @P6 STG.E.U8 desc[UR36][R14.64], R61 ;  /* 0x0000003d0e006986 */ /* 0x0003e2000c101124 */
[----:B0-----:R-:W-:Y:S01]  /*1223b0*/  ISETP.LT.AND P6, PT, R50, UR5, !P5 ;  /* 0x0000000532007c0c */ /* 0x001fe2000efc1270 */
[----:B------:R-:W0:Y:S02]  /*1223c0*/  LDCU UR5, c[0x0][0x398] ;  /* 0x00007300ff0577ac */ /* 0x000e240008000800 */
[----:B-1----:R-:W4:Y:S01]  /*1223d0*/  LDL.LU.64 R14, [R1+0x1f80] ;  /* 0x001f8000010e7983 */ /* 0x002f220000300a00 */
[----:B------:R-:W-:-:S03]  /*1223e0*/  PRMT R61, R5, 0x7772, RZ ;  /* 0x00007772053d7816 */ /* 0x000fc600000000ff */
[----:B------:R-:W4:Y:S01]  /*1223f0*/  LDL.LU R59, [R1+0x2e0] ;  /* 0x0002e000013b7983 */ /* 0x000f220000300800 */
[----:B0-----:R-:W-:Y:S01]  /*122400*/  ISETP.LT.AND P5, PT, R13, UR5, !P5 ;  /* 0x000000050d007c0c */ /* 0x001fe2000efa1270 */
[----:B------:R-:W0:Y:S04]  /*122410*/  LDCU UR5, c[0x0][0x398] ;  /* 0x00007300ff0577ac */ /* 0x000e280008000800 */
[----:B---3--:R1:W-:Y:S04]  /*122420*/  @P6 STG.E.U8 desc[UR36][R6.64], R61 ;  /* 0x0000003d06006986 */ /* 0x0083e8000c101124 */
[----:B-1----:R-:W3:Y:S01]  /*122430*/  LDL.LU.64 R6, [R1+0x1f78] ;  /* 0x001f780001067983 */ /* 0x002ee20000300a00 */
[----:B------:R-:W-:-:S03]  /*122440*/  PRMT R61, R5, 0x7773, RZ ;  /* 0x00007773053d7816 */ /* 0x000fc600000000ff */
[----:B------:R-:W3:Y:S04]  /*122450*/  LDL.LU.64 R4, [R1+0x1f70] ;  /* 0x001f700001047983 */ /* 0x000ee80000300a00 */
[----:B------:R1:W-:Y:S04]  /*122460*/  @P5 STG.E.U8 desc[UR36][R52.64], R61 ;  /* 0x0000003d34005986 */ /* 0x0003e8000c101124 */
[----:B-1----:R-:W3:Y:S01]  /*122470*/  LDL.LU.64 R52, [R1+0x1f68] ;  /* 0x001f680001347983 */ /* 0x002ee20000300a00 */
[----:B------:R-:W-:-:S05]  /*122480*/  VIADD R61, R11, 0x8 ;  /* 0x000000080b3d7836 */ /* 0x000fca0000000000 */
[----:B------:R-:W-:-:S04]  /*122490*/  ISETP.GE.AND P5, PT, R61, UR25, PT ;  /* 0x000000193d007c0c */ /* 0x000fc8000bfa6270 */
[----:B0-----:R-:W-:Y:S01]  /*1224a0*/  ISETP.LT.AND P6, PT, R9, UR5, !P5 ;  /* 0x0000000509007c0c */ /* 0x001fe2000efc1270 */
[----:B------:R-:W0:Y:S01]  /*1224b0*/  LDCU UR5, c[0x0][0x398] ;  /* 0x00007300ff0577ac */ /* 0x000e220008000800 */
[----:B------:R-:W-:-:S11]  /*1224c0*/  PRMT R8, R58, 0x7770, RZ ;  /* 0x000077703a087816 */ /* 0x000fd600000000ff */
[----:B--2---:R1:W-:Y:S04]  /*1224d0*/  @P6 STG.E.U8 desc[UR36][R56.64], R8 ;  /* 0x0000000838006986 */ /* 0x0043e8000c101124 */
[----:B-1----:R-:W2:Y:S01]  /*1224e0*/  LDL.LU.64 R56, [R1+0x1f58] ;  /* 0x001f580001387983 */ /* 0x002ea20000300a00 */
[----:B0-----:R-:W-:Y:S01]  /*1224f0*/  ISETP.LT.AND P6, PT, R51, UR5, !P5 ;  /* 0x0000000533007c0c */ /* 0x001fe2000efc1270 */
[----:B------:R-:W0:Y:S01]  /*122500*/  LDCU UR5, c[0x0][0x398] ;  /* 0x00007300ff0577ac */ /* 0x000e220008000800 */
[----:B------:R-:W-:Y:S01]  /*122510*/  PRMT R61, R58, 0x7771, RZ ;  /* 0x000077713a3d7816 */ /* 0x000fe200000000ff */
[----:B------:R-:W2:Y:S04]  /*122520*/  LDL.LU R8, [R1+0x2d0] ;  /* 0x0002d00001087983 */ /* 0x000ea80000300800 */
[----:B------:R-:W2:Y:S06]  /*122530*/  LDL.LU.64 R20, [R1+0x1f50] ;  /* 0x001f500001147983 */ /* 0x000eac0000300a00 */
[----:B----4-:R1:W-:Y:S01]  /*122540*/  @P6 STG.E.U8 desc[UR36][R18.64], R61 ;  /* 0x0000003d12006986 */ /* 0x0103e2000c101124 */
[----:B0-----:R-:W-:Y:S01]  /*122550*/  ISETP.LT.AND P6, PT, R48, UR5, !P5 ;  /* 0x0000000530007c0c */ /* 0x001fe2000efc1270 */
[----:B------:R-:W0:Y:S01]  /*122560*/  LDCU UR5, c[0x0][0x398] ;  /* 0x00007300ff0577ac */ /* 0x000e220008000800 */
[C---:B-1----:R-:W-:Y:S01]  /*122570*/  PRMT R61, R58.reuse, 0x7772, RZ ;  /* 0x000077723a3d7816 */ /* 0x042fe200000000ff */
[----:B------:R-:W4:Y:S10]  /*122580*/  LDL.LU.64 R18, [R1+0x1f48] ;  /* 0x001f480001127983 */ /* 0x000f340000300a00 */
[----:B------:R1:W-:Y:S01]  /*122590*/  @P6 STG.E.U8 desc[UR36][R16.64], R61 ;  /* 0x0000003d10006986 */ /* 0x0003e2000c101124 */
[----:B------:R-:W-:Y:S01]  /*1225a0*/  ISETP.LT.AND P6, PT, R49, UR18, !P5 ;  /* 0x0000001231007c0c */ /* 0x000fe2000efc1270 */
[----:B------:R-:W2:Y:S01]  /*1225b0*/  LDCU.64 UR18, c[0x0][0x398] ;  /* 0x00007300ff1277ac */ /* 0x000ea20008000a00 */
[----:B-1----:R-:W-:Y:S01]  /*1225c0*/  PRMT R61, R58, 0x7773, RZ ;  /* 0x000077733a3d7816 */ /* 0x002fe200000000ff */
[----:B------:R-:W4:Y:S10]  /*1225d0*/  LDL.LU.64 R16, [R1+0x1f40] ;  /* 0x001f400001107983 */ /* 0x000f340000300a00 */
[----:B------:R1:W-:Y:S01]  /*1225e0*/  @P6 STG.E.U8 desc[UR36][R14.64], R61 ;  /* 0x0000003d0e006986 */ /* 0x0003e2000c101124 */
[----:B0-----:R-:W-:Y:S01]  /*1225f0*/  ISETP.LT.AND P6, PT, R23, UR5, !P5 ;  /* 0x0000000517007c0c */ /* 0x001fe2000efc1270 */
[----:B------:R-:W0:Y:S01]  /*122600*/  LDCU UR5, c[0x0][0x398] ;  /* 0x00007300ff0577ac */ /* 0x000e220008000800 */
[----:B-1----:R-:W-:-:S11]  /*122610*/  PRMT R61, R59, 0x7770, RZ ;  /* 0x000077703b3d7816 */ /* 0x002fd600000000ff */
[----:B---3--:R1:W-:Y:S01]  /*122620*/  @P6 STG.E.U8 desc[UR36][R6.64], R61 ;  /* 0x0000003d06006986 */ /* 0x0083e2000c101124 */
[----:B0-----:R-:W-:Y:S01]  /*122630*/  ISETP.LT.AND P6, PT, R12, UR5, !P5 ;  /* 0x000000050c007c0c */ /* 0x001fe2000efc1270 */
[----:B------:R-:W0:Y:S01]  /*122640*/  LDCU UR5, c[0x0][0x398] ;  /* 0x00007300ff0577ac */ /* 0x000e220008000800 */
[----:B-1----:R-:W-:Y:S01]  /*122650*/  PRMT R61, R59, 0x7771, RZ ;  /* 0x000077713b3d7816 */ /* 0x002fe200000000ff */
[----:B------:R-:W3:Y:S10]  /*122660*/  LDL.LU.64 R6, [R1+0x1f38] ;  /* 0x001f380001067983 */ /* 0x000ef40000300a00 */
[----:B------:R1:W-:Y:S01]  /*122670*/  @P6 STG.E.U8 desc[UR36][R4.64], R61 ;  /* 0x0000003d04006986 */ /* 0x0003e2000c101124 */
[----:B0-----:R-:W-:-:S03]  /*122680*/  ISETP.LT.AND P6, PT, R50, UR5, !P5 ;  /* 0x0000000532007c0c */ /* 0x001fc6000efc1270 */
[----:B------:R-:W3:Y:S01]  /*122690*/  LDL.LU R58, [R1+0x150] ;  /* 0x00015000013a7983 */ /* 0x000ee20000300800 */
[----:B------:R-:W0:Y:S01]  /*1226a0*/  LDCU UR5, c[0x0][0x398] ;  /* 0x00007300ff0577ac */ /* 0x000e220008000800 */
[----:B-1----:R-:W-:-:S08]  /*1226b0*/  PRMT R61, R59, 0x7772, RZ ;  /* 0x000077723b3d7816 */ /* 0x002fd000000000ff */
[----:B------:R1:W-:Y:S04]  /*1226c0*/  @P6 STG.E.U8 desc[UR36][R52.64], R61 ;  /* 0x0000003d34006986 */ /* 0x0003e8000c101124 */
[----:B-1----:R-:W3:Y:S01]  /*1226d0*/  LDL.LU.64 R52, [R1+0x1f30] ;  /* 0x001f300001347983 */ /* 0x002ee20000300a00 */
[----:B0-----:R-:W-:Y:S01]  /*1226e0*/  ISETP.LT.AND P5, PT, R13, UR5, !P5 ;  /* 0x000000050d007c0c */ /* 0x001fe2000efa1270 */
[----:B------:R-:W0:Y:S01]  /*1226f0*/  LDCU UR5, c[0x0][0x398] ;  /* 0x00007300ff0577ac */ /* 0x000e220008000800 */
[----:B------:R-:W-:-:S11]  /*122700*/  PRMT R61, R59, 0x7773, RZ ;  /* 0x000077733b3d7816 */ /* 0x000fd600000000ff */
[----:B--2---:R1:W-:Y:S04]  /*122710*/  @P5 STG.E.U8 desc[UR36][R56.64], R61 ;  /* 0x0000003d38005986 */ /* 0x0043e8000c101124 */
[----:B-1----:R-:W2:Y:S01]  /*122720*/  LDL.LU.64 R56, [R1+0x1f28] ;  /* 0x001f280001387983 */ /* 0x002ea20000300a00 */
[----:B------:R-:W-:Y:S01]  /*122730*/  VIADD R61, R11, 0x9 ;  /* 0x000000090b3d7836 */ /* 0x000fe20000000000 */
[----:B------:R-:W-:Y:S02]  /*122740*/  PRMT R4, R8, 0x7770, RZ ;  /* 0x0000777008047816 */ /* 0x000fe400000000ff */
[----:B------:R-:W2:Y:S02]  /*122750*/  LDL.LU.64 R14, [R1+0x1f20] ;  /* 0x001f2000010e7983 */ /* 0x000ea40000300a00 */
[----:B------:R-:W-:-:S04]  /*122760*/  ISETP.GE.AND P5, PT, R61, UR19, PT ;  /* 0x000000133d007c0c */ /* 0x000fc8000bfa6270 */
[----:B0-----:R-:W-:Y:S01]  /*122770*/  ISETP.LT.AND P6, PT, R9, UR5, !P5 ;  /* 0x0000000509007c0c */ /* 0x001fe2000efc1270 */
[----:B------:R-:W0:-:S12]  /*122780*/  LDCU UR5, c[0x0][0x398] ;  /* 0x00007300ff0577ac */ /* 0x000e180008000800 */
[----:B------:R1:W-:Y:S01]  /*122790*/  @P6 STG.E.U8 desc[UR36][R20.64], R4 ;  /* 0x0000000414006986 */ /* 0x0003e2000c101124 */
[----:B0-----:R-:W-:Y:S01]  /*1227a0*/  ISETP.LT.AND P6, PT, R51, UR5, !P5 ;  /* 0x0000000533007c0c */ /* 0x001fe2000efc1270 */
[----:B------:R-:W0:Y:S02]  /*1227b0*/  LDCU UR5, c[0x0][0x398] ;  /* 0x00007300ff0577ac */ /* 0x000e240008000800 */
[----:B-1----:R-:W2:Y:S01]  /*1227c0*/  LDL.LU.64 R4, [R1+0x1f08] ;  /* 0x001f080001047983 */ /* 0x002ea20000300a00 */
[----:B------:R-:W-:-:S03]  /*1227d0*/  PRMT R61, R8, 0x7771, RZ ;  /* 0x00007771083d7816 */ /* 0x000fc600000000ff */
[----:B------:R-:W2:Y:S06]  /*1227e0*/  LDL.LU R59, [R1+0x2f4] ;  /* 0x0002f400013b7983 */ /* 0x000eac0000300800 */
[----:B----4-:R1:W-:Y:S04]  /*1227f0*/  @P6 STG.E.U8 desc[UR36][R18.64], R61 ;  /* 0x0000003d12006986 */ /* 0x0103e8000c101124 */
[----:B------:R-:W4:Y:S01]  /*122800*/  LDL.LU.64 R26, [R1+0x1f00] ;  /* 0x001f0000011a7983 */ /* 0x000f220000300a00 */
[----:B0-----:R-:W-:Y:S01]  /*122810*/  ISETP.LT.AND P6, PT, R48, UR5, !P5 ;  /* 0x0000000530007c0c */ /* 0x001fe2000efc1270 */
[----:B------:R-:W0:Y:S02]  /*122820*/  LDCU UR5, c[0x0][0x398] ;  /* 0x00007300ff0577ac */ /* 0x000e240008000800 */
[----:B------:R-:W4:Y:S01]  /*122830*/  LDL.LU.64 R20, [R1+0x1ef8] ;  /* 0x001ef80001147983 */ /* 0x000f220000300a00 */
[----:B-1----:R-:W-:-:S09]  /*122840*/  PRMT R61, R8, 0x7772, RZ ;  /* 0x00007772083d7816 */ /* 0x002fd200000000ff */
[----:B------:R1:W-:Y:S01]  /*122850*/  @P6 STG.E.U8 desc[UR36][R16.64], R61 ;  /* 0x0000003d10006986 */ /* 0x0003e2000c101124 */
[----:B------:R-:W-:Y:S01]  /*122860*/  ISETP.LT.AND P6, PT, R49, UR26, !P5 ;  /* 0x0000001a31007c0c */ /* 0x000fe2000efc1270 */
[----:B------:R-:W0:Y:S01]  /*122870*/  LDCU.64 UR26, c[0x0][0x398] ;  /* 0x00007300ff1a77ac */ /* 0x000e220008000a00 */
[----:B-1----:R-:W-:-:S11]  /*122880*/  PRMT R61, R8, 0x7773, RZ ;  /* 0x00007773083d7816 */ /* 0x002fd600000000ff */
[----:B---3--:R1:W-:Y:S01]  /*122890*/  @P6 STG.E.U8 desc[UR36][R6.64], R61 ;  /* 0x0000003d06006986 */ /* 0x0083e2000c101124 */
[----:B0-----:R-:W-:Y:S01]  /*1228a0*/  ISETP.LT.AND P6, PT, R23, UR5, !P5 ;  /* 0x0000000517007c0c */ /* 0x001fe2000efc1270 */
[----:B------:R-:W0:Y:S01]  /*1228b0*/  LDCU UR5, c[0x0][0x398] ;  /* 0x00007300ff0577ac */ /* 0x000e220008000800 */
[----:B-1----:R-:W-:-:S11]  /*1228c0*/  PRMT R61, R58, 0x7770, RZ ;  /* 0x000077703a3d7816 */ /* 0x002fd600000000ff */
[----:B------:R1:W-:Y:S04]  /*1228d0*/  @P6 STG.E.U8 desc[UR36][R52.64], R61 ;  /* 0x0000003d34006986 */ /* 0x0003e8000c101124 */
[----:B-1----:R-:W3:Y:S01]  /*1228e0*/  LDL.LU.64 R52, [R1+0x1ee8] ;  /* 0x001ee80001347983 */ /* 0x002ee20000300a00 */
[----:B0-----:R-:W-:Y:S01]  /*1228f0*/  ISETP.LT.AND P6, PT, R12, UR5, !P5 ;  /* 0x000000050c007c0c */ /* 0x001fe2000efc1270 */
[----:B------:R-:W0:Y:S01]  /*122900*/  LDCU UR5, c[0x0][0x398] ;  /* 0x00007300ff0577ac */ /* 0x000e220008000800 */
[----:B------:R-:W-:-:S11]  /*122910*/  PRMT R61, R58, 0x7771, RZ ;  /* 0x000077713a3d7816 */ /* 0x000fd600000000ff */
[----:B--2---:R1:W-:Y:S04]  /*122920*/  @P6 STG.E.U8 desc[UR36][R56.64], R61 ;  /* 0x0000003d38006986 */ /* 0x0043e8000c101124 */
[----:B-1----:R-:W2:Y:S04]  /*122930*/  LDL.LU.64 R56, [R1+0x1ee0] ;  /* 0x001ee00001387983 */ /* 0x002ea80000300a00 */
[----:B------:R-:W2:Y:S04]  /*122940*/  LDL.LU R7, [R1+0x2e4] ;  /* 0x0002e40001077983 */ /* 0x000ea80000300800 */
[----:B------:R-:W2:Y:S01]  /*122950*/  LDL.LU.64 R18, [R1+0x1ed8] ;  /* 0x001ed80001127983 */ /* 0x000ea20000300a00 */
[----:B0-----:R-:W-:Y:S01]  /*122960*/  ISETP.LT.AND P6, PT, R50, UR5, !P5 ;  /* 0x0000000532007c0c */ /* 0x001fe2000efc1270 */
[----:B------:R-:W0:Y:S01]  /*122970*/  LDCU UR5, c[0x0][0x398] ;  /* 0x00007300ff0577ac */ /* 0x000e220008000800 */
[C---:B------:R-:W-:Y:S01]  /*122980*/  PRMT R61, R58.reuse, 0x7772, RZ ;  /* 0x000077723a3d7816 */ /* 0x040fe200000000ff */
[----:B------:R-:W2:Y:S01]  /*122990*/  LDL.LU.64 R16, [R1+0x1ed0] ;  /* 0x001ed00001107983 */ /* 0x000ea20000300a00 */
[----:B0-----:R-:W-:Y:S01]  /*1229a0*/  ISETP.LT.AND P5, PT, R13, UR5, !P5 ;  /* 0x000000050d007c0c */ /* 0x001fe2000efa1270 */
[----:B------:R-:W0:Y:S08]  /*1229b0*/  LDCU UR5, c[0x0][0x398] ;  /* 0x00007300ff0577ac */ /* 0x000e300008000800 */
[----:B------:R1:W-:Y:S02]  /*1229c0*/  @P6 STG.E.U8 desc[UR36][R14.64], R61 ;  /* 0x0000003d0e006986 */ /* 0x0003e4000c101124 */
[----:B-1----:R-:W-:-:S02]  /*1229d0*/  PRMT R61, R58, 0x7773, RZ ;  /* 0x000077733a3d7816 */ /* 0x002fc400000000ff */
[----:B------:R-:W2:Y:S04]  /*1229e0*/  LDL.LU.64 R14, [R1+0x1ec8] ;  /* 0x001ec800010e7983 */ /* 0x000ea80000300a00 */
[----:B------:R1:W-:Y:S02]  /*1229f0*/  @P5 STG.E.U8 desc[UR36][R4.64], R61 ;  /* 0x0000003d04005986 */ /* 0x0003e4000c101124 */
[----:B-1----:R-:W-:-:S05]  /*122a00*/  VIADD R61, R11, 0xa ;  /* 0x0000000a0b3d7836 */ /* 0x002fca0000000000 */
[----:B------:R-:W-:-:S04]  /*122a10*/  ISETP.GE.AND P5, PT, R61, UR27, PT ;  /* 0x0000001b3d007c0c */ /* 0x000fc8000bfa6270 */
[----:B0-----:R-:W-:Y:S01]  /*122a20*/  ISETP.LT.AND P6, PT, R9, UR5, !P5 ;  /* 0x0000000509007c0c */ /* 0x001fe2000efc1270 */
[----:B------:R-:W0:Y:S01]  /*122a30*/  LDCU UR5, c[0x0][0x398] ;  /* 0x00007300ff0577ac */ /* 0x000e220008000800 */
[----:B------:R-:W-:-:S11]  /*122a40*/  PRMT R4, R59, 0x7770, RZ ;  /* 0x000077703b047816 */ /* 0x000fd600000000ff */
[----:B----4-:R1:W-:Y:S01]  /*122a50*/  @P6 STG.E.U8 desc[UR36][R26.64], R4 ;  /* 0x000000041a006986 */ /* 0x0103e2000c101124 */
[----:B0-----:R-:W-:Y:S01]  /*122a60*/  ISETP.LT.AND P6, PT, R51, UR5, !P5 ;  /* 0x0000000533007c0c */ /* 0x001fe2000efc1270 */
[----:B------:R-:W0:Y:S01]  /*122a70*/  LDCU UR5, c[0x0][0x398] ;  /* 0x00007300ff0577ac */ /* 0x000e220008000800 */
[C---:B------:R-:W-:Y:S01]  /*122a80*/  PRMT R61, R59.reuse, 0x7771, RZ ;  /* 0x000077713b3d7816 */ /* 0x040fe200000000ff */
[----:B-1----:R-:W4:Y:S04]  /*122a90*/  LDL.LU.64 R4, [R1+0x1eb8] ;  /* 0x001eb80001047983 */ /* 0x002f280000300a00 */
[----:B------:R-:W4:Y:S06]  /*122aa0*/  LDL.LU R58, [R1+0x2d4] ;  /* 0x0002d400013a7983 */ /* 0x000f2c0000300800 */
[----:B------:R1:W-:Y:S01]  /*122ab0*/  @P6 STG.E.U8 desc[UR36][R20.64], R61 ;  /* 0x0000003d14006986 */ /* 0x0003e2000c101124 */
[----:B0-----:R-:W-:Y:S01]  /*122ac0*/  ISETP.LT.AND P6, PT, R48, UR5, !P5 ;  /* 0x0000000530007c0c */ /* 0x001fe2000efc1270 */
[----:B------:R-:W0:Y:S01]  /*122ad0*/  LDCU UR5, c[0x0][0x398] ;  /* 0x00007300ff0577ac */ /* 0x000e220008000800 */
[----:B-1----:R-:W-:-:S11]  /*122ae0*/  PRMT R61, R59, 0x7772, RZ ;  /* 0x000077723b3d7816 */ /* 0x002fd600000000ff */
[----:B---3--:R1:W-:Y:S04]  /*122af0*/  @P6 STG.E.U8 desc[UR36][R52.64], R61 ;  /* 0x0000003d34006986 */ /* 0x0083e8000c101124 */
[----:B-1----:R-:W3:Y:S01]  /*122b00*/  LDL.LU.64 R52, [R1+0x1eb0] ;  /* 0x001eb00001347983 */ /* 0x002ee20000300a00 */
[----:B------:R-:W-:Y:S01]  /*122b10*/  ISETP.LT.AND P6, PT, R49, UR24, !P5 ;  /* 0x0000001831007c0c */ /* 0x000fe2000efc1270 */
[----:B------:R-:W1:Y:S01]  /*122b20*/  LDCU.64 UR24, c[0x0][0x398] ;  /* 0x00007300ff1877ac */ /* 0x000e620008000a00 */
[----:B------:R-:W-:-:S11]  /*122b30*/  PRMT R61, R59, 0x7773, RZ ;  /* 0x000077733b3d7816 */ /* 0x000fd600000000ff */
[----:B--2---:R2:W-:Y:S04]  /*122b40*/  @P6 STG.E.U8 desc[UR36][R56.64], R61 ;  /* 0x0000003d38006986 */ /* 0x0045e8000c101124 */
[----:B--2---:R-:W2:Y:S01]  /*122b50*/  LDL.LU.64 R56, [R1+0x1ea8] ;  /* 0x001ea80001387983 */ /* 0x004ea20000300a00 */
[----:B0-----:R-:W-:Y:S01]  /*122b60*/  ISETP.LT.AND P6, PT, R23, UR5, !P5 ;  /* 0x0000000517007c0c */ /* 0x001fe2000efc1270 */
[----:B------:R-:W0:Y:S01]  /*122b70*/  LDCU UR5, c[0x0][0x398] ;  /* 0x00007300ff0577ac */ /* 0x000e220008000800 */
[----:B------:R-:W-:-:S11]  /*122b80*/  PRMT R61, R7, 0x7770, RZ ;  /* 0x00007770073d7816 */ /* 0x000fd600000000ff */
[----:B------:R0:W-:Y:S04]  /*122b90*/  @P6 STG.E.U8 desc[UR36][R18.64], R61 ;  /* 0x0000003d12006986 */ /* 0x0001e8000c101124 */
[----:B0-----:R-:W2:Y:S01]  /*122ba0*/  LDL.LU.64 R18, [R1+0x1e98] ;  /* 0x001e980001127983 */ /* 0x001ea20000300a00 */
[----:B------:R-:W-:Y:S01]  /*122bb0*/  ISETP.LT.AND P6, PT, R12, UR5, !P5 ;  /* 0x000000050c007c0c */ /* 0x000fe2000efc1270 */
[----:B------:R-:W0:Y:S01]  /*122bc0*/  LDCU UR5, c[0x0][0x398] ;  /* 0x00007300ff0577ac */ /* 0x000e220008000800 */
[----:B------:R-:W-:-:S11]  /*122bd0*/  PRMT R61, R7, 0x7771, RZ ;  /* 0x00007771073d7816 */ /* 0x000fd600000000ff */
[----:B------:R1:W-:Y:S01]  /*122be0*/  @P6 STG.E.U8 desc[UR36][R16.64], R61 ;  /* 0x0000003d10006986 */ /* 0x0003e2000c101124 */
[----:B0-----:R-:W-:Y:S01]  /*122bf0*/  ISETP.LT.AND P6, PT, R50, UR5, !P5 ;  /* 0x0000000532007c0c */ /* 0x001fe2000efc1270 */
[----:B------:R-:W0:Y:S02]  /*122c00*/  LDCU UR5, c[0x0][0x398] ;  /* 0x00007300ff0577ac */ /* 0x000e240008000800 */
[----:B-1----:R-:W2:Y:S01]  /*122c10*/  LDL.LU.64 R16, [R1+0x1e90] ;  /* 0x001e900001107983 */ /* 0x002ea20000300a00 */
[----:B------:R-:W-:-:S03]  /*122c20*/  PRMT R61, R7, 0x7772, RZ ;  /* 0x00007772073d7816 */ /* 0x000fc600000000ff */
[----:B------:R-:W2:Y:S06]  /*122c30*/  LDL.LU R59, [R1+0x154] ;  /* 0x00015400013b7983 */ /* 0x000eac0000300800 */
[----:B------:R1:W-:Y:S04]  /*122c40*/  @P6 STG.E.U8 desc[UR36][R14.64], R61 ;  /* 0x0000003d0e006986 */ /* 0x0003e8000c101124 */
[----:B-1----:R-:W2:Y:S01]  /*122c50*/  LDL.LU.64 R14, [R1+0x1e88] ;  /* 0x001e8800010e7983 */ /* 0x002ea20000300a00 */
[----:B0-----:R-:W-:Y:S01]  /*122c60*/  ISETP.LT.AND P5, PT, R13, UR5, !P5 ;  /* 0x000000050d007c0c */ /* 0x001fe2000efa1270 */
[----:B------:R-:W0:Y:S01]  /*122c70*/  LDCU UR5, c[0x0][0x398] ;  /* 0x00007300ff0577ac */ /* 0x000e220008000800 */
[----:B------:R-:W-:-:S02]  /*122c80*/  PRMT R61, R7, 0x7773, RZ ;  /* 0x00007773073d7816 */ /* 0x000fc400000000ff */
[----:B------:R-:W2:Y:S09]  /*122c90*/  LDL.LU.64 R6, [R1+0x1e80] ;  /* 0x001e800001067983 */ /* 0x000eb20000300a00 */
[----:B----4-:R1:W-:Y:S02]  /*122ca0*/  @P5 STG.E.U8 desc[UR36][R4.64], R61 ;  /* 0x0000003d04005986 */ /* 0x0103e4000c101124 */
[----:B-1----:R-:W-:-:S02]  /*122cb0*/  VIADD R61, R11, 0xb ;  /* 0x0000000b0b3d7836 */ /* 0x002fc40000000000 */
[----:B------:R-:W4:Y:S03]  /*122cc0*/  LDL.LU.64 R4, [R1+0x1e78] ;  /* 0x001e780001047983 */ /* 0x000f260000300a00 */
[----:B------:R-:W-:-:S04]  /*122cd0*/  ISETP.GE.AND P5, PT, R61, UR25, PT ;  /* 0x000000193d007c0c */ /* 0x000fc8000bfa6270 */
[----:B0-----:R-:W-:Y:S01]  /*122ce0*/  ISETP.LT.AND P6, PT, R9, UR5, !P5 ;  /* 0x0000000509007c0c */ /* 0x001fe2000efc1270 */
[----:B------:R-:W0:Y:S01]  /*122cf0*/  LDCU UR5, c[0x0][0x398] ;  /* 0x00007300ff0577ac */ /* 0x000e220008000800 */
[C---:B------:R-:W-:Y:S02]  /*122d00*/  PRMT R8, R58.reuse, 0x7770, RZ ;  /* 0x000077703a087816 */ /* 0x040fe400000000ff */
[----:B------:R-:W-:-:S09]  /*122d10*/  PRMT R61, R58, 0x7771, RZ ;  /* 0x000077713a3d7816 */ /* 0x000fd200000000ff */
[----:B---3--:R1:W-:Y:S04]  /*122d20*/  @P6 STG.E.U8 desc[UR36][R52.64], R8 ;  /* 0x0000000834006986 */ /* 0x0083e8000c101124 */
[----:B-1----:R-:W3:Y:S01]  /*122d30*/  LDL.LU.64 R52, [R1+0x1e60] ;  /* 0x001e600001347983 */ /* 0x002ee20000300a00 */
[----:B0-----:R-:W-:Y:S01]  /*122d40*/  ISETP.LT.AND P6, PT, R51, UR5, !P5 ;  /* 0x0000000533007c0c */ /* 0x001fe2000efc1270 */
[----:B------:R-:W0:-:S12]  /*122d50*/  LDCU UR5, c[0x0][0x398] ;  /* 0x00007300ff0577ac */ /* 0x000e180008000800 */
[----:B--2---:R1:W-:Y:S04]  /*122d60*/  @P6 STG.E.U8 desc[UR36][R56.64], R61 ;  /* 0x0000003d38006986 */ /* 0x0043e8000c101124 */
[----:B-1----:R-:W2:Y:S04]  /*122d70*/  LDL.LU R57, [R1+0x2f8] ;  /* 0x0002f80001397983 */ /* 0x002ea80000300800 */
[----:B------:R-:W2:Y:S01]  /*122d80*/  LDL.LU.64 R26, [R1+0x1e58] ;  /* 0x001e5800011a7983 */ /* 0x000ea20000300a00 */
[----:B0-----:R-:W-:Y:S01]  /*122d90*/  ISETP.LT.AND P6, PT, R48, UR5, !P5 ;  /* 0x0000000530007c0c */ /* 0x001fe2000efc1270 */
[----:B------:R-:W0:Y:S02]  /*122da0*/  LDCU UR5, c[0x0][0x398] ;  /* 0x00007300ff0577ac */ /* 0x000e240008000800 */
[----:B------:R-:W2:Y:S01]  /*122db0*/  LDL.LU.64 R20, [R1+0x1e50] ;  /* 0x001e500001147983 */ /* 0x000ea20000300a00 */
[----:B------:R-:W-:-:S09]  /*122dc0*/  PRMT R61, R58, 0x7772, RZ ;  /* 0x000077723a3d7816 */ /* 0x000fd200000000ff */
[----:B------:R1:W-:Y:S04]  /*122dd0*/  @P6 STG.E.U8 desc[UR36][R18.64], R61 ;  /* 0x0000003d12006986 */ /* 0x0003e8000c101124 */
[----:B-1----:R-:W2:Y:S01]  /*122de0*/  LDL.LU.64 R18, [R1+0x1e40] ;  /* 0x001e400001127983 */ /* 0x002ea20000300a00 */
[----:B------:R-:W-:Y:S01]  /*122df0*/  ISETP.LT.AND P6, PT, R49, UR18, !P5 ;  /* 0x0000001231007c0c */ /* 0x000fe2000efc1270 */
[----:B------:R-:W1:Y:S01]  /*122e00*/  LDCU.64 UR18, c[0x0][0x398] ;  /* 0x00007300ff1277ac */ /* 0x000e620008000a00 */
[----:B------:R-:W-:-:S11]  /*122e10*/  PRMT R61, R58, 0x7773, RZ ;  /* 0x000077733a3d7816 */ /* 0x000fd600000000ff */
[----:B------:R1:W-:Y:S01]  /*122e20*/  @P6 STG.E.U8 desc[UR36][R16.64], R61 ;  /* 0x0000003d10006986 */ /* 0x0003e2000c101124 */
[----:B0-----:R-:W-:Y:S01]  /*122e30*/  ISETP.LT.AND P6, PT, R23, UR5, !P5 ;  /* 0x0000000517007c0c */ /* 0x001fe2000efc1270 */
[----:B------:R-:W0:Y:S01]  /*122e40*/  LDCU UR5, c[0x0][0x398] ;  /* 0x00007300ff0577ac */ /* 0x000e220008000800 */
[C---:B-1----:R-:W-:Y:S01]  /*122e50*/  PRMT R61, R59.reuse, 0x7770, RZ ;  /* 0x000077703b3d7816 */ /* 0x042fe200000000ff */
[----:B------:R-:W2:Y:S10]  /*122e60*/  LDL.LU.64 R16, [R1+0x1e38] ;  /* 0x001e380001107983 */ /* 0x000eb40000300a00 */
[----:B------:R1:W-:Y:S01]  /*122e70*/  @P6 STG.E.U8 desc[UR36][R14.64], R61 ;  /* 0x0000003d0e006986 */ /* 0x0003e2000c101124 */
[----:B0-----:R-:W-:Y:S01]  /*122e80*/  ISETP.LT.AND P6, PT, R12, UR5, !P5 ;  /* 0x000000050c007c0c */ /* 0x001fe2000efc1270 */
[----:B------:R-:W0:Y:S02]  /*122e90*/  LDCU UR5, c[0x0][0x398] ;  /* 0x00007300ff0577ac */ /* 0x000e240008000800 */
[----:B------:R-:W2:Y:S01]  /*122ea0*/  LDL.LU R58, [R1+0x2e8] ;  /* 0x0002e800013a7983 */ /* 0x000ea20000300800 */
[----:B-1----:R-:W-:-:S09]  /*122eb0*/  PRMT R61, R59, 0x7771, RZ ;  /* 0x000077713b3d7816 */ /* 0x002fd200000000ff */
[----:B------:R1:W-:Y:S01]  /*122ec0*/  @P6 STG.E.U8 desc[UR36][R6.64], R61 ;  /* 0x0000003d06006986 */ /* 0x0003e2000c101124 */
[----:B0-----:R-:W-:Y:S01]  /*122ed0*/  ISETP.LT.AND P6, PT, R50, UR5, !P5 ;  /* 0x0000000532007c0c */ /* 0x001fe2000efc1270 */
[----:B------:R-:W0:Y:S01]  /*122ee0*/  LDCU UR5, c[0x0][0x398] ;  /* 0x00007300ff0577ac */ /* 0x000e220008000800 */
[----:B-1----:R-:W-:-:S11]  /*122ef0*/  PRMT R61, R59, 0x7772, RZ ;  /* 0x000077723b3d7816 */ /* 0x002fd600000000ff */
[----:B----4-:R1:W-:Y:S01]  /*122f00*/  @P6 STG.E.U8 desc[UR36][R4.64], R61 ;  /* 0x0000003d04006986 */ /* 0x0103e2000c101124 */
[----:B0-----:R-:W-:Y:S01]  /*122f10*/  ISETP.LT.AND P5, PT, R13, UR5, !P5 ;  /* 0x000000050d007c0c */ /* 0x001fe2000efa1270 */
[----:B------:R-:W0:Y:S02]  /*122f20*/  LDCU UR5, c[0x0][0x398] ;  /* 0x00007300ff0577ac */ /* 0x000e240008000800 */
[----:B-1----:R-:W4:Y:S01]  /*122f30*/  LDL.LU.64 R4, [R1+0x1e30] ;  /* 0x001e300001047983 */ /* 0x002f220000300a00 */
[----:B------:R-:W-:-:S09]  /*122f40*/  PRMT R61, R59, 0x7773, RZ ;  /* 0x000077733b3d7816 */ /* 0x000fd200000000ff */
[----:B---3--:R1:W-:Y:S04]  /*122f50*/  @P5 STG.E.U8 desc[UR36][R52.64], R61 ;  /* 0x0000003d34005986 */ /* 0x0083e8000c101124 */
[----:B-1----:R-:W3:Y:S01]  /*122f60*/  LDL.LU.64 R52, [R1+0x1e28] ;  /* 0x001e280001347983 */ /* 0x002ee20000300a00 */
[----:B------:R-:W-:-:S03]  /*122f70*/  VIADD R61, R11, 0xc ;  /* 0x0000000c0b3d7836 */ /* 0x000fc60000000000 */
[----:B------:R-:W3:Y:S02]  /*122f80*/  LDL.LU.64 R14, [R1+0x1e20] ;  /* 0x001e2000010e7983 */ /* 0x000ee40000300a00 */
[----:B------:R-:W-:-:S04]  /*122f90*/  ISETP.GE.AND P5, PT, R61, UR19, PT ;  /* 0x000000133d007c0c */ /* 0x000fc8000bfa6270 */
[----:B0-----:R-:W-:Y:S01]  /*122fa0*/  ISETP.LT.AND P6, PT, R9, UR5, !P5 ;  /* 0x0000000509007c0c */ /* 0x001fe2000efc1270 */
[----:B------:R-:W0:Y:S01]  /*122fb0*/  LDCU UR5, c[0x0][0x398] ;  /* 0x00007300ff0577ac */ /* 0x000e220008000800 */
[----:B--2---:R-:W-:-:S11]  /*122fc0*/  PRMT R6, R57, 0x7770, RZ ;  /* 0x0000777039067816 */ /* 0x004fd600000000ff */
[----:B------:R1:W-:Y:S01]  /*122fd0*/  @P6 STG.E.U8 desc[UR36][R26.64], R6 ;  /* 0x000000061a006986 */ /* 0x0003e2000c101124 */
[----:B0-----:R-:W-:Y:S01]  /*122fe0*/  ISETP.LT.AND P6, PT, R51, UR5, !P5 ;  /* 0x0000000533007c0c */ /* 0x001fe2000efc1270 */
[----:B------:R-:W0:Y:S01]  /*122ff0*/  LDCU UR5, c[0x0][0x398] ;  /* 0x00007300ff0577ac */ /* 0x000e220008000800 */
[----:B------:R-:W-:Y:S01]  /*123000*/  PRMT R61, R57, 0x7771, RZ ;  /* 0x00007771393d7816 */ /* 0x000fe200000000ff */
[----:B-1----:R-:W2:Y:S10]  /*123010*/  LDL.LU.64 R6, [R1+0x1e08] ;  /* 0x001e080001067983 */ /* 0x002eb40000300a00 */
        /* <DEDUP_REMOVED lines=12> */
[----:B------:R1:W-:Y:S01]  /*1230e0*/  @P6 STG.E.U8 desc[UR36][R16.64], R61 ;  /* 0x0000003d10006986 */ /* 0x0003e2000c101124 */
[----:B0-----:R-:W-:Y:S01]  /*1230f0*/  ISETP.LT.AND P6, PT, R23, UR5, !P5 ;  /* 0x0000000517007c0c */ /* 0x001fe2000efc1270 */
[----:B------:R-:W0:Y:S01]  /*123100*/  LDCU UR5, c[0x0][0x398] ;  /* 0x00007300ff0577ac */ /* 0x000e220008000800 */
[----:B-1----:R-:W-:-:S11]  /*123110*/  PRMT R61, R58, 0x7770, RZ ;  /* 0x000077703a3d7816 */ /* 0x002fd600000000ff */
[----:B----4-:R1:W-:Y:S01]  /*123120*/  @P6 STG.E.U8 desc[UR36][R4.64], R61 ;  /* 0x0000003d04006986 */ /* 0x0103e2000c101124 */
[----:B0-----:R-:W-:Y:S01]  /*123130*/  ISETP.LT.AND P6, PT, R12, UR5, !P5 ;  /* 0x000000050c007c0c */ /* 0x001fe2000efc1270 */
[----:B------:R-:W0:Y:S01]  /*123140*/  LDCU UR5, c[0x0][0x398] ;  /* 0x00007300ff0577ac */ /* 0x000e220008000800 */
[----:B-1----:R-:W-:-:S11]  /*123150*/  PRMT R61, R58, 0x7771, RZ ;  /* 0x000077713a3d7816 */ /* 0x002fd600000000ff */
[----:B---3--:R1:W-:Y:S04]  /*123160*/  @P6 STG.E.U8 desc[UR36][R52.64], R61 ;  /* 0x0000003d34006986 */ /* 0x0083e8000c101124 */
[----:B-1----:R-:W3:Y:S01]  /*123170*/  LDL.LU.64 R52, [R1+0x1de0] ;  /* 0x001de00001347983 */ /* 0x002ee20000300a00 */
        /* <DEDUP_REMOVED lines=25> */
[----:B------:R-:W0:Y:S01]  /*123310*/  LDCU UR5, c[0x0][0x398] ;  /* 0x00007300ff0577ac */ /* 0x000e220008000800 */
[----:B-1----:R-:W-:Y:S01]  /*123320*/  PRMT R61, R59, 0x7772, RZ ;  /* 0x000077723b3d7816 */ /* 0x002fe200000000ff */
[----:B------:R-:W2:Y:S10]  /*123330*/  LDL.LU.64 R20, [R1+0x1db0] ;  /* 0x001db00001147983 */ /* 0x000eb40000300a00 */
        /* <DEDUP_REMOVED lines=36> */
[----:B-1----:R-:W2:Y:S01]  /*123580*/  LDL.LU.64 R4, [R1+0x1d60] ;  /* 0x001d600001047983 */ /* 0x002ea20000300a00 */
[----:B------:R-:W-:-:S09]  /*123590*/  PRMT R61, R58, 0x7771, RZ ;  /* 0x000077713a3d7816 */ /* 0x000fd200000000ff */
        /* <DEDUP_REMOVED lines=31> */
[----:B------:R1:W-:Y:S02]  /*123790*/  @P5 STG.E.U8 desc[UR36][R4.64], R61 ;  /* 0x0000003d04005986 */ /* 0x0003e4000c101124 */
[----:B-1----:R-:W-:Y:S02]  /*1237a0*/  VIADD R61, R11, 0xf ;  /* 0x0000000f0b3d7836 */ /* 0x002fe40000000000 */
[----:B------:R-:W2:Y:S03]  /*1237b0*/  LDL.LU.64 R4, [R1+0x1d28] ;  /* 0x001d280001047983 */ /* 0x000ea60000300a00 */
[----:B------:R-:W-:Y:S01]  /*1237c0*/  ISETP.GE.AND P5, PT, R61, UR19, PT ;  /* 0x000000133d007c0c */ /* 0x000fe2000bfa6270 */
[----:B------:R-:W2:Y:S03]  /*1237d0*/  LDL.LU.64 R14, [R1+0x1d20] ;  /* 0x001d2000010e7983 */ /* 0x000ea60000300a00 */
[----:B0-----:R-:W-:Y:S01]  /*1237e0*/  ISETP.LT.AND P6, PT, R9, UR5, !P5 ;  /* 0x0000000509007c0c */ /* 0x001fe2000efc1270 */
[----:B------:R-:W0:Y:S01]  /*1237f0*/  LDCU UR5, c[0x0][0x398] ;  /* 0x00007300ff0577ac */ /* 0x000e220008000800 */
[----:B---3--:R-:W-:-:S11]  /*123800*/  PRMT R6, R53, 0x7770, RZ ;  /* 0x0000777035067816 */ /* 0x008fd600000000ff */
[----:B------:R1:W-:Y:S01]  /*123810*/  @P6 STG.E.U8 desc[UR36][R26.64], R6 ;  /* 0x000000061a006986 */ /* 0x0003e2000c101124 */
[----:B0-----:R-:W-:Y:S01]  /*123820*/  ISETP.LT.AND P6, PT, R51, UR5, !P5 ;  /* 0x0000000533007c0c */ /* 0x001fe2000efc1270 */
[----:B------:R-:W0:Y:S01]  /*123830*/  LDCU UR5, c[0x0][0x398] ;  /* 0x00007300ff0577ac */ /* 0x000e220008000800 */
[----:B------:R-:W-:Y:S01]  /*123840*/  PRMT R61, R53, 0x7771, RZ ;  /* 0x00007771353d7816 */ /* 0x000fe200000000ff */
[----:B-1----:R-:W3:Y:S10]  /*123850*/  LDL.LU.64 R6, [R1+0x1d08] ;  /* 0x001d080001067983 */ /* 0x002ef40000300a00 */
[----:B------:R1:W-:Y:S01]  /*123860*/  @P6 STG.E.U8 desc[UR36][R20.64], R61 ;  /* 0x0000003d14006986 */ /* 0x0003e2000c101124 */
[----:B0-----:R-:W-:-:S03]  /*123870*/  ISETP.LT.AND P6, PT, R48, UR5, !P5 ;  /* 0x0000000530007c0c */ /* 0x001fc6000efc1270 */
[----:B------:R-:W3:Y:S01]  /*123880*/  LDL.LU R59, [R1+0x140] ;  /* 0x00014000013b7983 */ /* 0x000ee20000300800 */
[----:B------:R-:W0:Y:S01]  /*123890*/  LDCU UR5, c[0x0][0x398] ;  /* 0x00007300ff0577ac */ /* 0x000e220008000800 */
[----:B-1----:R-:W-:-:S08]  /*1238a0*/  PRMT R61, R53, 0x7772, RZ ;  /* 0x00007772353d7816 */ /* 0x002fd000000000ff */
[----:B------:R1:W-:Y:S01]  /*1238b0*/  @P6 STG.E.U8 desc[UR36][R18.64], R61 ;  /* 0x0000003d12006986 */ /* 0x0003e2000c101124 */
[----:B------:R-:W-:Y:S01]  /*1238c0*/  ISETP.LT.AND P6, PT, R49, UR26, !P5 ;  /* 0x0000001a31007c0c */ /* 0x000fe2000efc1270 */
[----:B------:R-:W2:Y:S01]  /*1238d0*/  LDCU.64 UR26, c[0x0][0x398] ;  /* 0x00007300ff1a77ac */ /* 0x000ea20008000a00 */
[----:B-1----:R-:W-:Y:S02]  /*1238e0*/  PRMT R61, R53, 0x7773, RZ ;  /* 0x00007773353d7816 */ /* 0x002fe400000000ff */
[----:B------:R-:W3:Y:S09]  /*1238f0*/  LDL.LU.64 R52, [R1+0x1d00] ;  /* 0x001d000001347983 */ /* 0x000ef20000300a00 */
[----:B----4-:R1:W-:Y:S01]  /*123900*/  @P6 STG.E.U8 desc[UR36][R16.64], R61 ;  /* 0x0000003d10006986 */ /* 0x0103e2000c101124 */
[----:B0-----:R-:W-:Y:S01]  /*123910*/  ISETP.LT.AND P6, PT, R23, UR5, !P5 ;  /* 0x0000000517007c0c */ /* 0x001fe2000efc1270 */
[----:B------:R-:W0:Y:S02]  /*123920*/  LDCU UR5, c[0x0][0x398] ;  /* 0x00007300ff0577ac */ /* 0x000e240008000800 */
[----:B------:R-:W4:Y:S01]  /*123930*/  LDL.LU.64 R20, [R1+0x1cf8] ;  /* 0x001cf80001147983 */ /* 0x000f220000300a00 */
[----:B-1----:R-:W-:-:S09]  /*123940*/  PRMT R61, R58, 0x7770, RZ ;  /* 0x000077703a3d7816 */ /* 0x002fd200000000ff */
[----:B--2---:R1:W-:Y:S04]  /*123950*/  @P6 STG.E.U8 desc[UR36][R56.64], R61 ;  /* 0x0000003d38006986 */ /* 0x0043e8000c101124 */
[----:B-1----:R-:W2:Y:S01]  /*123960*/  LDL.LU.64 R56, [R1+0x1ce8] ;  /* 0x001ce80001387983 */ /* 0x002ea20000300a00 */
[----:B0-----:R-:W-:Y:S01]  /*123970*/  ISETP.LT.AND P6, PT, R12, UR5, !P5 ;  /* 0x000000050c007c0c */ /* 0x001fe2000efc1270 */
[----:B------:R-:W0:Y:S02]  /*123980*/  LDCU UR5, c[0x0][0x398] ;  /* 0x00007300ff0577ac */ /* 0x000e240008000800 */
[----:B------:R-:W2:Y:S01]  /*123990*/  LDL.LU.64 R18, [R1+0x1ce0] ;  /* 0x001ce00001127983 */ /* 0x000ea20000300a00 */
[----:B------:R-:W-:-:S09]  /*1239a0*/  PRMT R61, R58, 0x7771, RZ ;  /* 0x000077713a3d7816 */ /* 0x000fd200000000ff */
[----:B------:R1:W-:Y:S01]  /*1239b0*/  @P6 STG.E.U8 desc[UR36][R4.64], R61 ;  /* 0x0000003d04006986 */ /* 0x0003e2000c101124 */
[----:B0-----:R-:W-:Y:S01]  /*1239c0*/  ISETP.LT.AND P6, PT, R50, UR5, !P5 ;  /* 0x0000000532007c0c */ /* 0x001fe2000efc1270 */
[----:B------:R-:W0:Y:S02]  /*1239d0*/  LDCU UR5, c[0x0][0x398] ;  /* 0x00007300ff0577ac */ /* 0x000e240008000800 */
[----:B-1----:R-:W2:Y:S04]  /*1239e0*/  LDL.LU R5, [R1+0x130] ;  /* 0x0001300001057983 */ /* 0x002ea80000300800 */
[----:B------:R-:W2:Y:S01]  /*1239f0*/  LDL.LU.64 R16, [R1+0x1cd8] ;  /* 0x001cd80001107983 */ /* 0x000ea20000300a00 */
[C---:B------:R-:W-:Y:S02]  /*123a00*/  PRMT R61, R58.reuse, 0x7772, RZ ;  /* 0x000077723a3d7816 */ /* 0x040fe400000000ff */
[----:B0-----:R-:W-:Y:S01]  /*123a10*/  ISETP.LT.AND P5, PT, R13, UR5, !P5 ;  /* 0x000000050d007c0c */ /* 0x001fe2000efa1270 */
[----:B------:R-:W0:Y:S02]  /*123a20*/  LDCU UR5, c[0x0][0x398] ;  /* 0x00007300ff0577ac */ /* 0x000e240008000800 */
[----:B------:R1:W-:Y:S04]  /*123a30*/  @P6 STG.E.U8 desc[UR36][R14.64], R61 ;  /* 0x0000003d0e006986 */ /* 0x0003e8000c101124 */
[----:B-1----:R-:W2:Y:S01]  /*123a40*/  LDL.LU.64 R14, [R1+0x1cd0] ;  /* 0x001cd000010e7983 */ /* 0x002ea20000300a00 */
[----:B------:R-:W-:-:S05]  /*123a50*/  PRMT R61, R58, 0x7773, RZ ;  /* 0x000077733a3d7816 */ /* 0x000fca00000000ff */
[----:B---3--:R1:W-:Y:S02]  /*123a60*/  @P5 STG.E.U8 desc[UR36][R6.64], R61 ;  /* 0x0000003d06005986 */ /* 0x0083e4000c101124 */
[----:B-1----:R-:W-:Y:S02]  /*123a70*/  VIADD R61, R11, 0x10 ;  /* 0x000000100b3d7836 */ /* 0x002fe40000000000 */
[----:B------:R-:W3:Y:S03]  /*123a80*/  LDL.LU.64 R6, [R1+0x1cc8] ;  /* 0x001cc80001067983 */ /* 0x000ee60000300a00 */
[----:B------:R-:W-:-:S04]  /*123a90*/  ISETP.GE.AND P5, PT, R61, UR27, PT ;  /* 0x0000001b3d007c0c */ /* 0x000fc8000bfa6270 */
[----:B0-----:R-:W-:Y:S01]  /*123aa0*/  ISETP.LT.AND P6, PT, R9, UR5, !P5 ;  /* 0x0000000509007c0c */ /* 0x001fe2000efc1270 */
[----:B------:R-:W0:Y:S01]  /*123ab0*/  LDCU UR5, c[0x0][0x398] ;  /* 0x00007300ff0577ac */ /* 0x000e220008000800 */
[----:B------:R-:W-:-:S11]  /*123ac0*/  PRMT R4, R59, 0x7770, RZ ;  /* 0x000077703b047816 */ /* 0x000fd600000000ff */
[----:B------:R1:W-:Y:S01]  /*123ad0*/  @P6 STG.E.U8 desc[UR36][R52.64], R4 ;  /* 0x0000000434006986 */ /* 0x0003e2000c101124 */
[----:B0-----:R-:W-:Y:S01]  /*123ae0*/  ISETP.LT.AND P6, PT, R51, UR5, !P5 ;  /* 0x0000000533007c0c */ /* 0x001fe2000efc1270 */
[----:B------:R-:W0:Y:S01]  /*123af0*/  LDCU UR5, c[0x0][0x398] ;  /* 0x00007300ff0577ac */ /* 0x000e220008000800 */
[C---:B------:R-:W-:Y:S01]  /*123b00*/  PRMT R61, R59.reuse, 0x7771, RZ ;  /* 0x000077713b3d7816 */ /* 0x040fe200000000ff */
[----:B-1----:R-:W3:Y:S04]  /*123b10*/  LDL.LU.64 R52, [R1+0x1cb8] ;  /* 0x001cb80001347983 */ /* 0x002ee80000300a00 */
[----:B------:R-:W3:Y:S06]  /*123b20*/  LDL.LU R58, [R1+0x120] ;  /* 0x00012000013a7983 */ /* 0x000eec0000300800 */
[----:B----4-:R1:W-:Y:S01]  /*123b30*/  @P6 STG.E.U8 desc[UR36][R20.64], R61 ;  /* 0x0000003d14006986 */ /* 0x0103e2000c101124 */
        /* <DEDUP_REMOVED lines=8> */
[----:B------:R4:W-:Y:S01]  /*123bc0*/  @P6 STG.E.U8 desc[UR36][R18.64], R61 ;  /* 0x0000003d12006986 */ /* 0x0009e2000c101124 */
        /* <DEDUP_REMOVED lines=52> */
[C---:B-1----:R-:W-:Y:S01]  /*123f10*/  PRMT R61, R59.reuse, 0x7771, RZ ;  /* 0x000077713b3d7816 */ /* 0x042fe200000000ff */
[----:B------:R-:W3:Y:S10]  /*123f20*/  LDL.LU.64 R6, [R1+0x1c30] ;  /* 0x001c300001067983 */ /* 0x000ef40000300a00 */
[----:B------:R1:W-:Y:S01]  /*123f30*/  @P6 STG.E.U8 desc[UR36][R4.64], R61 ;  /* 0x0000003d04006986 */ /* 0x0003e2000c101124 */
[----:B0-----:R-:W-:Y:S01]  /*123f40*/  ISETP.LT.AND P6, PT, R50, UR5, !P5 ;  /* 0x0000000532007c0c */ /* 0x001fe2000efc1270 */
[----:B------:R-:W0:Y:S02]  /*123f50*/  LDCU UR5, c[0x0][0x398] ;  /* 0x00007300ff0577ac */ /* 0x000e240008000800 */
[----:B------:R-:W3:Y:S01]  /*123f60*/  LDL.LU R58, [R1+0x134] ;  /* 0x00013400013a7983 */ /* 0x000ee20000300800 */
[----:B-1----:R-:W-:-:S09]  /*123f70*/  PRMT R61, R59, 0x7772, RZ ;  /* 0x000077723b3d7816 */ /* 0x002fd200000000ff */
        /* <DEDUP_REMOVED lines=33> */
[----:B------:R1:W-:Y:S01]  /*124190*/  @P6 STG.E.U8 desc[UR36][R52.64], R61 ;  /* 0x0000003d34006986 */ /* 0x0003e2000c101124 */
[----:B0-----:R-:W-:Y:S01]  /*1241a0*/  ISETP.LT.AND P6, PT, R12, UR5, !P5 ;  /* 0x000000050c007c0c */ /* 0x001fe2000efc1270 */
[----:B------:R-:W0:Y:S02]  /*1241b0*/  LDCU UR5, c[0x0][0x398] ;  /* 0x00007300ff0577ac */ /* 0x000e240008000800 */
[----:B-1----:R-:W3:Y:S01]  /*1241c0*/  LDL.LU.64 R52, [R1+0x1be0] ;  /* 0x001be00001347983 */ /* 0x002ee20000300a00 */
[----:B------:R-:W-:-:S09]  /*1241d0*/  PRMT R61, R58, 0x7771, RZ ;  /* 0x000077713a3d7816 */ /* 0x000fd200000000ff */
        /* <DEDUP_REMOVED lines=29> */
[----:B---3--:R1:W-:Y:S01]  /*1243b0*/  @P6 STG.E.U8 desc[UR36][R52.64], R61 ;  /* 0x0000003d34006986 */ /* 0x0083e2000c101124 */
[----:B------:R-:W-:Y:S01]  /*1243c0*/  ISETP.LT.AND P6, PT, R49, UR24, !P5 ;  /* 0x0000001831007c0c */ /* 0x000fe2000efc1270 */
[----:B------:R-:W3:Y:S02]  /*1243d0*/  LDCU.64 UR24, c[0x0][0x398] ;  /* 0x00007300ff1877ac */ /* 0x000ee40008000a00 */
[----:B-1----:R-:W3:Y:S01]  /*1243e0*/  LDL.LU.64 R52, [R1+0x1ba8] ;  /* 0x001ba80001347983 */ /* 0x002ee20000300a00 */
[----:B------:R-:W-:-:S09]  /*1243f0*/  PRMT R61, R59, 0x7773, RZ ;  /* 0x000077733b3d7816 */ /* 0x000fd200000000ff */
[----:B--2---:R1:W-:Y:S04]  /*124400*/  @P6 STG.E.U8 desc[UR36][R56.64], R61 ;  /* 0x0000003d38006986 */ /* 0x0043e8000c101124 */
[----:B-1----:R-:W2:Y:S01]  /*124410*/  LDL.LU.64 R56, [R1+0x1ba0] ;  /* 0x001ba00001387983 */ /* 0x002ea20000300a00 */
        /* <DEDUP_REMOVED lines=23> */
[----:B---3--:R-:W-:-:S04]  /*124590*/  ISETP.GE.AND P5, PT, R61, UR25, PT ;  /* 0x000000193d007c0c */ /* 0x008fc8000bfa6270 */
[----:B0-----:R-:W-:Y:S01]  /*1245a0*/  ISETP.LT.AND P6, PT, R9, UR5, !P5 ;  /* 0x0000000509007c0c */ /* 0x001fe2000efc1270 */
[----:B------:R-:W0:Y:S01]  /*1245b0*/  LDCU UR5, c[0x0][0x398] ;  /* 0x00007300ff0577ac */ /* 0x000e220008000800 */
[C---:B------:R-:W-:Y:S02]  /*1245c0*/  PRMT R8, R58.reuse, 0x7770, RZ ;  /* 0x000077703a087816 */ /* 0x040fe400000000ff */
[----:B------:R-:W-:-:S09]  /*1245d0*/  PRMT R61, R58, 0x7771, RZ ;  /* 0x000077713a3d7816 */ /* 0x000fd200000000ff */
[----:B------:R1:W-:Y:S01]  /*1245e0*/  @P6 STG.E.U8 desc[UR36][R52.64], R8 ;  /* 0x0000000834006986 */ /* 0x0003e2000c101124 */
[----:B0-----:R-:W-:Y:S01]  /*1245f0*/  ISETP.LT.AND P6, PT, R51, UR5, !P5 ;  /* 0x0000000533007c0c */ /* 0x001fe2000efc1270 */
[----:B------:R-:W0:Y:S02]  /*124600*/  LDCU UR5, c[0x0][0x398] ;  /* 0x00007300ff0577ac */ /* 0x000e240008000800 */
[----:B-1----:R-:W3:Y:S10]  /*124610*/  LDL.LU.64 R52, [R1+0x1b58] ;  /* 0x001b580001347983 */ /* 0x002ef40000300a00 */
        /* <DEDUP_REMOVED lines=21> */
[----:B-1----:R-:W-:-:S03]  /*124770*/  PRMT R61, R59, 0x7771, RZ ;  /* 0x000077713b3d7816 */ /* 0x002fc600000000ff */
[----:B------:R-:W2:Y:S06]  /*124780*/  LDL.LU.64 R14, [R1+0x1b20] ;  /* 0x001b2000010e7983 */ /* 0x000eac0000300a00 */
[----:B------:R1:W-:Y:S01]  /*124790*/  @P6 STG.E.U8 desc[UR36][R6.64], R61 ;  /* 0x0000003d06006986 */ /* 0x0003e2000c101124 */
[----:B0-----:R-:W-:Y:S01]  /*1247a0*/  ISETP.LT.AND P6, PT, R50, UR5, !P5 ;  /* 0x0000000532007c0c */ /* 0x001fe2000efc1270 */
[----:B------:R-:W0:Y:S01]  /*1247b0*/  LDCU UR5, c[0x0][0x398] ;  /* 0x00007300ff0577ac */ /* 0x000e220008000800 */
[----:B-1----:R-:W-:Y:S02]  /*1247c0*/  PRMT R61, R59, 0x7772, RZ ;  /* 0x000077723b3d7816 */ /* 0x002fe400000000ff */
[----:B0-----:R-:W-:Y:S01]  /*1247d0*/  ISETP.LT.AND P5, PT, R13, UR5, !P5 ;  /* 0x000000050d007c0c */ /* 0x001fe2000efa1270 */
[----:B------:R-:W0:Y:S08]  /*1247e0*/  LDCU UR5, c[0x0][0x398] ;  /* 0x00007300ff0577ac */ /* 0x000e300008000800 */
[----:B----4-:R1:W-:Y:S02]  /*1247f0*/  @P6 STG.E.U8 desc[UR36][R4.64], R61 ;  /* 0x0000003d04006986 */ /* 0x0103e4000c101124 */
[----:B-1----:R-:W-:-:S05]  /*124800*/  PRMT R61, R59, 0x7773, RZ ;  /* 0x000077733b3d7816 */ /* 0x002fca00000000ff */
[----:B---3--:R1:W-:Y:S02]  /*124810*/  @P5 STG.E.U8 desc[UR36][R52.64], R61 ;  /* 0x0000003d34005986 */ /* 0x0083e4000c101124 */
[----:B-1----:R-:W-:Y:S02]  /*124820*/  VIADD R61, R11, 0x15 ;  /* 0x000000150b3d7836 */ /* 0x002fe40000000000 */
[----:B------:R-:W3:Y:S03]  /*124830*/  LDL.LU.64 R52, [R1+0x1b18] ;  /* 0x001b180001347983 */ /* 0x000ee60000300a00 */
[----:B------:R-:W-:Y:S01]  /*124840*/  ISETP.GE.AND P5, PT, R61, UR19, PT ;  /* 0x000000133d007c0c */ /* 0x000fe2000bfa6270 */
[----:B------:R-:W4:Y:S03]  /*124850*/  LDL.LU.64 R6, [R1+0x1b10] ;  /* 0x001b100001067983 */ /* 0x000f260000300a00 */
        /* <DEDUP_REMOVED lines=15> */
[----:B------:R-:W2:Y:S04]  /*124950*/  LDL.LU.64 R56, [R1+0x1af0] ;  /* 0x001af00001387983 */ /* 0x000ea80000300a00 */
[----:B------:R-:W2:Y:S04]  /*124960*/  LDL.LU.64 R26, [R1+0x1ae8] ;  /* 0x001ae800011a7983 */ /* 0x000ea80000300a00 */
[----:B------:R-:W2:Y:S01]  /*124970*/  LDL.LU.64 R20, [R1+0x1ad8] ;  /* 0x001ad80001147983 */ /* 0x000ea20000300a00 */
[----:B------:R-:W-:Y:S01]  /*124980*/  ISETP.LT.AND P6, PT, R49, UR26, !P5 ;  /* 0x0000001a31007c0c */ /* 0x000fe2000efc1270 */
[----:B------:R-:W1:Y:S02]  /*124990*/  LDCU.64 UR26, c[0x0][0x398] ;  /* 0x00007300ff1a77ac */ /* 0x000e640008000a00 */
[----:B------:R-:W2:Y:S10]  /*1249a0*/  LDL.LU.64 R18, [R1+0x1ad0] ;  /* 0x001ad00001127983 */ /* 0x000eb40000300a00 */
[----:B------:R1:W-:Y:S01]  /*1249b0*/  @P6 STG.E.U8 desc[UR36][R16.64], R61 ;  /* 0x0000003d10006986 */ /* 0x0003e2000c101124 */
[----:B0-----:R-:W-:Y:S01]  /*1249c0*/  ISETP.LT.AND P6, PT, R23, UR5, !P5 ;  /* 0x0000000517007c0c */ /* 0x001fe2000efc1270 */
[----:B------:R-:W0:Y:S01]  /*1249d0*/  LDCU UR5, c[0x0][0x398] ;  /* 0x00007300ff0577ac */ /* 0x000e220008000800 */
[----:B-1----:R-:W-:-:S11]  /*1249e0*/  PRMT R61, R58, 0x7770, RZ ;  /* 0x000077703a3d7816 */ /* 0x002fd600000000ff */
[----:B------:R1:W-:Y:S01]  /*1249f0*/  @P6 STG.E.U8 desc[UR36][R14.64], R61 ;  /* 0x0000003d0e006986 */ /* 0x0003e2000c101124 */
[----:B0-----:R-:W-:Y:S01]  /*124a00*/  ISETP.LT.AND P6, PT, R12, UR5, !P5 ;  /* 0x000000050c007c0c */ /* 0x001fe2000efc1270 */
[----:B------:R-:W0:Y:S01]  /*124a10*/  LDCU UR5, c[0x0][0x398] ;  /* 0x00007300ff0577ac */ /* 0x000e220008000800 */
[----:B-1----:R-:W-:-:S11]  /*124a20*/  PRMT R61, R58, 0x7771, RZ ;  /* 0x000077713a3d7816 */ /* 0x002fd600000000ff */
[----:B---3--:R1:W-:Y:S01]  /*124a30*/  @P6 STG.E.U8 desc[UR36][R52.64], R61 ;  /* 0x0000003d34006986 */ /* 0x0083e2000c101124 */
[----:B0-----:R-:W-:Y:S01]  /*124a40*/  ISETP.LT.AND P6, PT, R50, UR5, !P5 ;  /* 0x0000000532007c0c */ /* 0x001fe2000efc1270 */
[----:B------:R-:W0:Y:S02]  /*124a50*/  LDCU UR5, c[0x0][0x398] ;  /* 0x00007300ff0577ac */ /* 0x000e240008000800 */
[----:B-1----:R-:W3:Y:S01]  /*124a60*/  LDL.LU R52, [R1+0x13c] ;  /* 0x00013c0001347983 */ /* 0x002ee20000300800 */
[----:B------:R-:W-:-:S03]  /*124a70*/  PRMT R61, R58, 0x7772, RZ ;  /* 0x000077723a3d7816 */ /* 0x000fc600000000ff */
[----:B------:R-:W3:Y:S01]  /*124a80*/  LDL.LU.64 R16, [R1+0x1ac8] ;  /* 0x001ac80001107983 */ /* 0x000ee20000300a00 */
[----:B0-----:R-:W-:Y:S01]  /*124a90*/  ISETP.LT.AND P5, PT, R13, UR5, !P5 ;  /* 0x000000050d007c0c */ /* 0x001fe2000efa1270 */
[----:B------:R-:W0:Y:S04]  /*124aa0*/  LDCU UR5, c[0x0][0x398] ;  /* 0x00007300ff0577ac */ /* 0x000e280008000800 */
[----:B----4-:R1:W-:Y:S02]  /*124ab0*/  @P6 STG.E.U8 desc[UR36][R6.64], R61 ;  /* 0x0000003d06006986 */ /* 0x0103e4000c101124 */
[----:B-1----:R-:W-:-:S06]  /*124ac0*/  PRMT R61, R58, 0x7773, RZ ;  /* 0x000077733a3d7816 */ /* 0x002fcc00000000ff */
[----:B--2---:R1:W-:Y:S02]  /*124ad0*/  @P5 STG.E.U8 desc[UR36][R4.64], R61 ;  /* 0x0000003d04005986 */ /* 0x0043e4000c101124 */
[----:B-1----:R-:W-:Y:S02]  /*124ae0*/  VIADD R61, R11, 0x16 ;  /* 0x000000160b3d7836 */ /* 0x002fe40000000000 */
[----:B------:R-:W2:Y:S03]  /*124af0*/  LDL.LU.64 R4, [R1+0x1ac0] ;  /* 0x001ac00001047983 */ /* 0x000ea60000300a00 */
[----:B------:R-:W-:Y:S01]  /*124b00*/  ISETP.GE.AND P5, PT, R61, UR27, PT ;  /* 0x0000001b3d007c0c */ /* 0x000fe2000bfa6270 */
[----:B------:R-:W4:Y:S03]  /*124b10*/  LDL.LU.64 R14, [R1+0x1ab8] ;  /* 0x001ab800010e7983 */ /* 0x000f260000300a00 */
[----:B0-----:R-:W-:Y:S01]  /*124b20*/  ISETP.LT.AND P6, PT, R9, UR5, !P5 ;  /* 0x0000000509007c0c */ /* 0x001fe2000efc1270 */
[----:B------:R-:W0:Y:S01]  /*124b30*/  LDCU UR5, c[0x0][0x398] ;  /* 0x00007300ff0577ac */ /* 0x000e220008000800 */
[----:B------:R-:W-:-:S11]  /*124b40*/  PRMT R6, R59, 0x7770, RZ ;  /* 0x000077703b067816 */ /* 0x000fd600000000ff */
[----:B------:R1:W-:Y:S01]  /*124b50*/  @P6 STG.E.U8 desc[UR36][R56.64], R6 ;  /* 0x0000000638006986 */ /* 0x0003e2000c101124 */
[----:B0-----:R-:W-:Y:S01]  /*124b60*/  ISETP.LT.AND P6, PT, R51, UR5, !P5 ;  /* 0x0000000533007c0c */ /* 0x001fe2000efc1270 */
[----:B------:R-:W0:Y:S01]  /*124b70*/  LDCU UR5, c[0x0][0x398] ;  /* 0x00007300ff0577ac */ /* 0x000e220008000800 */
[----:B------:R-:W-:Y:S01]  /*124b80*/  PRMT R61, R59, 0x7771, RZ ;  /* 0x000077713b3d7816 */ /* 0x000fe200000000ff */
[----:B-1----:R-:W4:Y:S04]  /*124b90*/  LDL.LU.64 R56, [R1+0x5a40] ;  /* 0x005a400001387983 */ /* 0x002f280000300a00 */
[----:B------:R-:W4:Y:S06]  /*124ba0*/  LDL.LU.64 R6, [R1+0x1aa8] ;  /* 0x001aa80001067983 */ /* 0x000f2c0000300a00 */
[----:B------:R1:W-:Y:S01]  /*124bb0*/  @P6 STG.E.U8 desc[UR36][R26.64], R61 ;  /* 0x0000003d1a006986 */ /* 0x0003e2000c101124 */
[----:B0-----:R-:W-:-:S03]  /*124bc0*/  ISETP.LT.AND P6, PT, R48, UR5, !P5 ;  /* 0x0000000530007c0c */ /* 0x001fc6000efc1270 */
[----:B------:R-:W4:Y:S01]  /*124bd0*/  LDL.LU R53, [R1+0x12c] ;  /* 0x00012c0001357983 */ /* 0x000f220000300800 */
[----:B------:R-:W0:Y:S01]  /*124be0*/  LDCU UR5, c[0x0][0x398] ;  /* 0x00007300ff0577ac */ /* 0x000e220008000800 */
[----:B-1----:R-:W-:-:S08]  /*124bf0*/  PRMT R61, R59, 0x7772, RZ ;  /* 0x000077723b3d7816 */ /* 0x002fd000000000ff */
[----:B------:R1:W-:Y:S02]  /*124c00*/  @P6 STG.E.U8 desc[UR36][R20.64], R61 ;  /* 0x0000003d14006986 */ /* 0x0003e4000c101124 */
[----:B-1----:R-:W-:Y:S02]  /*124c10*/  PRMT R61, R59, 0x7773, RZ ;  /* 0x000077733b3d7816 */ /* 0x002fe400000000ff */
[----:B------:R-:W4:Y:S01]  /*124c20*/  LDL.LU.64 R58, [R1+0x1aa0] ;  /* 0x001aa000013a7983 */ /* 0x000f220000300a00 */
[----:B------:R-:W-:Y:S01]  /*124c30*/  ISETP.LT.AND P6, PT, R49, UR24, !P5 ;  /* 0x0000001831007c0c */ /* 0x000fe2000efc1270 */
[----:B------:R-:W1:Y:S02]  /*124c40*/  LDCU.64 UR24, c[0x0][0x398] ;  /* 0x00007300ff1877ac */ /* 0x000e640008000a00 */
[----:B------:R-:W4:Y:S04]  /*124c50*/  LDL.LU.64 R26, [R1+0x1a98] ;  /* 0x001a9800011a7983 */ /* 0x000f280000300a00 */
[----:B------:R-:W4:Y:S06]  /*124c60*/  LDL.LU.64 R20, [R1+0x1a88] ;  /* 0x001a880001147983 */ /* 0x000f2c0000300a00 */
[----:B------:R1:W-:Y:S01]  /*124c70*/  @P6 STG.E.U8 desc[UR36][R18.64], R61 ;  /* 0x0000003d12006986 */ /* 0x0003e2000c101124 */
[----:B0-----:R-:W-:Y:S01]  /*124c80*/  ISETP.LT.AND P6, PT, R23, UR5, !P5 ;  /* 0x0000000517007c0c */ /* 0x001fe2000efc1270 */
[----:B------:R-:W0:Y:S02]  /*124c90*/  LDCU UR5, c[0x0][0x398] ;  /* 0x00007300ff0577ac */ /* 0x000e240008000800 */
[----:B-1----:R-:W4:Y:S01]  /*124ca0*/  LDL.LU.64 R18, [R1+0x1a80] ;  /* 0x001a800001127983 */ /* 0x002f220000300a00 */
[----:B---3--:R-:W-:-:S09]  /*124cb0*/  PRMT R61, R52, 0x7770, RZ ;  /* 0x00007770343d7816 */ /* 0x008fd200000000ff */
[----:B------:R1:W-:Y:S01]  /*124cc0*/  @P6 STG.E.U8 desc[UR36][R16.64], R61 ;  /* 0x0000003d10006986 */ /* 0x0003e2000c101124 */
[----:B0-----:R-:W-:Y:S01]  /*124cd0*/  ISETP.LT.AND P6, PT, R12, UR5, !P5 ;  /* 0x000000050c007c0c */ /* 0x001fe2000efc1270 */
[----:B------:R-:W0:Y:S01]  /*124ce0*/  LDCU UR5, c[0x0][0x398] ;  /* 0x00007300ff0577ac */ /* 0x000e220008000800 */
[----:B-1----:R-:W-:-:S11]  /*124cf0*/  PRMT R61, R52, 0x7771, RZ ;  /* 0x00007771343d7816 */ /* 0x002fd600000000ff */
[----:B--2---:R1:W-:Y:S01]  /*124d00*/  @P6 STG.E.U8 desc[UR36][R4.64], R61 ;  /* 0x0000003d04006986 */ /* 0x0043e2000c101124 */
[----:B0-----:R-:W-:Y:S01]  /*124d10*/  ISETP.LT.AND P6, PT, R50, UR5, !P5 ;  /* 0x0000000532007c0c */ /* 0x001fe2000efc1270 */
[----:B------:R-:W0:Y:S02]  /*124d20*/  LDCU UR5, c[0x0][0x398] ;  /* 0x00007300ff0577ac */ /* 0x000e240008000800 */
[----:B-1----:R-:W2:Y:S04]  /*124d30*/  LDL.LU R5, [R1+0x11c] ;  /* 0x00011c0001057983 */ /* 0x002ea80000300800 */
[----:B------:R-:W3:Y:S01]  /*124d40*/  LDL.LU.64 R16, [R1+0x1a78] ;  /* 0x001a780001107983 */ /* 0x000ee20000300a00 */
[C---:B------:R-:W-:Y:S02]  /*124d50*/  PRMT R61, R52.reuse, 0x7772, RZ ;  /* 0x00007772343d7816 */ /* 0x040fe400000000ff */
[----:B0-----:R-:W-:Y:S01]  /*124d60*/  ISETP.LT.AND P5, PT, R13, UR5, !P5 ;  /* 0x000000050d007c0c */ /* 0x001fe2000efa1270 */
[----:B------:R-:W0:Y:S02]  /*124d70*/  LDCU UR5, c[0x0][0x398] ;  /* 0x00007300ff0577ac */ /* 0x000e240008000800 */
[----:B----4-:R1:W-:Y:S04]  /*124d80*/  @P6 STG.E.U8 desc[UR36][R14.64], R61 ;  /* 0x0000003d0e006986 */ /* 0x0103e8000c101124 */
[----:B-1----:R-:W4:Y:S01]  /*124d90*/  LDL.LU.64 R14, [R1+0x1a70] ;  /* 0x001a7000010e7983 */ /* 0x002f220000300a00 */
[----:B------:R-:W-:-:S05]  /*124da0*/  PRMT R61, R52, 0x7773, RZ ;  /* 0x00007773343d7816 */ /* 0x000fca00000000ff */
[----:B------:R1:W-:Y:S02]  /*124db0*/  @P5 STG.E.U8 desc[UR36][R6.64], R61 ;  /* 0x0000003d06005986 */ /* 0x0003e4000c101124 */
[----:B-1----:R-:W-:Y:S02]  /*124dc0*/  VIADD R61, R11, 0x17 ;  /* 0x000000170b3d7836 */ /* 0x002fe40000000000 */
[----:B------:R-:W4:Y:S03]  /*124dd0*/  LDL.LU.64 R6, [R1+0x1a68] ;  /* 0x001a680001067983 */ /* 0x000f260000300a00 */
[----:B------:R-:W-:-:S04]  /*124de0*/  ISETP.GE.AND P5, PT, R61, UR25, PT ;  /* 0x000000193d007c0c */ /* 0x000fc8000bfa6270 */
[----:B0-----:R-:W-:Y:S01]  /*124df0*/  ISETP.LT.AND P6, PT, R9, UR5, !P5 ;  /* 0x0000000509007c0c */ /* 0x001fe2000efc1270 */
[----:B------:R-:W0:Y:S01]  /*124e00*/  LDCU UR5, c[0x0][0x398] ;  /* 0x00007300ff0577ac */ /* 0x000e220008000800 */
[----:B------:R-:W-:-:S11]  /*124e10*/  PRMT R4, R53, 0x7770, RZ ;  /* 0x0000777035047816 */ /* 0x000fd600000000ff */
[----:B------:R1:W-:Y:S04]  /*124e20*/  @P6 STG.E.U8 desc[UR36][R58.64], R4 ;  /* 0x000000043a006986 */ /* 0x0003e8000c101124 */
[----:B-1----:R-:W4:Y:S01]  /*124e30*/  LDL.LU.64 R58, [R1+0x1a50] ;  /* 0x001a5000013a7983 */ /* 0x002f220000300a00 */
[----:B0-----:R-:W-:Y:S01]  /*124e40*/  ISETP.LT.AND P6, PT, R51, UR5, !P5 ;  /* 0x0000000533007c0c */ /* 0x001fe2000efc1270 */
[----:B------:R-:W0:Y:S01]  /*124e50*/  LDCU UR5, c[0x0][0x398] ;  /* 0x00007300ff0577ac */ /* 0x000e220008000800 */
[C---:B------:R-:W-:Y:S01]  /*124e60*/  PRMT R61, R53.reuse, 0x7771, RZ ;  /* 0x00007771353d7816 */ /* 0x040fe200000000ff */
[----:B------:R-:W4:Y:S10]  /*124e70*/  LDL.LU R52, [R1+0x100] ;  /* 0x0001000001347983 */ /* 0x000f340000300800 */
[----:B------:R1:W-:Y:S01]  /*124e80*/  @P6 STG.E.U8 desc[UR36][R26.64], R61 ;  /* 0x0000003d1a006986 */ /* 0x0003e2000c101124 */
[----:B0-----:R-:W-:Y:S01]  /*124e90*/  ISETP.LT.AND P6, PT, R48, UR5, !P5 ;  /* 0x0000000530007c0c */ /* 0x001fe2000efc1270 */
[----:B------:R-:W0:Y:S01]  /*124ea0*/  LDCU UR5, c[0x0][0x398] ;  /* 0x00007300ff0577ac */ /* 0x000e220008000800 */
[----:B-1----:R-:W-:Y:S01]  /*124eb0*/  PRMT R61, R53, 0x7772, RZ ;  /* 0x00007772353d7816 */ /* 0x002fe200000000ff */
        /* <DEDUP_REMOVED lines=8> */
[----:B------:R-:W0:Y:S02]  /*124f40*/  LDCU UR5, c[0x0][0x398] ;  /* 0x00007300ff0577ac */ /* 0x000e240008000800 */
[----:B-1----:R-:W4:Y:S01]  /*124f50*/  LDL.LU.64 R18, [R1+0x1a30] ;  /* 0x001a300001127983 */ /* 0x002f220000300a00 */
[----:B--2---:R-:W-:-:S09]  /*124f60*/  PRMT R61, R5, 0x7770, RZ ;  /* 0x00007770053d7816 */ /* 0x004fd200000000ff */
[----:B---3--:R1:W-:Y:S01]  /*124f70*/  @P6 STG.E.U8 desc[UR36][R16.64], R61 ;  /* 0x0000003d10006986 */ /* 0x0083e2000c101124 */
[----:B0-----:R-:W-:Y:S01]  /*124f80*/  ISETP.LT.AND P6, PT, R12, UR5, !P5 ;  /* 0x000000050c007c0c */ /* 0x001fe2000efc1270 */
[----:B------:R-:W0:Y:S01]  /*124f90*/  LDCU UR5, c[0x0][0x398] ;  /* 0x00007300ff0577ac */ /* 0x000e220008000800 */
[C---:B-1----:R-:W-:Y:S01]  /*124fa0*/  PRMT R61, R5.reuse, 0x7771, RZ ;  /* 0x00007771053d7816 */ /* 0x042fe200000000ff */
[----:B------:R-:W2:Y:S10]  /*124fb0*/  LDL.LU.64 R16, [R1+0x1a28] ;  /* 0x001a280001107983 */ /* 0x000eb40000300a00 */
[----:B----4-:R1:W-:Y:S01]  /*124fc0*/  @P6 STG.E.U8 desc[UR36][R14.64], R61 ;  /* 0x0000003d0e006986 */ /* 0x0103e2000c101124 */
[----:B0-----:R-:W-:Y:S01]  /*124fd0*/  ISETP.LT.AND P6, PT, R50, UR5, !P5 ;  /* 0x0000000532007c0c */ /* 0x001fe2000efc1270 */
[----:B------:R-:W0:Y:S02]  /*124fe0*/  LDCU UR5, c[0x0][0x398] ;  /* 0x00007300ff0577ac */ /* 0x000e240008000800 */
[----:B------:R-:W3:Y:S04]  /*124ff0*/  LDL.LU R53, [R1+0xf0] ;  /* 0x0000f00001357983 */ /* 0x000ee80000300800 */
[----:B-1----:R-:W4:Y:S01]  /*125000*/  LDL.LU.64 R14, [R1+0x1a20] ;  /* 0x001a2000010e7983 */ /* 0x002f220000300a00 */
[----:B------:R-:W-:-:S02]  /*125010*/  PRMT R61, R5, 0x7772, RZ ;  /* 0x00007772053d7816 */ /* 0x000fc400000000ff */
[----:B0-----:R-:W-:-:S03]  /*125020*/  ISETP.LT.AND P5, PT, R13, UR5, !P5 ;  /* 0x000000050d007c0c */ /* 0x001fc6000efa1270 */
[----:B------:R0:W-:Y:S01]  /*125030*/  @P6 STG.E.U8 desc[UR36][R6.64], R61 ;  /* 0x0000003d06006986 */ /* 0x0001e2000c101124 */
[----:B------:R-:W1:Y:S01]  /*125040*/  LDCU UR5, c[0x0][0x398] ;  /* 0x00007300ff0577ac */ /* 0x000e620008000800 */
[----:B0-----:R-:W-:-:S08]  /*125050*/  PRMT R61, R5, 0x7773, RZ ;  /* 0x00007773053d7816 */ /* 0x001fd000000000ff */
[----:B------:R0:W-:Y:S04]  /*125060*/  @P5 STG.E.U8 desc[UR36][R58.64], R61 ;  /* 0x0000003d3a005986 */ /* 0x0001e8000c101124 */
[----:B0-----:R-:W4:Y:S01]  /*125070*/  LDL.LU.64 R58, [R1+0x1a18] ;  /* 0x001a1800013a7983 */ /* 0x001f220000300a00 */
[----:B------:R-:W-:Y:S01]  /*125080*/  VIADD R61, R11, 0x18 ;  /* 0x000000180b3d7836 */ /* 0x000fe20000000000 */
[----:B------:R-:W-:Y:S02]  /*125090*/  PRMT R4, R52, 0x7770, RZ ;  /* 0x0000777034047816 */ /* 0x000fe400000000ff */
[----:B------:R-:W4:Y:S02]  /*1250a0*/  LDL.LU.64 R6, [R1+0x1a10] ;  /* 0x001a100001067983 */ /* 0x000f240000300a00 */
[----:B------:R-:W-:-:S04]  /*1250b0*/  ISETP.GE.AND P5, PT, R61, UR19, PT ;  /* 0x000000133d007c0c */ /* 0x000fc8000bfa6270 */
[----:B-1----:R-:W-:Y:S01]  /*1250c0*/  ISETP.LT.AND P6, PT, R9, UR5, !P5 ;  /* 0x0000000509007c0c */ /* 0x002fe2000efc1270 */
[----:B------:R-:W0:-:S12]  /*1250d0*/  LDCU UR5, c[0x0][0x398] ;  /* 0x00007300ff0577ac */ /* 0x000e180008000800 */
[----:B------:R1:W-:Y:S01]  /*1250e0*/  @P6 STG.E.U8 desc[UR36][R26.64], R4 ;  /* 0x000000041a006986 */ /* 0x0003e2000c101124 */
[----:B0-----:R-:W-:Y:S01]  /*1250f0*/  ISETP.LT.AND P6, PT, R51, UR5, !P5 ;  /* 0x0000000533007c0c */ /* 0x001fe2000efc1270 */
[----:B------:R-:W0:Y:S02]  /*125100*/  LDCU UR5, c[0x0][0x398] ;  /* 0x00007300ff0577ac */ /* 0x000e240008000800 */
[----:B-1----:R-:W4:Y:S01]  /*125110*/  LDL.LU.64 R4, [R1+0x19f8] ;  /* 0x0019f80001047983 */ /* 0x002f220000300a00 */
[----:B------:R-:W-:-:S03]  /*125120*/  PRMT R61, R52, 0x7771, RZ ;  /* 0x00007771343d7816 */ /* 0x000fc600000000ff */
[----:B------:R-:W4:Y:S06]  /*125130*/  LDL.LU R8, [R1+0xe0] ;  /* 0x0000e00001087983 */ /* 0x000f2c0000300800 */
[----:B------:R1:W-:Y:S04]  /*125140*/  @P6 STG.E.U8 desc[UR36][R20.64], R61 ;  /* 0x0000003d14006986 */ /* 0x0003e8000c101124 */
[----:B------:R-:W4:Y:S01]  /*125150*/  LDL.LU.64 R26, [R1+0x19f0] ;  /* 0x0019f000011a7983 */ /* 0x000f220000300a00 */
[----:B0-----:R-:W-:Y:S01]  /*125160*/  ISETP.LT.AND P6, PT, R48, UR5, !P5 ;  /* 0x0000000530007c0c */ /* 0x001fe2000efc1270 */
[----:B------:R-:W0:Y:S01]  /*125170*/  LDCU UR5, c[0x0][0x398] ;  /* 0x00007300ff0577ac */ /* 0x000e220008000800 */
[C---:B-1----:R-:W-:Y:S01]  /*125180*/  PRMT R61, R52.reuse, 0x7772, RZ ;  /* 0x00007772343d7816 */ /* 0x042fe200000000ff */
[----:B------:R-:W4:Y:S10]  /*125190*/  LDL.LU.64 R20, [R1+0x19e8] ;  /* 0x0019e80001147983 */ /* 0x000f340000300a00 */
[----:B------:R1:W-:Y:S01]  /*1251a0*/  @P6 STG.E.U8 desc[UR36][R18.64], R61 ;  /* 0x0000003d12006986 */ /* 0x0003e2000c101124 */
[----:B------:R-:W-:Y:S01]  /*1251b0*/  ISETP.LT.AND P6, PT, R49, UR26, !P5 ;  /* 0x0000001a31007c0c */ /* 0x000fe2000efc1270 */
[----:B------:R-:W0:Y:S01]  /*1251c0*/  LDCU.64 UR26, c[0x0][0x398] ;  /* 0x00007300ff1a77ac */ /* 0x000e220008000a00 */
[----:B-1----:R-:W-:-:S11]  /*1251d0*/  PRMT R61, R52, 0x7773, RZ ;  /* 0x00007773343d7816 */ /* 0x002fd600000000ff */
[----:B--2---:R3:W-:Y:S01]  /*1251e0*/  @P6 STG.E.U8 desc[UR36][R16.64], R61 ;  /* 0x0000003d10006986 */ /* 0x0047e2000c101124 */
[----:B0-----:R-:W-:Y:S01]  /*1251f0*/  ISETP.LT.AND P6, PT, R23, UR5, !P5 ;  /* 0x0000000517007c0c */ /* 0x001fe2000efc1270 */
[----:B------:R-:W0:Y:S01]  /*125200*/  LDCU UR5, c[0x0][0x398] ;  /* 0x00007300ff0577ac */ /* 0x000e220008000800 */
[C---:B---3--:R-:W-:Y:S01]  /*125210*/  PRMT R61, R53.reuse, 0x7770, RZ ;  /* 0x00007770353d7816 */ /* 0x048fe200000000ff */
[----:B------:R-:W2:Y:S10]  /*125220*/  LDL.LU.64 R16, [R1+0x19d8] ;  /* 0x0019d80001107983 */ /* 0x000eb40000300a00 */
[----:B----4-:R1:W-:Y:S01]  /*125230*/  @P6 STG.E.U8 desc[UR36][R14.64], R61 ;  /* 0x0000003d0e006986 */ /* 0x0103e2000c101124 */
[----:B0-----:R-:W-:Y:S01]  /*125240*/  ISETP.LT.AND P6, PT, R12, UR5, !P5 ;  /* 0x000000050c007c0c */ /* 0x001fe2000efc1270 */
[----:B------:R-:W0:Y:S01]  /*125250*/  LDCU UR5, c[0x0][0x398] ;  /* 0x00007300ff0577ac */ /* 0x000e220008000800 */
[----:B-1----:R-:W-:-:S11]  /*125260*/  PRMT R61, R53, 0x7771, RZ ;  /* 0x00007771353d7816 */ /* 0x002fd600000000ff */
[----:B------:R1:W-:Y:S04]  /*125270*/  @P6 STG.E.U8 desc[UR36][R58.64], R61 ;  /* 0x0000003d3a006986 */ /* 0x0003e8000c101124 */
[----:B-1----:R-:W3:Y:S01]  /*125280*/  LDL.LU.64 R58, [R1+0x19d0] ;  /* 0x0019d000013a7983 */ /* 0x002ee20000300a00 */
[----:B0-----:R-:W-:Y:S01]  /*125290*/  ISETP.LT.AND P6, PT, R50, UR5, !P5 ;  /* 0x0000000532007c0c */ /* 0x001fe2000efc1270 */
[----:B------:R-:W0:Y:S02]  /*1252a0*/  LDCU UR5, c[0x0][0x398] ;  /* 0x00007300ff0577ac */ /* 0x000e240008000800 */
[----:B------:R-:W4:Y:S04]  /*1252b0*/  LDL.LU R52, [R1+0xd0] ;  /* 0x0000d00001347983 */ /* 0x000f280000300800 */
[----:B------:R-:W4:Y:S01]  /*1252c0*/  LDL.LU.64 R18, [R1+0x19c8] ;  /* 0x0019c80001127983 */ /* 0x000f220000300a00 */
[----:B------:R-:W-:-:S03]  /*1252d0*/  PRMT R61, R53, 0x7772, RZ ;  /* 0x00007772353d7816 */ /* 0x000fc600000000ff */
[----:B------:R-:W4:Y:S01]  /*1252e0*/  LDL.LU.64 R14, [R1+0x19c0] ;  /* 0x0019c000010e7983 */ /* 0x000f220000300a00 */
[----:B0-----:R-:W-:Y:S01]  /*1252f0*/  ISETP.LT.AND P5, PT, R13, UR5, !P5 ;  /* 0x000000050d007c0c */ /* 0x001fe2000efa1270 */
[----:B------:R-:W0:Y:S02]  /*125300*/  LDCU UR5, c[0x0][0x398] ;  /* 0x00007300ff0577ac */ /* 0x000e240008000800 */
[----:B------:R1:W-:Y:S02]  /*125310*/  @P6 STG.E.U8 desc[UR36][R6.64], R61 ;  /* 0x0000003d06006986 */ /* 0x0003e4000c101124 */
[----:B-1----:R-:W-:Y:S02]  /*125320*/  PRMT R61, R53, 0x7773, RZ ;  /* 0x00007773353d7816 */ /* 0x002fe400000000ff */
[----:B------:R-:W4:Y:S06]  /*125330*/  LDL.LU.64 R6, [R1+0x19b8] ;  /* 0x0019b80001067983 */ /* 0x000f2c0000300a00 */
[----:B------:R1:W-:Y:S02]  /*125340*/  @P5 STG.E.U8 desc[UR36][R4.64], R61 ;  /* 0x0000003d04005986 */ /* 0x0003e4000c101124 */
[----:B-1----:R-:W-:-:S05]  /*125350*/  VIADD R61, R11, 0x19 ;  /* 0x000000190b3d7836 */ /* 0x002fca0000000000 */
[----:B------:R-:W-:-:S04]  /*125360*/  ISETP.GE.AND P5, PT, R61, UR27, PT ;  /* 0x0000001b3d007c0c */ /* 0x000fc8000bfa6270 */
[----:B0-----:R-:W-:Y:S01]  /*125370*/  ISETP.LT.AND P6, PT, R9, UR5, !P5 ;  /* 0x0000000509007c0c */ /* 0x001fe2000efc1270 */
[----:B------:R-:W0:Y:S01]  /*125380*/  LDCU UR5, c[0x0][0x398] ;  /* 0x00007300ff0577ac */ /* 0x000e220008000800 */
[----:B------:R-:W-:-:S11]  /*125390*/  PRMT R4, R8, 0x7770, RZ ;  /* 0x0000777008047816 */ /* 0x000fd600000000ff */
        /* <DEDUP_REMOVED lines=8> */
[----:B------:R-:W0:Y:S01]  /*125420*/  LDCU UR5, c[0x0][0x398] ;  /* 0x00007300ff0577ac */ /* 0x000e220008000800 */
[----:B-1----:R-:W-:-:S11]  /*125430*/  PRMT R61, R8, 0x7772, RZ ;  /* 0x00007772083d7816 */ /* 0x002fd600000000ff */
[----:B--2---:R1:W-:Y:S01]  /*125440*/  @P6 STG.E.U8 desc[UR36][R16.64], R61 ;  /* 0x0000003d10006986 */ /* 0x0043e2000c101124 */
[----:B------:R-:W-:Y:S01]  /*125450*/  ISETP.LT.AND P6, PT, R49, UR24, !P5 ;  /* 0x0000001831007c0c */ /* 0x000fe2000efc1270 */
[----:B------:R-:W2:Y:S02]  /*125460*/  LDCU.64 UR24, c[0x0][0x398] ;  /* 0x00007300ff1877ac */ /* 0x000ea40008000a00 */
[----:B-1----:R-:W2:Y:S01]  /*125470*/  LDL.LU.64 R16, [R1+0x19a0] ;  /* 0x0019a00001107983 */ /* 0x002ea20000300a00 */
[----:B------:R-:W-:-:S09]  /*125480*/  PRMT R61, R8, 0x7773, RZ ;  /* 0x00007773083d7816 */ /* 0x000fd200000000ff */
[----:B---3--:R1:W-:Y:S04]  /*125490*/  @P6 STG.E.U8 desc[UR36][R58.64], R61 ;  /* 0x0000003d3a006986 */ /* 0x0083e8000c101124 */
[----:B-1----:R-:W3:Y:S04]  /*1254a0*/  LDL.LU.64 R58, [R1+0x1998] ;  /* 0x00199800013a7983 */ /* 0x002ee80000300a00 */
[----:B------:R-:W3:Y:S01]  /*1254b0*/  LDL.LU.64 R26, [R1+0x1988] ;  /* 0x00198800011a7983 */ /* 0x000ee20000300a00 */
[----:B0-----:R-:W-:Y:S01]  /*1254c0*/  ISETP.LT.AND P6, PT, R23, UR5, !P5 ;  /* 0x0000000517007c0c */ /* 0x001fe2000efc1270 */
[----:B------:R-:W0:Y:S01]  /*1254d0*/  LDCU UR5, c[0x0][0x398] ;  /* 0x00007300ff0577ac */ /* 0x000e220008000800 */
[----:B----4-:R-:W-:-:S11]  /*1254e0*/  PRMT R61, R52, 0x7770, RZ ;  /* 0x00007770343d7816 */ /* 0x010fd600000000ff */
[----:B------:R1:W-:Y:S01]  /*1254f0*/  @P6 STG.E.U8 desc[UR36][R18.64], R61 ;  /* 0x0000003d12006986 */ /* 0x0003e2000c101124 */
[----:B0-----:R-:W-:Y:S01]  /*125500*/  ISETP.LT.AND P6, PT, R12, UR5, !P5 ;  /* 0x000000050c007c0c */ /* 0x001fe2000efc1270 */
[----:B------:R-:W0:Y:S01]  /*125510*/  LDCU UR5, c[0x0][0x398] ;  /* 0x00007300ff0577ac */ /* 0x000e220008000800 */
[----:B-1----:R-:W-:-:S11]  /*125520*/  PRMT R61, R52, 0x7771, RZ ;  /* 0x00007771343d7816 */ /* 0x002fd600000000ff */
[----:B------:R1:W-:Y:S04]  /*125530*/  @P6 STG.E.U8 desc[UR36][R14.64], R61 ;  /* 0x0000003d0e006986 */ /* 0x0003e8000c101124 */
[----:B-1----:R-:W4:Y:S01]  /*125540*/  LDL.LU.64 R14, [R1+0x1980] ;  /* 0x00198000010e7983 */ /* 0x002f220000300a00 */
[----:B0-----:R-:W-:Y:S01]  /*125550*/  ISETP.LT.AND P6, PT, R50, UR5, !P5 ;  /* 0x0000000532007c0c */ /* 0x001fe2000efc1270 */
[----:B------:R-:W0:Y:S02]  /*125560*/  LDCU UR5, c[0x0][0x398] ;  /* 0x00007300ff0577ac */ /* 0x000e240008000800 */
[----:B------:R-:W4:Y:S01]  /*125570*/  LDL.LU R19, [R1+0xf4] ;  /* 0x0000f40001137983 */ /* 0x000f220000300800 */
[----:B------:R-:W-:-:S03]  /*125580*/  PRMT R61, R52, 0x7772, RZ ;  /* 0x00007772343d7816 */ /* 0x000fc600000000ff */
[----:B------:R-:W4:Y:S01]  /*125590*/  LDL.LU.64 R20, [R1+0x1978] ;  /* 0x0019780001147983 */ /* 0x000f220000300a00 */
[----:B0-----:R-:W-:Y:S01]  /*1255a0*/  ISETP.LT.AND P5, PT, R13, UR5, !P5 ;  /* 0x000000050d007c0c */ /* 0x001fe2000efa1270 */
[----:B------:R-:W0:Y:S04]  /*1255b0*/  LDCU UR5, c[0x0][0x398] ;  /* 0x00007300ff0577ac */ /* 0x000e280008000800 */
[----:B------:R1:W-:Y:S02]  /*1255c0*/  @P6 STG.E.U8 desc[UR36][R6.64], R61 ;  /* 0x0000003d06006986 */ /* 0x0003e4000c101124 */
[----:B-1----:R-:W-:Y:S02]  /*1255d0*/  PRMT R61, R52, 0x7773, RZ ;  /* 0x00007773343d7816 */ /* 0x002fe400000000ff */
[----:B------:R-:W4:Y:S04]  /*1255e0*/  LDL.LU.64 R6, [R1+0x1970] ;  /* 0x0019700001067983 */ /* 0x000f280000300a00 */
[----:B------:R1:W-:Y:S02]  /*1255f0*/  @P5 STG.E.U8 desc[UR36][R4.64], R61 ;  /* 0x0000003d04005986 */ /* 0x0003e4000c101124 */
[----:B-1----:R-:W-:Y:S01]  /*125600*/  VIADD R61, R11, 0x1a ;  /* 0x0000001a0b3d7836 */ /* 0x002fe20000000000 */
[----:B------:R-:W-:Y:S01]  /*125610*/  PRMT R8, R53, 0x7770, RZ ;  /* 0x0000777035087816 */ /* 0x000fe200000000ff */
[----:B------:R-:W4:Y:S03]  /*125620*/  LDL.LU.64 R4, [R1+0x1968] ;  /* 0x0019680001047983 */ /* 0x000f260000300a00 */
[----:B--2---:R-:W-:-:S04]  /*125630*/  ISETP.GE.AND P5, PT, R61, UR25, PT ;  /* 0x000000193d007c0c */ /* 0x004fc8000bfa6270 */
[----:B0-----:R-:W-:Y:S01]  /*125640*/  ISETP.LT.AND P6, PT, R9, UR5, !P5 ;  /* 0x0000000509007c0c */ /* 0x001fe2000efc1270 */
[----:B------:R-:W0:Y:S01]  /*125650*/  LDCU UR5, c[0x0][0x398] ;  /* 0x00007300ff0577ac */ /* 0x000e220008000800 */
[----:B------:R-:W-:-:S11]  /*125660*/  PRMT R61, R53, 0x7771, RZ ;  /* 0x00007771353d7816 */ /* 0x000fd600000000ff */
[----:B------:R1:W-:Y:S01]  /*125670*/  @P6 STG.E.U8 desc[UR36][R16.64], R8 ;  /* 0x0000000810006986 */ /* 0x0003e2000c101124 */
[----:B0-----:R-:W-:Y:S01]  /*125680*/  ISETP.LT.AND P6, PT, R51, UR5, !P5 ;  /* 0x0000000533007c0c */ /* 0x001fe2000efc1270 */
[----:B------:R-:W0:Y:S02]  /*125690*/  LDCU UR5, c[0x0][0x398] ;  /* 0x00007300ff0577ac */ /* 0x000e240008000800 */
[----:B-1----:R-:W2:Y:S10]  /*1256a0*/  LDL.LU.64 R16, [R1+0x1950] ;  /* 0x0019500001107983 */ /* 0x002eb40000300a00 */
[----:B---3--:R1:W-:Y:S01]  /*1256b0*/  @P6 STG.E.U8 desc[UR36][R58.64], R61 ;  /* 0x0000003d3a006986 */ /* 0x0083e2000c101124 */
[----:B0-----:R-:W-:Y:S01]  /*1256c0*/  ISETP.LT.AND P6, PT, R48, UR5, !P5 ;  /* 0x0000000530007c0c */ /* 0x001fe2000efc1270 */
[----:B------:R-:W0:Y:S01]  /*1256d0*/  LDCU UR5, c[0x0][0x398] ;  /* 0x00007300ff0577ac */ /* 0x000e220008000800 */
[C---:B-1----:R-:W-:Y:S01]  /*1256e0*/  PRMT R61, R53.reuse, 0x7772, RZ ;  /* 0x00007772353d7816 */ /* 0x042fe200000000ff */
[----:B------:R-:W3:Y:S04]  /*1256f0*/  LDL.LU.64 R58, [R1+0x5a38] ;  /* 0x005a3800013a7983 */ /* 0x000ee80000300a00 */
[----:B------:R-:W3:Y:S06]  /*125700*/  LDL.LU R8, [R1+0xe4] ;  /* 0x0000e40001087983 */ /* 0x000eec0000300800 */
[----:B------:R1:W-:Y:S02]  /*125710*/  @P6 STG.E.U8 desc[UR36][R26.64], R61 ;  /* 0x0000003d1a006986 */ /* 0x0003e4000c101124 */
[----:B-1----:R-:W-:-:S02]  /*125720*/  PRMT R61, R53, 0x7773, RZ ;  /* 0x00007773353d7816 */ /* 0x002fc400000000ff */
[----:B------:R-:W3:Y:S01]  /*125730*/  LDL.LU.64 R52, [R1+0x1948] ;  /* 0x0019480001347983 */ /* 0x000ee20000300a00 */
[----:B------:R-:W-:Y:S01]  /*125740*/  ISETP.LT.AND P6, PT, R49, UR18, !P5 ;  /* 0x0000001231007c0c */ /* 0x000fe2000efc1270 */
[----:B------:R-:W1:-:S12]  /*125750*/  LDCU.64 UR18, c[0x0][0x398] ;  /* 0x00007300ff1277ac */ /* 0x000e580008000a00 */
[----:B----4-:R4:W-:Y:S04]  /*125760*/  @P6 STG.E.U8 desc[UR36][R14.64], R61 ;  /* 0x0000003d0e006986 */ /* 0x0109e8000c101124 */
[----:B----4-:R-:W4:Y:S01]  /*125770*/  LDL.LU.64 R14, [R1+0x1940] ;  /* 0x00194000010e7983 */ /* 0x010f220000300a00 */
[----:B0-----:R-:W-:Y:S01]  /*125780*/  ISETP.LT.AND P6, PT, R23, UR5, !P5 ;  /* 0x0000000517007c0c */ /* 0x001fe2000efc1270 */
[----:B------:R-:W0:Y:S01]  /*125790*/  LDCU UR5, c[0x0][0x398] ;  /* 0x00007300ff0577ac */ /* 0x000e220008000800 */
[----:B------:R-:W-:-:S11]  /*1257a0*/  PRMT R61, R19, 0x7770, RZ ;  /* 0x00007770133d7816 */ /* 0x000fd600000000ff */
        /* <DEDUP_REMOVED lines=22> */
[----:B---3--:R-:W-:-:S11]  /*125910*/  PRMT R18, R8, 0x7770, RZ ;  /* 0x0000777008127816 */ /* 0x008fd600000000ff */
[----:B------:R1:W-:Y:S04]  /*125920*/  @P6 STG.E.U8 desc[UR36][R52.64], R18 ;  /* 0x0000001234006986 */ /* 0x0003e8000c101124 */
[----:B-1----:R-:W3:Y:S01]  /*125930*/  LDL.LU.64 R52, [R1+0x1910] ;  /* 0x0019100001347983 */ /* 0x002ee20000300a00 */
[----:B0-----:R-:W-:Y:S01]  /*125940*/  ISETP.LT.AND P6, PT, R51, UR5, !P5 ;  /* 0x0000000533007c0c */ /* 0x001fe2000efc1270 */
[----:B------:R-:W0:Y:S01]  /*125950*/  LDCU UR5, c[0x0][0x398] ;  /* 0x00007300ff0577ac */ /* 0x000e220008000800 */
[----:B------:R-:W-:-:S11]  /*125960*/  PRMT R61, R8, 0x7771, RZ ;  /* 0x00007771083d7816 */ /* 0x000fd600000000ff */
[----:B----4-:R1:W-:Y:S04]  /*125970*/  @P6 STG.E.U8 desc[UR36][R14.64], R61 ;  /* 0x0000003d0e006986 */ /* 0x0103e8000c101124 */
[----:B-1----:R-:W4:Y:S01]  /*125980*/  LDL.LU.64 R14, [R1+0x18f8] ;  /* 0x0018f800010e7983 */ /* 0x002f220000300a00 */
[----:B0-----:R-:W-:Y:S01]  /*125990*/  ISETP.LT.AND P6, PT, R48, UR5, !P5 ;  /* 0x0000000530007c0c */ /* 0x001fe2000efc1270 */
[----:B------:R-:W0:Y:S02]  /*1259a0*/  LDCU UR5, c[0x0][0x398] ;  /* 0x00007300ff0577ac */ /* 0x000e240008000800 */
[----:B------:R-:W4:Y:S01]  /*1259b0*/  LDL.LU R19, [R1+0x108] ;  /* 0x0001080001137983 */ /* 0x000f220000300800 */
[----:B------:R-:W-:-:S03]  /*1259c0*/  PRMT R61, R8, 0x7772, RZ ;  /* 0x00007772083d7816 */ /* 0x000fc600000000ff */
[----:B------:R-:W4:Y:S06]  /*1259d0*/  LDL.LU.64 R26, [R1+0x18f0] ;  /* 0x0018f000011a7983 */ /* 0x000f2c0000300a00 */
[----:B------:R1:W-:Y:S01]  /*1259e0*/  @P6 STG.E.U8 desc[UR36][R20.64], R61 ;  /* 0x0000003d14006986 */ /* 0x0003e2000c101124 */
[----:B------:R-:W-:Y:S01]  /*1259f0*/  ISETP.LT.AND P6, PT, R49, UR26, !P5 ;  /* 0x0000001a31007c0c */ /* 0x000fe2000efc1270 */
[----:B------:R-:W0:Y:S01]  /*125a00*/  LDCU.64 UR26, c[0x0][0x398] ;  /* 0x00007300ff1a77ac */ /* 0x000e220008000a00 */
[----:B-1----:R-:W-:-:S11]  /*125a10*/  PRMT R61, R8, 0x7773, RZ ;  /* 0x00007773083d7816 */ /* 0x002fd600000000ff */
[----:B------:R1:W-:Y:S01]  /*125a20*/  @P6 STG.E.U8 desc[UR36][R6.64], R61 ;  /* 0x0000003d06006986 */ /* 0x0003e2000c101124 */
[----:B0-----:R-:W-:Y:S01]  /*125a30*/  ISETP.LT.AND P6, PT, R23, UR5, !P5 ;  /* 0x0000000517007c0c */ /* 0x001fe2000efc1270 */
[----:B------:R-:W0:Y:S02]  /*125a40*/  LDCU UR5, c[0x0][0x398] ;  /* 0x00007300ff0577ac */ /* 0x000e240008000800 */
[----:B-1----:R-:W4:Y:S04]  /*125a50*/  LDL.LU.64 R6, [R1+0x18e8] ;  /* 0x0018e80001067983 */ /* 0x002f280000300a00 */
[----:B------:R-:W4:Y:S01]  /*125a60*/  LDL.LU.64 R20, [R1+0x18d8] ;  /* 0x0018d80001147983 */ /* 0x000f220000300a00 */
[----:B------:R-:W-:-:S05]  /*125a70*/  PRMT R61, R10, 0x7770, RZ ;  /* 0x000077700a3d7816 */ /* 0x000fca00000000ff */
[----:B------:R1:W-:Y:S01]  /*125a80*/  @P6 STG.E.U8 desc[UR36][R4.64], R61 ;  /* 0x0000003d04006986 */ /* 0x0003e2000c101124 */
[----:B0-----:R-:W-:Y:S01]  /*125a90*/  ISETP.LT.AND P6, PT, R12, UR5, !P5 ;  /* 0x000000050c007c0c */ /* 0x001fe2000efc1270 */
[----:B------:R-:W0:Y:S02]  /*125aa0*/  LDCU UR5, c[0x0][0x398] ;  /* 0x00007300ff0577ac */ /* 0x000e240008000800 */
[----:B-1----:R-:W4:Y:S01]  /*125ab0*/  LDL.LU.64 R4, [R1+0x18d0] ;  /* 0x0018d00001047983 */ /* 0x002f220000300a00 */
[----:B------:R-:W-:-:S03]  /*125ac0*/  PRMT R61, R10, 0x7771, RZ ;  /* 0x000077710a3d7816 */ /* 0x000fc600000000ff */
[----:B------:R-:W4:Y:S06]  /*125ad0*/  LDL.LU R8, [R1+0xf8] ;  /* 0x0000f80001087983 */ /* 0x000f2c0000300800 */
[----:B--2---:R1:W-:Y:S01]  /*125ae0*/  @P6 STG.E.U8 desc[UR36][R16.64], R61 ;  /* 0x0000003d10006986 */ /* 0x0043e2000c101124 */
[----:B0-----:R-:W-:Y:S01]  /*125af0*/  ISETP.LT.AND P6, PT, R50, UR5, !P5 ;  /* 0x0000000532007c0c */ /* 0x001fe2000efc1270 */
[----:B------:R-:W0:Y:S02]  /*125b00*/  LDCU UR5, c[0x0][0x398] ;  /* 0x00007300ff0577ac */ /* 0x000e240008000800 */
[----:B-1----:R-:W2:Y:S01]  /*125b10*/  LDL.LU.64 R16, [R1+0x18c8] ;  /* 0x0018c80001107983 */ /* 0x002ea20000300a00 */
[----:B------:R-:W-:-:S09]  /*125b20*/  PRMT R61, R10, 0x7772, RZ ;  /* 0x000077720a3d7816 */ /* 0x000fd200000000ff */
[----:B---3--:R1:W-:Y:S04]  /*125b30*/  @P6 STG.E.U8 desc[UR36][R52.64], R61 ;  /* 0x0000003d34006986 */ /* 0x0083e8000c101124 */
[----:B-1----:R-:W3:Y:S01]  /*125b40*/  LDL.LU.64 R52, [R1+0x18c0] ;  /* 0x0018c00001347983 */ /* 0x002ee20000300a00 */
[----:B0-----:R-:W-:Y:S01]  /*125b50*/  ISETP.LT.AND P5, PT, R13, UR5, !P5 ;  /* 0x000000050d007c0c */ /* 0x001fe2000efa1270 */
[----:B------:R-:W0:Y:S01]  /*125b60*/  LDCU UR5, c[0x0][0x398] ;  /* 0x00007300ff0577ac */ /* 0x000e220008000800 */
[----:B------:R-:W-:-:S11]  /*125b70*/  PRMT R61, R10, 0x7773, RZ ;  /* 0x000077730a3d7816 */ /* 0x000fd600000000ff */
[----:B----4-:R1:W-:Y:S02]  /*125b80*/  @P5 STG.E.U8 desc[UR36][R14.64], R61 ;  /* 0x0000003d0e005986 */ /* 0x0103e4000c101124 */
[----:B-1----:R-:W-:Y:S01]  /*125b90*/  VIADD R61, R11, 0x1c ;  /* 0x0000001c0b3d7836 */ /* 0x002fe20000000000 */
[----:B------:R-:W-:Y:S01]  /*125ba0*/  PRMT R10, R19, 0x7770, RZ ;  /* 0x00007770130a7816 */ /* 0x000fe200000000ff */
[----:B------:R-:W4:Y:S03]  /*125bb0*/  LDL.LU.64 R14, [R1+0x18b8] ;  /* 0x0018b800010e7983 */ /* 0x000f260000300a00 */
[----:B------:R-:W-:-:S04]  /*125bc0*/  ISETP.GE.AND P5, PT, R61, UR55, PT ;  /* 0x000000373d007c0c */ /* 0x000fc8000bfa6270 */
[----:B0-----:R-:W-:Y:S01]  /*125bd0*/  ISETP.LT.AND P6, PT, R9, UR5, !P5 ;  /* 0x0000000509007c0c */ /* 0x001fe2000efc1270 */
[----:B------:R-:W0:-:S12]  /*125be0*/  LDCU UR5, c[0x0][0x398] ;  /* 0x00007300ff0577ac */ /* 0x000e180008000800 */
[----:B------:R1:W-:Y:S01]  /*125bf0*/  @P6 STG.E.U8 desc[UR36][R26.64], R10 ;  /* 0x0000000a1a006986 */ /* 0x0003e2000c101124 */
[----:B0-----:R-:W-:Y:S01]  /*125c00*/  ISETP.LT.AND P6, PT, R51, UR5, !P5 ;  /* 0x0000000533007c0c */ /* 0x001fe2000efc1270 */
[----:B------:R-:W0:Y:S01]  /*125c10*/  LDCU UR5, c[0x0][0x398] ;  /* 0x00007300ff0577ac */ /* 0x000e220008000800 */
[C---:B------:R-:W-:Y:S01]  /*125c20*/  PRMT R61, R19.reuse, 0x7771, RZ ;  /* 0x00007771133d7816 */ /* 0x040fe200000000ff */
[----:B-1----:R-:W4:Y:S10]  /*125c30*/  LDL.LU.64 R10, [R1+0x18a8] ;  /* 0x0018a800010a7983 */ /* 0x002f340000300a00 */
        /* <DEDUP_REMOVED lines=8> */
[----:B-1----:R-:W-:-:S11]  /*125cc0*/  PRMT R61, R19, 0x7773, RZ ;  /* 0x00007773133d7816 */ /* 0x002fd600000000ff */
[----:B------:R1:W-:Y:S01]  /*125cd0*/  @P6 STG.E.U8 desc[UR36][R4.64], R61 ;  /* 0x0000003d04006986 */ /* 0x0003e2000c101124 */
[----:B0-----:R-:W-:Y:S01]  /*125ce0*/  ISETP.LT.AND P6, PT, R23, UR5, !P5 ;  /* 0x0000000517007c0c */ /* 0x001fe2000efc1270 */
[----:B------:R-:W0:Y:S01]  /*125cf0*/  LDCU UR5, c[0x0][0x398] ;  /* 0x00007300ff0577ac */ /* 0x000e220008000800 */
[----:B-1----:R-:W-:Y:S01]  /*125d00*/  PRMT R61, R8, 0x7770, RZ ;  /* 0x00007770083d7816 */ /* 0x002fe200000000ff */
[----:B------:R-:W4:Y:S10]  /*125d10*/  LDL.LU.64 R4, [R1+0x1898] ;  /* 0x0018980001047983 */ /* 0x000f340000300a00 */
[----:B--2---:R1:W-:Y:S01]  /*125d20*/  @P6 STG.E.U8 desc[UR36][R16.64], R61 ;  /* 0x0000003d10006986 */ /* 0x0043e2000c101124 */
[----:B0-----:R-:W-:Y:S01]  /*125d30*/  ISETP.LT.AND P6, PT, R12, UR5, !P5 ;  /* 0x000000050c007c0c */ /* 0x001fe2000efc1270 */
[----:B------:R-:W0:Y:S01]  /*125d40*/  LDCU UR5, c[0x0][0x398] ;  /* 0x00007300ff0577ac */ /* 0x000e220008000800 */
[----:B-1----:R-:W-:-:S11]  /*125d50*/  PRMT R61, R8, 0x7771, RZ ;  /* 0x00007771083d7816 */ /* 0x002fd600000000ff */
[----:B---3--:R1:W-:Y:S04]  /*125d60*/  @P6 STG.E.U8 desc[UR36][R52.64], R61 ;  /* 0x0000003d34006986 */ /* 0x0083e8000c101124 */
[----:B-1----:R-:W2:Y:S01]  /*125d70*/  LDL.LU.64 R52, [R1+0x1888] ;  /* 0x0018880001347983 */ /* 0x002ea20000300a00 */
[----:B0-----:R-:W-:Y:S01]  /*125d80*/  ISETP.LT.AND P6, PT, R50, UR5, !P5 ;  /* 0x0000000532007c0c */ /* 0x001fe2000efc1270 */
[----:B------:R-:W0:Y:S01]  /*125d90*/  LDCU UR5, c[0x0][0x398] ;  /* 0x00007300ff0577ac */ /* 0x000e220008000800 */
[C---:B------:R-:W-:Y:S01]  /*125da0*/  PRMT R61, R8.reuse, 0x7772, RZ ;  /* 0x00007772083d7816 */ /* 0x040fe200000000ff */
[----:B------:R-:W3:Y:S04]  /*125db0*/  LDL.LU.64 R26, [R1+0x1880] ;  /* 0x00188000011a7983 */ /* 0x000ee80000300a00 */
[----:B------:R-:W3:Y:S04]  /*125dc0*/  LDL.LU R50, [R1+0xd8] ;  /* 0x0000d80001327983 */ /* 0x000ee80000300800 */
[----:B------:R-:W3:Y:S01]  /*125dd0*/  LDL.LU.64 R20, [R1+0x1478] ;  /* 0x0014780001147983 */ /* 0x000ee20000300a00 */
[----:B0-----:R-:W-:Y:S01]  /*125de0*/  ISETP.LT.AND P5, PT, R13, UR5, !P5 ;  /* 0x000000050d007c0c */ /* 0x001fe2000efa1270 */
[----:B------:R-:W0:Y:S02]  /*125df0*/  LDCU UR5, c[0x0][0x398] ;  /* 0x00007300ff0577ac */ /* 0x000e240008000800 */
[----:B----4-:R1:W-:Y:S04]  /*125e00*/  @P6 STG.E.U8 desc[UR36][R14.64], R61 ;  /* 0x0000003d0e006986 */ /* 0x0103e8000c101124 */
[----:B------:R-:W4:Y:S04]  /*125e10*/  LDL.LU.64 R18, [R1+0x1470] ;  /* 0x0014700001127983 */ /* 0x000f280000300a00 */
[----:B------:R-:W4:Y:S01]  /*125e20*/  LDL.LU.64 R16, [R1+0x1468] ;  /* 0x0014680001107983 */ /* 0x000f220000300a00 */
[----:B-1----:R-:W-:-:S03]  /*125e30*/  PRMT R61, R8, 0x7773, RZ ;  /* 0x00007773083d7816 */ /* 0x002fc600000000ff */
[----:B------:R-:W4:Y:S04]  /*125e40*/  LDL.LU.64 R14, [R1+0x1450] ;  /* 0x00145000010e7983 */ /* 0x000f280000300a00 */
[----:B------:R-:W4:Y:S04]  /*125e50*/  LDL.LU.64 R12, [R1+0x1448] ;  /* 0x00144800010c7983 */ /* 0x000f280000300a00 */
[----:B------:R1:W-:Y:S01]  /*125e60*/  @P5 STG.E.U8 desc[UR36][R10.64], R61 ;  /* 0x0000003d0a005986 */ /* 0x0003e2000c101124 */
[----:B0-----:R-:W-:Y:S01]  /*125e70*/  ISETP.LT.AND P5, PT, R9, UR5, !P4 ;  /* 0x0000000509007c0c */ /* 0x001fe2000e7a1270 */
[----:B------:R-:W0:Y:S01]  /*125e80*/  LDCU UR5, c[0x0][0x398] ;  /* 0x00007300ff0577ac */ /* 0x000e220008000800 */
[----:B-1----:R-:W-:Y:S01]  /*125e90*/  PRMT R61, R57, 0x7770, RZ ;  /* 0x00007770393d7816 */ /* 0x002fe200000000ff */
[----:B------:R-:W4:Y:S04]  /*125ea0*/  LDL.LU.64 R10, [R1+0x1440] ;  /* 0x00144000010a7983 */ /* 0x000f280000300a00 */
[----:B------:R-:W4:Y:S06]  /*125eb0*/  LDL.LU.64 R8, [R1+0x1430] ;  /* 0x0014300001087983 */ /* 0x000f2c0000300a00 */
[----:B------:R1:W-:Y:S01]  /*125ec0*/  @P5 STG.E.U8 desc[UR36][R6.64], R61 ;  /* 0x0000003d06005986 */ /* 0x0003e2000c101124 */
[----:B0-----:R-:W-:Y:S01]  /*125ed0*/  ISETP.LT.AND P5, PT, R51, UR5, !P4 ;  /* 0x0000000533007c0c */ /* 0x001fe2000e7a1270 */
[----:B------:R-:W0:Y:S01]  /*125ee0*/  LDCU UR5, c[0x0][0x398] ;  /* 0x00007300ff0577ac */ /* 0x000e220008000800 */
[C---:B-1----:R-:W-:Y:S01]  /*125ef0*/  PRMT R61, R57.reuse, 0x7771, RZ ;  /* 0x00007771393d7816 */ /* 0x042fe200000000ff */
[----:B------:R-:W4:Y:S04]  /*125f00*/  LDL.LU.64 R6, [R1+0x1428] ;  /* 0x0014280001067983 */ /* 0x000f280000300a00 */
[----:B------:R-:W4:Y:S06]  /*125f10*/  LDL.LU R51, [R1+0xfc] ;  /* 0x0000fc0001337983 */ /* 0x000f2c0000300800 */
[----:B------:R1:W-:Y:S01]  /*125f20*/  @P5 STG.E.U8 desc[UR36][R4.64], R61 ;  /* 0x0000003d04005986 */ /* 0x0003e2000c101124 */
[----:B0-----:R-:W-:Y:S01]  /*125f30*/  ISETP.LT.AND P5, PT, R48, UR5, !P4 ;  /* 0x0000000530007c0c */ /* 0x001fe2000e7a1270 */
[----:B------:R-:W0:Y:S01]  /*125f40*/  LDCU UR5, c[0x0][0x398] ;  /* 0x00007300ff0577ac */ /* 0x000e220008000800 */
[C---:B-1----:R-:W-:Y:S01]  /*125f50*/  PRMT R61, R57.reuse, 0x7772, RZ ;  /* 0x00007772393d7816 */ /* 0x042fe200000000ff */
[----:B------:R-:W4:Y:S10]  /*125f60*/  LDL.LU.64 R4, [R1+0x1420] ;  /* 0x0014200001047983 */ /* 0x000f340000300a00 */
[----:B--2---:R1:W-:Y:S04]  /*125f70*/  @P5 STG.E.U8 desc[UR36][R52.64], R61 ;  /* 0x0000003d34005986 */ /* 0x0043e8000c101124 */
[----:B-1----:R-:W2:Y:S01]  /*125f80*/  LDL.LU.64 R52, [R1+0x1418] ;  /* 0x0014180001347983 */ /* 0x002ea20000300a00 */
[----:B------:R-:W-:-:S03]  /*125f90*/  PRMT R61, R57, 0x7773, RZ ;  /* 0x00007773393d7816 */ /* 0x000fc600000000ff */
[----:B------:R-:W2:Y:S01]  /*125fa0*/  LDL.LU R57, [R1+0x5a34] ;  /* 0x005a340001397983 */ /* 0x000ea20000300800 */
[----:B------:R-:W-:Y:S01]  /*125fb0*/  ISETP.LT.AND P5, PT, R49, UR18, !P4 ;  /* 0x0000001231007c0c */ /* 0x000fe2000e7a1270 */
[----:B------:R-:W1:Y:S02]  /*125fc0*/  LDCU.64 UR18, c[0x0][0x398] ;  /* 0x00007300ff1277ac */ /* 0x000e640008000a00 */
[----:B------:R-:W2:Y:S01]  /*125fd0*/  LDL.LU.64 R48, [R1+0x1410] ;  /* 0x0014100001307983 */ /* 0x000ea20000300a00 */
[----:B0-----:R-:W-:Y:S01]  /*125fe0*/  ISETP.LT.AND P4, PT, R23, UR5, !P4 ;  /* 0x0000000517007c0c */ /* 0x001fe2000e781270 */
[----:B------:R-:W0:Y:S08]  /*125ff0*/  LDCU UR5, c[0x0][0x39c] ;  /* 0x00007380ff0577ac */ /* 0x000e300008000800 */
[----:B---3--:R3:W-:Y:S02]  /*126000*/  @P5 STG.E.U8 desc[UR36][R26.64], R61 ;  /* 0x0000003d1a005986 */ /* 0x0087e4000c101124 */
[----:B---3--:R-:W-:-:S05]  /*126010*/  PRMT R61, R50, 0x7770, RZ ;  /* 0x00007770323d7816 */ /* 0x008fca00000000ff */
[----:B------:R3:W-:Y:S02]  /*126020*/  @P4 STG.E.U8 desc[UR36][R20.64], R61 ;  /* 0x0000003d14004986 */ /* 0x0007e4000c101124 */
[----:B---3--:R-:W-:-:S05]  /*126030*/  PRMT R61, R50, 0x7771, RZ ;  /* 0x00007771323d7816 */ /* 0x008fca00000000ff */
[----:B----4-:R3:W-:Y:S02]  /*126040*/  @P3 STG.E.U8 desc[UR36][R18.64], R61 ;  /* 0x0000003d12003986 */ /* 0x0107e4000c101124 */
[----:B---3--:R-:W-:-:S05]  /*126050*/  PRMT R61, R50, 0x7772, RZ ;  /* 0x00007772323d7816 */ /* 0x008fca00000000ff */
[----:B------:R3:W-:Y:S02]  /*126060*/  @P2 STG.E.U8 desc[UR36][R16.64], R61 ;  /* 0x0000003d10002986 */ /* 0x0007e4000c101124 */
[----:B---3--:R-:W-:-:S05]  /*126070*/  PRMT R61, R50, 0x7773, RZ ;  /* 0x00007773323d7816 */ /* 0x008fca00000000ff */
[----:B------:R2:W-:Y:S01]  /*126080*/  @P1 STG.E.U8 desc[UR36][R14.64], R61 ;  /* 0x0000003d0e001986 */ /* 0x0005e2000c101124 */
[C---:B------:R-:W-:Y:S02]  /*126090*/  LOP3.LUT P1, RZ, R0.reuse, 0x8, RZ, 0xc0, !PT ;  /* 0x0000000800ff7812 */ /* 0x040fe4000782c0ff */
[C---:B------:R-:W-:Y:S02]  /*1260a0*/  LOP3.LUT P2, RZ, R0.reuse, 0x10, RZ, 0xc0, !PT ;  /* 0x0000001000ff7812 */ /* 0x040fe4000784c0ff */
[C---:B------:R-:W-:Y:S02]  /*1260b0*/  LOP3.LUT P3, RZ, R0.reuse, 0x20, RZ, 0xc0, !PT ;  /* 0x0000002000ff7812 */ /* 0x040fe4000786c0ff */
[C---:B------:R-:W-:Y:S02]  /*1260c0*/  LOP3.LUT P4, RZ, R0.reuse, 0x40, RZ, 0xc0, !PT ;  /* 0x0000004000ff7812 */ /* 0x040fe4000788c0ff */
[C---:B------:R-:W-:Y:S02]  /*1260d0*/  LOP3.LUT P5, RZ, R0.reuse, 0x80, RZ, 0xc0, !PT ;  /* 0x0000008000ff7812 */ /* 0x040fe400078ac0ff */
[----:B------:R-:W-:-:S02]  /*1260e0*/  LOP3.LUT P6, RZ, R0, 0x100, RZ, 0xc0, !PT ;  /* 0x0000010000ff7812 */ /* 0x000fc400078cc0ff */
[----:B------:R-:W-:Y:S02]  /*1260f0*/  LOP3.LUT P0, RZ, R0, 0x800, RZ, 0xc0, !PT ;  /* 0x0000080000ff7812 */ /* 0x000fe4000780c0ff */
[----:B--2---:R-:W-:-:S05]  /*126100*/  PRMT R61, R57, 0x7770, RZ ;  /* 0x00007770393d7816 */ /* 0x004fca00000000ff */
[----:B------:R2:W-:Y:S02]  /*126110*/  @P1 STG.E.U8 desc[UR36][R12.64], R61 ;  /* 0x0000003d0c001986 */ /* 0x0005e4000c101124 */
[----:B--2---:R-:W-:-:S05]  /*126120*/  PRMT R61, R57, 0x7771, RZ ;  /* 0x00007771393d7816 */ /* 0x004fca00000000ff */
[----:B------:R2:W-:Y:S02]  /*126130*/  @P2 STG.E.U8 desc[UR36][R10.64], R61 ;  /* 0x0000003d0a002986 */ /* 0x0005e4000c101124 */
[----:B--2---:R-:W-:-:S05]  /*126140*/  PRMT R61, R57, 0x7772, RZ ;  /* 0x00007772393d7816 */ /* 0x004fca00000000ff */
[----:B------:R2:W-:Y:S02]  /*126150*/  @P3 STG.E.U8 desc[UR36][R8.64], R61 ;  /* 0x0000003d08003986 */ /* 0x0005e4000c101124 */
[----:B--2---:R-:W-:Y:S02]  /*126160*/  PRMT R61, R57, 0x7773, RZ ;  /* 0x00007773393d7816 */ /* 0x004fe400000000ff */
[----:B------:R-:W2:Y:S04]  /*126170*/  LDL.LU R57, [R1+0x5a30] ;  /* 0x005a300001397983 */ /* 0x000ea80000300800 */
[----:B------:R3:W-:Y:S02]  /*126180*/  @P4 STG.E.U8 desc[UR36][R6.64], R61 ;  /* 0x0000003d06004986 */ /* 0x0007e4000c101124 */
[----:B---3--:R-:W-:-:S05]  /*126190*/  PRMT R61, R51, 0x7770, RZ ;  /* 0x00007770333d7816 */ /* 0x008fca00000000ff */
[----:B------:R3:W-:Y:S02]  /*1261a0*/  @P5 STG.E.U8 desc[UR36][R4.64], R61 ;  /* 0x0000003d04005986 */ /* 0x0007e4000c101124 */
[----:B---3--:R-:W-:-:S05]  /*1261b0*/  PRMT R61, R51, 0x7771, RZ ;  /* 0x00007771333d7816 */ /* 0x008fca00000000ff */
[----:B------:R3:W-:Y:S02]  /*1261c0*/  @P6 STG.E.U8 desc[UR36][R52.64], R61 ;  /* 0x0000003d34006986 */ /* 0x0007e4000c101124 */
[----:B---3--:R-:W-:-:S05]  /*1261d0*/  PRMT R61, R51, 0x7772, RZ ;  /* 0x00007772333d7816 */ /* 0x008fca00000000ff */
[----:B------:R3:W-:Y:S04]  /*1261e0*/  @P0 STG.E.U8 desc[UR36][R48.64], R61 ;  /* 0x0000003d30000986 */ /* 0x0007e8000c101124 */
[----:B---3--:R-:W3:Y:S04]  /*1261f0*/  LDL.LU.64 R48, [R1+0x1408] ;  /* 0x0014080001307983 */ /* 0x008ee80000300a00 */
[----:B------:R-:W4:Y:S04]  /*126200*/  LDL.LU.64 R10, [R1+0x1400] ;  /* 0x00140000010a7983 */ /* 0x000f280000300a00 */
[----:B------:R-:W2:Y:S04]  /*126210*/  LDL.LU.64 R8, [R1+0x13f8] ;  /* 0x0013f80001087983 */ /* 0x000ea80000300a00 */
[----:B------:R-:W2:Y:S04]  /*126220*/  LDL.LU.64 R6, [R1+0x13e0] ;  /* 0x0013e00001067983 */ /* 0x000ea80000300a00 */
[----:B------:R-:W4:Y:S04]  /*126230*/  LDL.LU R50, [R1+0xec] ;  /* 0x0000ec0001327983 */ /* 0x000f280000300800 */
[----:B------:R-:W4:Y:S04]  /*126240*/  LDL.LU.64 R4, [R1+0x13d8] ;  /* 0x0013d80001047983 */ /* 0x000f280000300a00 */
[----:B------:R-:W4:Y:S04]  /*126250*/  LDL.LU.64 R52, [R1+0x13d0] ;  /* 0x0013d00001347983 */ /* 0x000f280000300a00 */
[----:B------:R-:W4:Y:S01]  /*126260*/  LDL.LU R23, [R1+0xdc] ;  /* 0x0000dc0001177983 */ /* 0x000f220000300800 */
[----:B------:R-:W-:-:S02]  /*126270*/  LOP3.LUT P4, RZ, R0, 0x1000, RZ, 0xc0, !PT ;  /* 0x0000100000ff7812 */ /* 0x000fc4000788c0ff */
[----:B------:R-:W-:Y:S02]  /*126280*/  PRMT R61, R51, 0x7773, RZ ;  /* 0x00007773333d7816 */ /* 0x000fe400000000ff */
[C---:B------:R-:W-:Y:S02]  /*126290*/  LOP3.LUT P1, RZ, R0.reuse, 0x1000000, RZ, 0xc0, !PT ;  /* 0x0100000000ff7812 */ /* 0x040fe4000782c0ff */
[C---:B------:R-:W-:Y:S02]  /*1262a0*/  LOP3.LUT P5, RZ, R0.reuse, 0x2000, RZ, 0xc0, !PT ;  /* 0x0000200000ff7812 */ /* 0x040fe400078ac0ff */
[C---:B------:R-:W-:Y:S02]  /*1262b0*/  LOP3.LUT P6, RZ, R0.reuse, 0x4000, RZ, 0xc0, !PT ;  /* 0x0000400000ff7812 */ /* 0x040fe400078cc0ff */
[----:B------:R-:W-:-:S03]  /*1262c0*/  LOP3.LUT P0, RZ, R0, 0x8000, RZ, 0xc0, !PT ;  /* 0x0000800000ff7812 */ /* 0x000fc6000780c0ff */
[----:B---3--:R3:W-:Y:S04]  /*1262d0*/  @P4 STG.E.U8 desc[UR36][R48.64], R61 ;  /* 0x0000003d30004986 */ /* 0x0087e8000c101124 */
[----:B---3--:R-:W3:Y:S01]  /*1262e0*/  LDL.LU.64 R48, [R1+0x13c8] ;  /* 0x0013c80001307983 */ /* 0x008ee20000300a00 */
[----:B--2---:R-:W-:-:S03]  /*1262f0*/  LOP3.LUT R57, R57, 0xffbfffff, RZ, 0xc0, !PT ;  /* 0xffbfffff39397812 */ /* 0x004fc600078ec0ff */
[----:B------:R-:W2:Y:S01]  /*126300*/  LDL.LU.64 R26, [R1+0x13c0] ;  /* 0x0013c000011a7983 */ /* 0x000ea20000300a00 */
[----:B------:R-:W-:Y:S02]  /*126310*/  @P1 LOP3.LUT R57, R57, 0x400000, RZ, 0xfc, !PT ;  /* 0x0040000039391812 */ /* 0x000fe400078efcff */
[----:B------:R-:W-:Y:S01]  /*126320*/  LOP3.LUT P1, RZ, R0, 0x800000, RZ, 0xc0, !PT ;  /* 0x0080000000ff7812 */ /* 0x000fe2000782c0ff */
[----:B------:R-:W2:Y:S01]  /*126330*/  LDL.LU.64 R20, [R1+0x13b0] ;  /* 0x0013b00001147983 */ /* 0x000ea20000300a00 */
[----:B------:R-:W-:-:S03]  /*126340*/  LOP3.LUT R57, R57, 0xff7fffff, RZ, 0xc0, !PT ;  /* 0xff7fffff39397812 */ /* 0x000fc600078ec0ff */
[----:B------:R-:W2:Y:S04]  /*126350*/  LDL.LU R51, [R1+0xc0] ;  /* 0x0000c00001337983 */ /* 0x000ea80000300800 */
[----:B------:R-:W2:Y:S04]  /*126360*/  LDL.LU.64 R18, [R1+0x13a8] ;  /* 0x0013a80001127983 */ /* 0x000ea80000300a00 */
[----:B------:R-:W-:Y:S01]  /*126370*/  @P1 LOP3.LUT R57, R57, 0x800000, RZ, 0xfc, !PT ;  /* 0x0080000039391812 */ /* 0x000fe200078efcff */
[----:B------:R-:W2:Y:S01]  /*126380*/  LDL.LU.64 R16, [R1+0x13a0] ;  /* 0x0013a00001107983 */ /* 0x000ea20000300a00 */
[----:B------:R-:W-:-:S02]  /*126390*/  LOP3.LUT P1, RZ, R0, 0x400000, RZ, 0xc0, !PT ;  /* 0x0040000000ff7812 */ /* 0x000fc4000782c0ff */
[----:B------:R-:W-:Y:S01]  /*1263a0*/  LOP3.LUT R57, R57, 0xfeffffff, RZ, 0xc0, !PT ;  /* 0xfeffffff39397812 */ /* 0x000fe200078ec0ff */
[----:B------:R-:W2:Y:S01]  /*1263b0*/  LDL.LU.64 R14, [R1+0x1390] ;  /* 0x00139000010e7983 */ /* 0x000ea20000300a00 */
[----:B----4-:R-:W-:-:S03]  /*1263c0*/  PRMT R61, R50, 0x7770, RZ ;  /* 0x00007770323d7816 */ /* 0x010fc600000000ff */
[----:B------:R-:W4:Y:S06]  /*1263d0*/  LDL.LU.64 R12, [R1+0x1388] ;  /* 0x00138800010c7983 */ /* 0x000f2c0000300a00 */
[----:B------:R-:W-:Y:S02]  /*1263e0*/  @P1 LOP3.LUT R57, R57, 0x1000000, RZ, 0xfc, !PT ;  /* 0x0100000039391812 */ /* 0x000fe400078efcff */
[----:B------:R-:W-:Y:S02]  /*1263f0*/  LOP3.LUT P1, RZ, R0, 0x200000, RZ, 0xc0, !PT ;  /* 0x0020000000ff7812 */ /* 0x000fe4000782c0ff */
[----:B------:R-:W-:-:S11]  /*126400*/  LOP3.LUT R57, R57, 0xfdffffff, RZ, 0xc0, !PT ;  /* 0xfdffffff39397812 */ /* 0x000fd600078ec0ff */
        /* <DEDUP_REMOVED lines=8> */
[----:B------:R-:W-:Y:S01]  /*126490*/  LOP3.LUT R57, R57, 0xefffffff, RZ, 0xc0, !PT ;  /* 0xefffffff39397812 */ /* 0x000fe200078ec0ff */
[----:B------:R0:W-:Y:S10]  /*1264a0*/  @P5 STG.E.U8 desc[UR36][R10.64], R61 ;  /* 0x0000003d0a005986 */ /* 0x0001f4000c101124 */
[----:B------:R-:W-:-:S02]  /*1264b0*/  @P1 LOP3.LUT R57, R57, 0x10000000, RZ, 0xfc, !PT ;  /* 0x1000000039391812 */ /* 0x000fc400078efcff */
[----:B------:R-:W-:Y:S01]  /*1264c0*/  LOP3.LUT P1, RZ, R0, 0x20000, RZ, 0xc0, !PT ;  /* 0x0002000000ff7812 */ /* 0x000fe2000782c0ff */
[----:B0-----:R-:W4:Y:S01]  /*1264d0*/  LDL.LU.64 R10, [R1+0x1380] ;  /* 0x00138000010a7983 */ /* 0x001f220000300a00 */
[----:B------:R-:W-:Y:S02]  /*1264e0*/  LOP3.LUT R57, R57, 0xdfffffff, RZ, 0xc0, !PT ;  /* 0xdfffffff39397812 */ /* 0x000fe400078ec0ff */
[----:B------:R-:W-:-:S05]  /*1264f0*/  PRMT R61, R50, 0x7771, RZ ;  /* 0x00007771323d7816 */ /* 0x000fca00000000ff */
[----:B------:R0:W-:Y:S04]  /*126500*/  @P6 STG.E.U8 desc[UR36][R8.64], R61 ;  /* 0x0000003d08006986 */ /* 0x0001e8000c101124 */
[----:B------:R-:W-:Y:S02]  /*126510*/  @P1 LOP3.LUT R57, R57, 0x20000000, RZ, 0xfc, !PT ;  /* 0x2000000039391812 */ /* 0x000fe400078efcff */
[----:B------:R-:W-:Y:S02]  /*126520*/  LOP3.LUT P1, RZ, R0, 0x10000, RZ, 0xc0, !PT ;  /* 0x0001000000ff7812 */ /* 0x000fe4000782c0ff */
[C---:B0-----:R-:W-:Y:S01]  /*126530*/  PRMT R61, R50.reuse, 0x7772, RZ ;  /* 0x00007772323d7816 */ /* 0x041fe200000000ff */
[----:B------:R-:W4:Y:S04]  /*126540*/  LDL.LU.64 R8, [R1+0xfb8] ;  /* 0x000fb80001087983 */ /* 0x000f280000300a00 */
[----:B------:R0:W-:Y:S02]  /*126550*/  @P0 STG.E.U8 desc[UR36][R6.64], R61 ;  /* 0x0000003d06000986 */ /* 0x0001e4000c101124 */
[----:B0-----:R-:W-:-:S02]  /*126560*/  PRMT R61, R50, 0x7773, RZ ;  /* 0x00007773323d7816 */ /* 0x001fc400000000ff */
[----:B------:R-:W4:Y:S04]  /*126570*/  LDL.LU.64 R6, [R1+0xfb0] ;  /* 0x000fb00001067983 */ /* 0x000f280000300a00 */
[----:B------:R0:W-:Y:S01]  /*126580*/  @P1 STG.E.U8 desc[UR36][R4.64], R61 ;  /* 0x0000003d04001986 */ /* 0x0001e2000c101124 */
[----:B------:R-:W-:-:S03]  /*126590*/  LOP3.LUT P1, RZ, R57, 0x20000000, RZ, 0xc0, !PT ;  /* 0x2000000039ff7812 */ /* 0x000fc6000782c0ff */
[----:B------:R-:W4:Y:S01]  /*1265a0*/  LDL.LU R50, [R1+0xa0] ;  /* 0x0000a00001327983 */ /* 0x000f220000300800 */
[----:B0-----:R-:W-:-:S03]  /*1265b0*/  PRMT R61, R23, 0x7770, RZ ;  /* 0x00007770173d7816 */ /* 0x001fc600000000ff */
[----:B------:R-:W4:Y:S06]  /*1265c0*/  LDL.LU.64 R4, [R1+0xfa0] ;  /* 0x000fa00001047983 */ /* 0x000f2c0000300a00 */
[----:B------:R0:W-:Y:S01]  /*1265d0*/  @P1 STG.E.U8 desc[UR36][R52.64], R61 ;  /* 0x0000003d34001986 */ /* 0x0001e2000c101124 */
[----:B------:R-:W-:-:S03]  /*1265e0*/  LOP3.LUT P1, RZ, R57, 0x10000000, RZ, 0xc0, !PT ;  /* 0x1000000039ff7812 */ /* 0x000fc6000782c0ff */
[----:B0-----:R-:W4:Y:S01]  /*1265f0*/  LDL.LU.64 R52, [R1+0xf98] ;  /* 0x000f980001347983 */ /* 0x001f220000300a00 */
[----:B------:R-:W-:-:S09]  /*126600*/  PRMT R61, R23, 0x7771, RZ ;  /* 0x00007771173d7816 */ /* 0x000fd200000000ff */
[----:B---3--:R0:W-:Y:S04]  /*126610*/  @P1 STG.E.U8 desc[UR36][R48.64], R61 ;  /* 0x0000003d30001986 */ /* 0x0081e8000c101124 */
[----:B0-----:R-:W3:Y:S01]  /*126620*/  LDL.LU.64 R48, [R1+0xf90] ;  /* 0x000f900001307983 */ /* 0x001ee20000300a00 */
[----:B------:R-:W-:Y:S02]  /*126630*/  LOP3.LUT P1, RZ, R57, 0x8000000, RZ, 0xc0, !PT ;  /* 0x0800000039ff7812 */ /* 0x000fe4000782c0ff */
[----:B------:R-:W-:-:S11]  /*126640*/  PRMT R61, R23, 0x7772, RZ ;  /* 0x00007772173d7816 */ /* 0x000fd600000000ff */
[----:B--2---:R0:W-:Y:S01]  /*126650*/  @P1 STG.E.U8 desc[UR36][R26.64], R61 ;  /* 0x0000003d1a001986 */ /* 0x0041e2000c101124 */
[----:B------:R-:W-:Y:S02]  /*126660*/  LOP3.LUT P1, RZ, R57, 0x4000000, RZ, 0xc0, !PT ;  /* 0x0400000039ff7812 */ /* 0x000fe4000782c0ff */
[----:B0-----:R-:W-:-:S11]  /*126670*/  PRMT R61, R23, 0x7773, RZ ;  /* 0x00007773173d7816 */ /* 0x001fd600000000ff */
[----:B------:R0:W-:Y:S01]  /*126680*/  @P1 STG.E.U8 desc[UR36][R20.64], R61 ;  /* 0x0000003d14001986 */ /* 0x0001e2000c101124 */
        /* <DEDUP_REMOVED lines=10> */
[C---:B------:R-:W-:Y:S02]  /*126730*/  LOP3.LUT P2, RZ, R0.reuse, 0x2000000, RZ, 0xc0, !PT ;  /* 0x0200000000ff7812 */ /* 0x040fe4000784c0ff */
[----:B------:R-:W-:Y:S02]  /*126740*/  LOP3.LUT P3, RZ, R0, 0x4000000, RZ, 0xc0, !PT ;  /* 0x0400000000ff7812 */ /* 0x000fe4000786c0ff */
[----:B0-----:R-:W-:-:S07]  /*126750*/  PRMT R61, R51, 0x7773, RZ ;  /* 0x00007773333d7816 */ /* 0x001fce00000000ff */
[----:B----4-:R0:W-:Y:S01]  /*126760*/  @P1 STG.E.U8 desc[UR36][R12.64], R61 ;  /* 0x0000003d0c001986 */ /* 0x0101e2000c101124 */
[----:B------:R-:W-:Y:S02]  /*126770*/  LOP3.LUT P4, RZ, R0, 0x8000000, RZ, 0xc0, !PT ;  /* 0x0800000000ff7812 */ /* 0x000fe4000788c0ff */
[----:B0-----:R-:W-:-:S05]  /*126780*/  PRMT R61, R60, 0x7770, RZ ;  /* 0x000077703c3d7816 */ /* 0x001fca00000000ff */
[----:B------:R0:W-:Y:S01]  /*126790*/  @P2 STG.E.U8 desc[UR36][R10.64], R61 ;  /* 0x0000003d0a002986 */ /* 0x0001e2000c101124 */
[----:B------:R-:W-:Y:S02]  /*1267a0*/  LOP3.LUT P5, RZ, R0, 0x10000000, RZ, 0xc0, !PT ;  /* 0x1000000000ff7812 */ /* 0x000fe400078ac0ff */
[----:B0-----:R-:W-:-:S05]  /*1267b0*/  PRMT R61, R60, 0x7771, RZ ;  /* 0x000077713c3d7816 */ /* 0x001fca00000000ff */
[----:B------:R0:W-:Y:S01]  /*1267c0*/  @P3 STG.E.U8 desc[UR36][R8.64], R61 ;  /* 0x0000003d08003986 */ /* 0x0001e2000c101124 */
[----:B------:R-:W-:Y:S02]  /*1267d0*/  LOP3.LUT P6, RZ, R0, 0x20000000, RZ, 0xc0, !PT ;  /* 0x2000000000ff7812 */ /* 0x000fe400078cc0ff */
[----:B0-----:R-:W-:-:S05]  /*1267e0*/  PRMT R61, R60, 0x7772, RZ ;  /* 0x000077723c3d7816 */ /* 0x001fca00000000ff */
[----:B------:R0:W-:Y:S01]  /*1267f0*/  @P4 STG.E.U8 desc[UR36][R6.64], R61 ;  /* 0x0000003d06004986 */ /* 0x0001e2000c101124 */
[----:B------:R-:W-:Y:S02]  /*126800*/  LOP3.LUT P0, RZ, R0, 0x40000000, RZ, 0xc0, !PT ;  /* 0x4000000000ff7812 */ /* 0x000fe4000780c0ff */
[----:B0-----:R-:W-:Y:S02]  /*126810*/  PRMT R61, R60, 0x7773, RZ ;  /* 0x000077733c3d7816 */ /* 0x001fe400000000ff */
[----:B------:R-:W2:Y:S04]  /*126820*/  LDL.LU R60, [R1+0x5a2c] ;  /* 0x005a2c00013c7983 */ /* 0x000ea80000300800 */
[----:B------:R0:W-:Y:S02]  /*126830*/  @P5 STG.E.U8 desc[UR36][R4.64], R61 ;  /* 0x0000003d04005986 */ /* 0x0001e4000c101124 */
[----:B0-----:R-:W-:-:S05]  /*126840*/  PRMT R61, R50, 0x7770, RZ ;  /* 0x00007770323d7816 */ /* 0x001fca00000000ff */
[----:B------:R0:W-:Y:S02]  /*126850*/  @P6 STG.E.U8 desc[UR36][R52.64], R61 ;  /* 0x0000003d34006986 */ /* 0x0001e4000c101124 */
[----:B0-----:R-:W-:-:S05]  /*126860*/  PRMT R61, R50, 0x7771, RZ ;  /* 0x00007771323d7816 */ /* 0x001fca00000000ff */
[----:B---3--:R0:W-:Y:S04]  /*126870*/  @P0 STG.E.U8 desc[UR36][R48.64], R61 ;  /* 0x0000003d30000986 */ /* 0x0081e8000c101124 */
[----:B0-----:R-:W3:Y:S04]  /*126880*/  LDL.LU.64 R48, [R1+0xf78] ;  /* 0x000f780001307983 */ /* 0x001ee80000300a00 */
[----:B------:R-:W4:Y:S04]  /*126890*/  LDL.LU.64 R8, [R1+0xf70] ;  /* 0x000f700001087983 */ /* 0x000f280000300a00 */
[----:B------:R-:W4:Y:S04]  /*1268a0*/  LDL.LU.64 R10, [R1+0xf68] ;  /* 0x000f6800010a7983 */ /* 0x000f280000300a00 */
[----:B------:R-:W4:Y:S04]  /*1268b0*/  LDL.LU.64 R6, [R1+0xf60] ;  /* 0x000f600001067983 */ /* 0x000f280000300a00 */
[----:B------:R-:W4:Y:S04]  /*1268c0*/  LDL.LU.64 R4, [R1+0xf58] ;  /* 0x000f580001047983 */ /* 0x000f280000300a00 */
[----:B------:R-:W4:Y:S01]  /*1268d0*/  LDL.LU R51, [R1+0x90] ;  /* 0x0000900001337983 */ /* 0x000f220000300800 */
[----:B------:R-:W-:-:S03]  /*1268e0*/  LOP3.LUT P4, RZ, R0, 0x80000000, RZ, 0xc0, !PT ;  /* 0x8000000000ff7812 */ /* 0x000fc6000788c0ff */
[----:B------:R-:W4:Y:S01]  /*1268f0*/  LDL.LU.64 R52, [R1+0xf48] ;  /* 0x000f480001347983 */ /* 0x000f220000300a00 */
[----:B------:R-:W-:-:S03]  /*126900*/  PRMT R61, R50, 0x7772, RZ ;  /* 0x00007772323d7816 */ /* 0x000fc600000000ff */
[----:B------:R-:W4:Y:S01]  /*126910*/  LDL.LU R21, [R1+0xc4] ;  /* 0x0000c40001157983 */ /* 0x000f220000300800 */
[----:B------:R-:W-:Y:S02]  /*126920*/  LOP3.LUT R57, R57, 0xffffbfff, RZ, 0xc0, !PT ;  /* 0xffffbfff39397812 */ /* 0x000fe400078ec0ff */
[----:B--2---:R-:W-:-:S03]  /*126930*/  LOP3.LUT P1, RZ, R60, 0x800, RZ, 0xc0, !PT ;  /* 0x000008003cff7812 */ /* 0x004fc6000782c0ff */
[----:B---3--:R0:W-:Y:S04]  /*126940*/  @P4 STG.E.U8 desc[UR36][R48.64], R61 ;  /* 0x0000003d30004986 */ /* 0x0081e8000c101124 */
[----:B0-----:R-:W2:Y:S06]  /*126950*/  LDL.LU.64 R48, [R1+0xf40] ;  /* 0x000f400001307983 */ /* 0x001eac0000300a00 */
[----:B------:R-:W-:-:S02]  /*126960*/  @P1 LOP3.LUT R57, R57, 0x4000, RZ, 0xfc, !PT ;  /* 0x0000400039391812 */ /* 0x000fc400078efcff */
[C---:B------:R-:W-:Y:S01]  /*126970*/  LOP3.LUT P1, RZ, R60.reuse, 0x400, RZ, 0xc0, !PT ;  /* 0x000004003cff7812 */ /* 0x040fe2000782c0ff */
[----:B------:R-:W3:Y:S01]  /*126980*/  LDL.LU.64 R26, [R1+0xf38] ;  /* 0x000f3800011a7983 */ /* 0x000ee20000300a00 */
[----:B------:R-:W-:Y:S02]  /*126990*/  LOP3.LUT R57, R57, 0xffff7fff, RZ, 0xc0, !PT ;  /* 0xffff7fff39397812 */ /* 0x000fe400078ec0ff */
[----:B------:R-:W-:Y:S01]  /*1269a0*/  LOP3.LUT P5, RZ, R60, 0x1, RZ, 0xc0, !PT ;  /* 0x000000013cff7812 */ /* 0x000fe200078ac0ff */
[----:B------:R-:W3:Y:S08]  /*1269b0*/  LDL.LU.64 R22, [R1+0xf20] ;  /* 0x000f200001167983 */ /* 0x000ef00000300a00 */
[----:B------:R-:W-:-:S02]  /*1269c0*/  @P1 LOP3.LUT R57, R57, 0x8000, RZ, 0xfc, !PT ;  /* 0x0000800039391812 */ /* 0x000fc400078efcff */
[----:B------:R-:W-:Y:S02]  /*1269d0*/  LOP3.LUT P1, RZ, R60, 0x200, RZ, 0xc0, !PT ;  /* 0x000002003cff7812 */ /* 0x000fe4000782c0ff */
[----:B------:R-:W-:-:S11]  /*1269e0*/  LOP3.LUT R57, R57, 0xfffeffff, RZ, 0xc0, !PT ;  /* 0xfffeffff39397812 */ /* 0x000fd600078ec0ff */
[----:B------:R-:W-:Y:S02]  /*1269f0*/  @P1 LOP3.LUT R57, R57, 0x10000, RZ, 0xfc, !PT ;  /* 0x0001000039391812 */ /* 0x000fe400078efcff */
[----:B------:R-:W-:Y:S02]  /*126a00*/  LOP3.LUT P1, RZ, R60, 0x100, RZ, 0xc0, !PT ;  /* 0x000001003cff7812 */ /* 0x000fe4000782c0ff */
[----:B------:R-:W-:-:S11]  /*126a10*/  LOP3.LUT R57, R57, 0xfffdffff, RZ, 0xc0, !PT ;  /* 0xfffdffff39397812 */ /* 0x000fd600078ec0ff */
[----:B------:R-:W-:Y:S02]  /*126a20*/  @P1 LOP3.LUT R57, R57, 0x20000, RZ, 0xfc, !PT ;  /* 0x0002000039391812 */ /* 0x000fe400078efcff */
[----:B------:R-:W-:Y:S02]  /*126a30*/  LOP3.LUT P1, RZ, R60, 0x80, RZ, 0xc0, !PT ;  /* 0x000000803cff7812 */ /* 0x000fe4000782c0ff */
[----:B------:R-:W-:Y:S02]  /*126a40*/  LOP3.LUT R57, R57, 0xfffbffff, RZ, 0xc0, !PT ;  /* 0xfffbffff39397812 */ /* 0x000fe400078ec0ff */
[----:B------:R-:W-:-:S09]  /*126a50*/  PRMT R61, R50, 0x7773, RZ ;  /* 0x00007773323d7816 */ /* 0x000fd200000000ff */
[----:B------:R-:W-:Y:S02]  /*126a60*/  @P1 LOP3.LUT R57, R57, 0x40000, RZ, 0xfc, !PT ;  /* 0x0004000039391812 */ /* 0x000fe400078efcff */
[----:B------:R-:W-:Y:S01]  /*126a70*/  LOP3.LUT P1, RZ, R60, 0x40, RZ, 0xc0, !PT ;  /* 0x000000403cff7812 */ /* 0x000fe2000782c0ff */
[----:B----4-:R0:W-:Y:S01]  /*126a80*/  @P5 STG.E.U8 desc[UR36][R8.64], R61 ;  /* 0x0000003d08005986 */ /* 0x0101e2000c101124 */
[----:B------:R-:W-:-:S03]  /*126a90*/  LOP3.LUT R57, R57, 0xfff7ffff, RZ, 0xc0, !PT ;  /* 0xfff7ffff39397812 */ /* 0x000fc600078ec0ff */
[----:B0-----:R-:W4:Y:S04]  /*126aa0*/  LDL.LU R8, [R1+0xb4] ;  /* 0x0000b40001087983 */ /* 0x001f280000300800 */
[----:B------:R-:W4:Y:S04]  /*126ab0*/  LDL.LU.64 R18, [R1+0xf18] ;  /* 0x000f180001127983 */ /* 0x000f280000300a00 */
[----:B------:R-:W-:Y:S02]  /*126ac0*/  @P1 LOP3.LUT R57, R57, 0x80000, RZ, 0xfc, !PT ;  /* 0x0008000039391812 */ /* 0x000fe400078efcff */
[----:B------:R-:W-:Y:S01]  /*126ad0*/  LOP3.LUT P1, RZ, R60, 0x20, RZ, 0xc0, !PT ;  /* 0x000000203cff7812 */ /* 0x000fe2000782c0ff */
[----:B------:R-:W4:Y:S01]  /*126ae0*/  LDL.LU.64 R16, [R1+0xf10] ;  /* 0x000f100001107983 */ /* 0x000f220000300a00 */
[----:B------:R-:W-:-:S02]  /*126af0*/  LOP3.LUT R57, R57, 0xffefffff, RZ, 0xc0, !PT ;  /* 0xffefffff39397812 */ /* 0x000fc400078ec0ff */
[C---:B------:R-:W-:Y:S01]  /*126b00*/  LOP3.LUT P6, RZ, R60.reuse, 0x2, RZ, 0xc0, !PT ;  /* 0x000000023cff7812 */ /* 0x040fe200078cc0ff */
[----:B------:R-:W4:Y:S01]  /*126b10*/  LDL.LU.64 R14, [R1+0xf08] ;  /* 0x000f0800010e7983 */ /* 0x000f220000300a00 */
[C---:B------:R-:W-:Y:S02]  /*126b20*/  LOP3.LUT P0, RZ, R60.reuse, 0x4, RZ, 0xc0, !PT ;  /* 0x000000043cff7812 */ /* 0x040fe4000780c0ff */
[----:B------:R-:W-:Y:S01]  /*126b30*/  PRMT R61, R51, 0x7770, RZ ;  /* 0x00007770333d7816 */ /* 0x000fe200000000ff */
[----:B------:R-:W4:Y:S04]  /*126b40*/  LDL.LU.64 R12, [R1+0xf00] ;  /* 0x000f0000010c7983 */ /* 0x000f280000300a00 */
[----:B------:R-:W-:Y:S02]  /*126b50*/  @P1 LOP3.LUT R57, R57, 0x100000, RZ, 0xfc, !PT ;  /* 0x0010000039391812 */ /* 0x000fe400078efcff */
[----:B------:R-:W-:-:S02]  /*126b60*/  LOP3.LUT P1, RZ, R60, 0x10, RZ, 0xc0, !PT ;  /* 0x000000103cff7812 */ /* 0x000fc4000782c0ff */
[----:B------:R-:W-:Y:S01]  /*126b70*/  LOP3.LUT R57, R57, 0xffdfffff, RZ, 0xc0, !PT ;  /* 0xffdfffff39397812 */ /* 0x000fe200078ec0ff */
[----:B------:R0:W-:Y:S10]  /*126b80*/  @P6 STG.E.U8 desc[UR36][R10.64], R61 ;  /* 0x0000003d0a006986 */ /* 0x0001f4000c101124 */
[----:B------:R-:W-:-:S02]  /*126b90*/  @P1 LOP3.LUT R57, R57, 0x200000, RZ, 0xfc, !PT ;  /* 0x0020000039391812 */ /* 0x000fc400078efcff */
[----:B------:R-:W-:Y:S01]  /*126ba0*/  LOP3.LUT P1, RZ, R60, 0x8, RZ, 0xc0, !PT ;  /* 0x000000083cff7812 */ /* 0x000fe2000782c0ff */
[----:B0-----:R-:W4:Y:S01]  /*126bb0*/  LDL.LU.64 R10, [R1+0xef0] ;  /* 0x000ef000010a7983 */ /* 0x001f220000300a00 */
[----:B------:R-:W-:-:S05]  /*126bc0*/  PRMT R61, R51, 0x7771, RZ ;  /* 0x00007771333d7816 */ /* 0x000fca00000000ff */
[----:B------:R0:W-:Y:S02]  /*126bd0*/  @P0 STG.E.U8 desc[UR36][R6.64], R61 ;  /* 0x0000003d06000986 */ /* 0x0001e4000c101124 */
[----:B0-----:R-:W-:Y:S02]  /*126be0*/  PRMT R61, R51, 0x7772, RZ ;  /* 0x00007772333d7816 */ /* 0x001fe400000000ff */
[----:B------:R-:W4:Y:S04]  /*126bf0*/  LDL.LU.64 R6, [R1+0xee8] ;  /* 0x000ee80001067983 */ /* 0x000f280000300a00 */
[----:B------:R0:W-:Y:S01]  /*126c00*/  @P1 STG.E.U8 desc[UR36][R4.64], R61 ;  /* 0x0000003d04001986 */ /* 0x0001e2000c101124 */
[----:B------:R-:W-:Y:S02]  /*126c10*/  LOP3.LUT P1, RZ, R57, 0x200000, RZ, 0xc0, !PT ;  /* 0x0020000039ff7812 */ /* 0x000fe4000782c0ff */
[----:B0-----:R-:W-:Y:S01]  /*126c20*/  PRMT R61, R51, 0x7773, RZ ;  /* 0x00007773333d7816 */ /* 0x001fe200000000ff */
[----:B------:R-:W4:Y:S10]  /*126c30*/  LDL.LU.64 R4, [R1+0xee0] ;  /* 0x000ee00001047983 */ /* 0x000f340000300a00 */
[----:B------:R0:W-:Y:S01]  /*126c40*/  @P1 STG.E.U8 desc[UR36][R52.64], R61 ;  /* 0x0000003d34001986 */ /* 0x0001e2000c101124 */
[----:B------:R-:W-:-:S03]  /*126c50*/  LOP3.LUT P1, RZ, R57, 0x100000, RZ, 0xc0, !PT ;  /* 0x0010000039ff7812 */ /* 0x000fc6000782c0ff */
[----:B------:R-:W4:Y:S04]  /*126c60*/  LDL.LU.64 R50, [R1+0xed0] ;  /* 0x000ed00001327983 */ /* 0x000f280000300a00 */
[----:B0-----:R-:W4:Y:S01]  /*126c70*/  LDL.LU.64 R52, [R1+0xec8] ;  /* 0x000ec80001347983 */ /* 0x001f220000300a00 */
[----:B------:R-:W-:-:S03]  /*126c80*/  PRMT R61, R21, 0x7770, RZ ;  /* 0x00007770153d7816 */ /* 0x000fc600000000ff */
[----:B------:R-:W4:Y:S04]  /*126c90*/  LDL.LU R9, [R1+0x94] ;  /* 0x0000940001097983 */ /* 0x000f280000300800 */
[----:B--2---:R0:W-:Y:S04]  /*126ca0*/  @P1 STG.E.U8 desc[UR36][R48.64], R61 ;  /* 0x0000003d30001986 */ /* 0x0041e8000c101124 */
[----:B0-----:R-:W2:Y:S01]  /*126cb0*/  LDL.LU.64 R48, [R1+0xec0] ;  /* 0x000ec00001307983 */ /* 0x001ea20000300a00 */
[----:B------:R-:W-:Y:S02]  /*126cc0*/  LOP3.LUT P1, RZ, R57, 0x80000, RZ, 0xc0, !PT ;  /* 0x0008000039ff7812 */ /* 0x000fe4000782c0ff */
[----:B------:R-:W-:-:S11]  /*126cd0*/  PRMT R61, R21, 0x7771, RZ ;  /* 0x00007771153d7816 */ /* 0x000fd600000000ff */
[----:B---3--:R0:W-:Y:S01]  /*126ce0*/  @P1 STG.E.U8 desc[UR36][R26.64], R61 ;  /* 0x0000003d1a001986 */ /* 0x0081e2000c101124 */
[----:B------:R-:W-:Y:S02]  /*126cf0*/  LOP3.LUT P1, RZ, R57, 0x40000, RZ, 0xc0, !PT ;  /* 0x0004000039ff7812 */ /* 0x000fe4000782c0ff */
[----:B0-----:R-:W-:-:S11]  /*126d00*/  PRMT R61, R21, 0x7772, RZ ;  /* 0x00007772153d7816 */ /* 0x001fd600000000ff */
[----:B------:R0:W-:Y:S01]  /*126d10*/  @P1 STG.E.U8 desc[UR36][R22.64], R61 ;  /* 0x0000003d16001986 */ /* 0x0001e2000c101124 */
[----:B------:R-:W-:Y:S02]  /*126d20*/  LOP3.LUT P1, RZ, R57, 0x20000, RZ, 0xc0, !PT ;  /* 0x0002000039ff7812 */ /* 0x000fe4000782c0ff */
[----:B0-----:R-:W-:-:S11]  /*126d30*/  PRMT R61, R21, 0x7773, RZ ;  /* 0x00007773153d7816 */ /* 0x001fd600000000ff */
[----:B----4-:R0:W-:Y:S01]  /*126d40*/  @P1 STG.E.U8 desc[UR36][R18.64], R61 ;  /* 0x0000003d12001986 */ /* 0x0101e2000c101124 */
        /* <DEDUP_REMOVED lines=22> */
[----:B------:R0:W-:Y:S02]  /*126eb0*/  @P5 STG.E.U8 desc[UR36][R50.64], R61 ;  /* 0x0000003d32005986 */ /* 0x0001e4000c101124 */
[----:B0-----:R-:W-:Y:S02]  /*126ec0*/  PRMT R61, R59, 0x7773, RZ ;  /* 0x000077733b3d7816 */ /* 0x001fe400000000ff */
[----:B------:R-:W3:Y:S04]  /*126ed0*/  LDL.LU R59, [R1+0x5a28] ;  /* 0x005a2800013b7983 */ /* 0x000ee80000300800 */
[----:B------:R0:W-:Y:S02]  /*126ee0*/  @P6 STG.E.U8 desc[UR36][R52.64], R61 ;  /* 0x0000003d34006986 */ /* 0x0001e4000c101124 */
[----:B0-----:R-:W-:-:S05]  /*126ef0*/  PRMT R61, R9, 0x7770, RZ ;  /* 0x00007770093d7816 */ /* 0x001fca00000000ff */
[----:B--2---:R0:W-:Y:S04]  /*126f00*/  @P0 STG.E.U8 desc[UR36][R48.64], R61 ;  /* 0x0000003d30000986 */ /* 0x0041e8000c101124 */
[----:B0-----:R-:W2:Y:S04]  /*126f10*/  LDL.LU.64 R48, [R1+0xeb8] ;  /* 0x000eb80001307983 */ /* 0x001ea80000300a00 */
[----:B------:R-:W4:Y:S04]  /*126f20*/  LDL.LU.64 R10, [R1+0xeb0] ;  /* 0x000eb000010a7983 */ /* 0x000f280000300a00 */
[----:B------:R-:W3:Y:S04]  /*126f30*/  LDL.LU.64 R52, [R1+0xe90] ;  /* 0x000e900001347983 */ /* 0x000ee80000300a00 */
[----:B------:R-:W3:Y:S04]  /*126f40*/  LDL.LU.64 R6, [R1+0xe88] ;  /* 0x000e880001067983 */ /* 0x000ee80000300a00 */
[----:B------:R-:W3:Y:S04]  /*126f50*/  LDL.LU.64 R4, [R1+0xe80] ;  /* 0x000e800001047983 */ /* 0x000ee80000300a00 */
[----:B------:R-:W3:Y:S04]  /*126f60*/  LDL.LU.64 R50, [R1+0xdc8] ;  /* 0x000dc80001327983 */ /* 0x000ee80000300a00 */
[----:B------:R-:W3:Y:S01]  /*126f70*/  LDL.LU R18, [R1+0xc8] ;  /* 0x0000c80001127983 */ /* 0x000ee20000300800 */
[----:B------:R-:W-:-:S02]  /*126f80*/  LOP3.LUT P4, RZ, R60, 0x40000, RZ, 0xc0, !PT ;  /* 0x000400003cff7812 */ /* 0x000fc4000788c0ff */
[----:B------:R-:W-:Y:S02]  /*126f90*/  PRMT R61, R9, 0x7771, RZ ;  /* 0x00007771093d7816 */ /* 0x000fe400000000ff */
        /* <DEDUP_REMOVED lines=12> */
[----:B------:R-:W-:Y:S01]  /*127060*/  LOP3.LUT P1, RZ, R60, 0x4000000, RZ, 0xc0, !PT ;  /* 0x040000003cff7812 */ /* 0x000fe2000782c0ff */
[----:B--2---:R0:W-:Y:S04]  /*127070*/  @P4 STG.E.U8 desc[UR36][R48.64], R61 ;  /* 0x0000003d30004986 */ /* 0x0041e8000c101124 */
[----:B0-----:R-:W2:Y:S04]  /*127080*/  LDL.LU.64 R48, [R1+0xdc0] ;  /* 0x000dc00001307983 */ /* 0x001ea80000300a00 */
[----:B------:R-:W2:Y:S04]  /*127090*/  LDL.LU R19, [R1+0xb8] ;  /* 0x0000b80001137983 */ /* 0x000ea80000300800 */
[----:B------:R-:W2:Y:S01]  /*1270a0*/  LDL.LU.64 R26, [R1+0xcc8] ;  /* 0x000cc800011a7983 */ /* 0x000ea20000300a00 */
[----:B------:R-:W-:-:S03]  /*1270b0*/  LOP3.LUT R57, R57, 0xfffffbff, RZ, 0xc0, !PT ;  /* 0xfffffbff39397812 */ /* 0x000fc600078ec0ff */
[----:B------:R-:W2:Y:S01]  /*1270c0*/  LDL.LU.64 R22, [R1+0xcc0] ;  /* 0x000cc00001167983 */ /* 0x000ea20000300a00 */
[----:B------:R-:W-:Y:S02]  /*1270d0*/  @P1 LOP3.LUT R57, R57, 0x400, RZ, 0xfc, !PT ;  /* 0x0000040039391812 */ /* 0x000fe400078efcff */
[C---:B------:R-:W-:Y:S01]  /*1270e0*/  LOP3.LUT P1, RZ, R60.reuse, 0x2000000, RZ, 0xc0, !PT ;  /* 0x020000003cff7812 */ /* 0x040fe2000782c0ff */
[----:B------:R-:W2:Y:S01]  /*1270f0*/  LDL.LU.64 R20, [R1+0xbc8] ;  /* 0x000bc80001147983 */ /* 0x000ea20000300a00 */
[C---:B------:R-:W-:Y:S02]  /*127100*/  LOP3.LUT P5, RZ, R60.reuse, 0x80000, RZ, 0xc0, !PT ;  /* 0x000800003cff7812 */ /* 0x040fe400078ac0ff */
[----:B------:R-:W-:Y:S01]  /*127110*/  LOP3.LUT R57, R57, 0xfffff7ff, RZ, 0xc0, !PT ;  /* 0xfffff7ff39397812 */ /* 0x000fe200078ec0ff */
[----:B------:R-:W2:Y:S01]  /*127120*/  LDL.LU.64 R16, [R1+0xab8] ;  /* 0x000ab80001107983 */ /* 0x000ea20000300a00 */
[----:B------:R-:W-:Y:S02]  /*127130*/  LOP3.LUT P6, RZ, R60, 0x100000, RZ, 0xc0, !PT ;  /* 0x001000003cff7812 */ /* 0x000fe400078cc0ff */
[----:B------:R-:W-:-:S05]  /*127140*/  PRMT R61, R9, 0x7772, RZ ;  /* 0x00007772093d7816 */ /* 0x000fca00000000ff */
[----:B------:R-:W-:Y:S02]  /*127150*/  @P1 LOP3.LUT R57, R57, 0x800, RZ, 0xfc, !PT ;  /* 0x0000080039391812 */ /* 0x000fe400078efcff */
[----:B------:R-:W-:Y:S01]  /*127160*/  LOP3.LUT P1, RZ, R60, 0x1000000, RZ, 0xc0, !PT ;  /* 0x010000003cff7812 */ /* 0x000fe2000782c0ff */
[----:B----4-:R0:W-:Y:S01]  /*127170*/  @P5 STG.E.U8 desc[UR36][R10.64], R61 ;  /* 0x0000003d0a005986 */ /* 0x0101e2000c101124 */
[----:B------:R-:W-:Y:S02]  /*127180*/  LOP3.LUT R57, R57, 0xffffefff, RZ, 0xc0, !PT ;  /* 0xffffefff39397812 */ /* 0x000fe400078ec0ff */
[----:B0-----:R-:W-:-:S09]  /*127190*/  PRMT R61, R9, 0x7773, RZ ;  /* 0x00007773093d7816 */ /* 0x001fd200000000ff */
[----:B------:R-:W-:Y:S02]  /*1271a0*/  @P1 LOP3.LUT R57, R57, 0x1000, RZ, 0xfc, !PT ;  /* 0x0000100039391812 */ /* 0x000fe400078efcff */
[C---:B------:R-:W-:Y:S01]  /*1271b0*/  LOP3.LUT P1, RZ, R60.reuse, 0x800000, RZ, 0xc0, !PT ;  /* 0x008000003cff7812 */ /* 0x040fe2000782c0ff */
[----:B---3--:R0:W-:Y:S01]  /*1271c0*/  @P6 STG.E.U8 desc[UR36][R52.64], R61 ;  /* 0x0000003d34006986 */ /* 0x0081e2000c101124 */
[----:B------:R-:W-:Y:S02]  /*1271d0*/  LOP3.LUT P0, RZ, R60, 0x200000, RZ, 0xc0, !PT ;  /* 0x002000003cff7812 */ /* 0x000fe4000780c0ff */
[----:B------:R-:W-:Y:S01]  /*1271e0*/  LOP3.LUT R57, R57, 0xffffdfff, RZ, 0xc0, !PT ;  /* 0xffffdfff39397812 */ /* 0x000fe200078ec0ff */
[----:B0-----:R-:W3:Y:S04]  /*1271f0*/  LDL.LU R52, [R1+0xa8] ;  /* 0x0000a80001347983 */ /* 0x001ee80000300800 */
[----:B------:R-:W4:Y:S04]  /*127200*/  LDL.LU.64 R14, [R1+0xab0] ;  /* 0x000ab000010e7983 */ /* 0x000f280000300a00 */
[----:B------:R-:W-:-:S02]  /*127210*/  @P1 LOP3.LUT R57, R57, 0x2000, RZ, 0xfc, !PT ;  /* 0x0000200039391812 */ /* 0x000fc400078efcff */
[----:B------:R-:W-:Y:S01]  /*127220*/  LOP3.LUT P1, RZ, R60, 0x400000, RZ, 0xc0, !PT ;  /* 0x004000003cff7812 */ /* 0x000fe2000782c0ff */
[----:B------:R-:W3:Y:S01]  /*127230*/  LDL.LU.64 R12, [R1+0xaa8] ;  /* 0x000aa800010c7983 */ /* 0x000ee20000300a00 */
[----:B------:R-:W-:-:S03]  /*127240*/  PRMT R61, R18, 0x7770, RZ ;  /* 0x00007770123d7816 */ /* 0x000fc600000000ff */
[----:B------:R-:W3:Y:S04]  /*127250*/  LDL.LU R53, [R1+0x98] ;  /* 0x0000980001357983 */ /* 0x000ee80000300800 */
[----:B------:R0:W-:Y:S04]  /*127260*/  @P0 STG.E.U8 desc[UR36][R6.64], R61 ;  /* 0x0000003d06000986 */ /* 0x0001e8000c101124 */
[----:B------:R-:W3:Y:S04]  /*127270*/  LDL.LU.64 R10, [R1+0x9a0] ;  /* 0x0009a000010a7983 */ /* 0x000ee80000300a00 */
[----:B------:R-:W3:Y:S01]  /*127280*/  LDL.LU.64 R8, [R1+0x998] ;  /* 0x0009980001087983 */ /* 0x000ee20000300a00 */
[----:B0-----:R-:W-:-:S03]  /*127290*/  PRMT R61, R18, 0x7771, RZ ;  /* 0x00007771123d7816 */ /* 0x001fc600000000ff */
[----:B------:R-:W4:Y:S04]  /*1272a0*/  LDL.LU.64 R6, [R1+0x990] ;  /* 0x0009900001067983 */ /* 0x000f280000300a00 */
[----:B------:R0:W-:Y:S01]  /*1272b0*/  @P1 STG.E.U8 desc[UR36][R4.64], R61 ;  /* 0x0000003d04001986 */ /* 0x0001e2000c101124 */
[C---:B------:R-:W-:Y:S02]  /*1272c0*/  LOP3.LUT P1, RZ, R57.reuse, 0x2000, RZ, 0xc0, !PT ;  /* 0x0000200039ff7812 */ /* 0x040fe4000782c0ff */
[----:B0-----:R-:W-:Y:S01]  /*1272d0*/  PRMT R61, R18, 0x7772, RZ ;  /* 0x00007772123d7816 */ /* 0x001fe200000000ff */
[----:B------:R-:W4:Y:S10]  /*1272e0*/  LDL.LU.64 R4, [R1+0x898] ;  /* 0x0008980001047983 */ /* 0x000f340000300a00 */
[----:B------:R0:W-:Y:S01]  /*1272f0*/  @P1 STG.E.U8 desc[UR36][R50.64], R61 ;  /* 0x0000003d32001986 */ /* 0x0001e2000c101124 */
[----:B------:R-:W-:-:S03]  /*127300*/  LOP3.LUT P1, RZ, R57, 0x1000, RZ, 0xc0, !PT ;  /* 0x0000100039ff7812 */ /* 0x000fc6000782c0ff */
[----:B0-----:R-:W4:Y:S01]  /*127310*/  LDL.LU.64 R50, [R1+0x890] ;  /* 0x0008900001327983 */ /* 0x001f220000300a00 */
[----:B------:R-:W-:-:S09]  /*127320*/  PRMT R61, R18, 0x7773, RZ ;  /* 0x00007773123d7816 */ /* 0x000fd200000000ff */
[----:B--2---:R0:W-:Y:S04]  /*127330*/  @P1 STG.E.U8 desc[UR36][R48.64], R61 ;  /* 0x0000003d30001986 */ /* 0x0041e8000c101124 */
[----:B0-----:R-:W2:Y:S01]  /*127340*/  LDL.LU.64 R48, [R1+0x7c8] ;  /* 0x0007c80001307983 */ /* 0x001ea20000300a00 */
[----:B------:R-:W-:Y:S02]  /*127350*/  LOP3.LUT P1, RZ, R57, 0x800, RZ, 0xc0, !PT ;  /* 0x0000080039ff7812 */ /* 0x000fe4000782c0ff */
[----:B------:R-:W-:-:S11]  /*127360*/  PRMT R61, R19, 0x7770, RZ ;  /* 0x00007770133d7816 */ /* 0x000fd600000000ff */
        /* <DEDUP_REMOVED lines=11> */
[----:B---3--:R-:W-:-:S11]  /*127420*/  PRMT R61, R52, 0x7770, RZ ;  /* 0x00007770343d7816 */ /* 0x008fd600000000ff */
[----:B----4-:R0:W-:Y:S01]  /*127430*/  @P1 STG.E.U8 desc[UR36][R14.64], R61 ;  /* 0x0000003d0e001986 */ /* 0x0101e2000c101124 */
[----:B------:R-:W-:Y:S02]  /*127440*/  LOP3.LUT P1, RZ, R57, 0x40, RZ, 0xc0, !PT ;  /* 0x0000004039ff7812 */ /* 0x000fe4000782c0ff */
[----:B------:R-:W-:Y:S02]  /*127450*/  LOP3.LUT P2, RZ, R60, 0x80000000, RZ, 0xc0, !PT ;  /* 0x800000003cff7812 */ /* 0x000fe4000784c0ff */
        /* <DEDUP_REMOVED lines=15> */
[----:B0-----:R-:W-:-:S05]  /*127550*/  PRMT R61, R53, 0x7772, RZ ;  /* 0x00007772353d7816 */ /* 0x001fca00000000ff */
[----:B------:R0:W-:Y:S02]  /*127560*/  @P6 STG.E.U8 desc[UR36][R50.64], R61 ;  /* 0x0000003d32006986 */ /* 0x0001e4000c101124 */
[----:B0-----:R-:W-:-:S05]  /*127570*/  PRMT R61, R53, 0x7773, RZ ;  /* 0x00007773353d7816 */ /* 0x001fca00000000ff */
[----:B--2---:R0:W-:Y:S04]  /*127580*/  @P0 STG.E.U8 desc[UR36][R48.64], R61 ;  /* 0x0000003d30000986 */ /* 0x0041e8000c101124 */
[----:B0-----:R-:W2:Y:S04]  /*127590*/  LDL.LU.64 R48, [R1+0x880] ;  /* 0x0008800001307983 */ /* 0x001ea80000300a00 */
[----:B------:R-:W3:Y:S04]  /*1275a0*/  LDL.LU.64 R10, [R1+0x7e8] ;  /* 0x0007e800010a7983 */ /* 0x000ee80000300a00 */
[----:B------:R-:W4:Y:S04]  /*1275b0*/  LDL.LU.64 R8, [R1+0x7c0] ;  /* 0x0007c00001087983 */ /* 0x000f280000300a00 */
[----:B------:R-:W2:Y:S04]  /*1275c0*/  LDL.LU R53, [R1+0xcc] ;  /* 0x0000cc0001357983 */ /* 0x000ea80000300800 */
[----:B------:R-:W3:Y:S04]  /*1275d0*/  LDL.LU.64 R6, [R1+0x7b8] ;  /* 0x0007b80001067983 */ /* 0x000ee80000300a00 */
[----:B------:R-:W3:Y:S04]  /*1275e0*/  LDL.LU.64 R4, [R1+0x7b0] ;  /* 0x0007b00001047983 */ /* 0x000ee80000300a00 */
[----:B------:R-:W3:Y:S04]  /*1275f0*/  LDL.LU.64 R50, [R1+0x7a8] ;  /* 0x0007a80001327983 */ /* 0x000ee80000300a00 */
[----:B------:R-:W3:Y:S01]  /*127600*/  LDL.LU R27, [R1+0xbc] ;  /* 0x0000bc00011b7983 */ /* 0x000ee20000300800 */
[----:B------:R-:W-:-:S02]  /*127610*/  LOP3.LUT P4, RZ, R59, 0x20, RZ, 0xc0, !PT ;  /* 0x000000203bff7812 */ /* 0x000fc4000788c0ff */
        /* <DEDUP_REMOVED lines=14> */
[----:B--2---:R-:W-:-:S05]  /*127700*/  PRMT R61, R53, 0x7770, RZ ;  /* 0x00007770353d7816 */ /* 0x004fca00000000ff */
[----:B------:R0:W-:Y:S04]  /*127710*/  @P4 STG.E.U8 desc[UR36][R48.64], R61 ;  /* 0x0000003d30004986 */ /* 0x0001e8000c101124 */
[----:B0-----:R-:W2:Y:S04]  /*127720*/  LDL.LU.64 R48, [R1+0x7a0] ;  /* 0x0007a00001307983 */ /* 0x001ea80000300a00 */
[----:B------:R-:W2:Y:S04]  /*127730*/  LDL.LU R52, [R1+0xac] ;  /* 0x0000ac0001347983 */ /* 0x000ea80000300800 */
[----:B------:R-:W2:Y:S04]  /*127740*/  LDL.LU.64 R22, [R1+0x780] ;  /* 0x0007800001167983 */ /* 0x000ea80000300a00 */
[----:B------:R-:W2:Y:S01]  /*127750*/  LDL.LU.64 R20, [R1+0x778] ;  /* 0x0007780001147983 */ /* 0x000ea20000300a00 */
[----:B------:R-:W-:-:S02]  /*127760*/  @P1 LOP3.LUT R57, R57, 0x4, RZ, 0xfc, !PT ;  /* 0x0000000439391812 */ /* 0x000fc400078efcff */
[----:B------:R-:W-:Y:S01]  /*127770*/  LOP3.LUT P1, RZ, R59, 0x1000, RZ, 0xc0, !PT ;  /* 0x000010003bff7812 */ /* 0x000fe2000782c0ff */
[----:B------:R-:W2:Y:S01]  /*127780*/  LDL.LU.64 R18, [R1+0x770] ;  /* 0x0007700001127983 */ /* 0x000ea20000300a00 */
[----:B------:R-:W-:-:S03]  /*127790*/  LOP3.LUT R57, R57, 0xfffffff7, RZ, 0xc0, !PT ;  /* 0xfffffff739397812 */ /* 0x000fc600078ec0ff */
[----:B------:R-:W2:Y:S01]  /*1277a0*/  LDL.LU.64 R16, [R1+0x768] ;  /* 0x0007680001107983 */ /* 0x000ea20000300a00 */
[C---:B------:R-:W-:Y:S02]  /*1277b0*/  LOP3.LUT P5, RZ, R59.reuse, 0x40, RZ, 0xc0, !PT ;  /* 0x000000403bff7812 */ /* 0x040fe400078ac0ff */
[----:B------:R-:W-:Y:S01]  /*1277c0*/  LOP3.LUT P6, RZ, R59, 0x80, RZ, 0xc0, !PT ;  /* 0x000000803bff7812 */ /* 0x000fe200078cc0ff */
[----:B------:R-:W2:Y:S04]  /*1277d0*/  LDL.LU.64 R14, [R1+0x760] ;  /* 0x00076000010e7983 */ /* 0x000ea80000300a00 */
[----:B------:R-:W-:Y:S01]  /*1277e0*/  @P1 LOP3.LUT R57, R57, 0x8, RZ, 0xfc, !PT ;  /* 0x0000000839391812 */ /* 0x000fe200078efcff */
[----:B------:R-:W2:Y:S01]  /*1277f0*/  LDL.LU.64 R12, [R1+0x758] ;  /* 0x00075800010c7983 */ /* 0x000ea20000300a00 */
[----:B------:R-:W-:-:S02]  /*127800*/  LOP3.LUT P1, RZ, R59, 0x800, RZ, 0xc0, !PT ;  /* 0x000008003bff7812 */ /* 0x000fc4000782c0ff */
[----:B------:R-:W-:Y:S02]  /*127810*/  LOP3.LUT R57, R57, 0xffffffef, RZ, 0xc0, !PT ;  /* 0xffffffef39397812 */ /* 0x000fe400078ec0ff */
[----:B------:R-:W-:-:S09]  /*127820*/  PRMT R61, R53, 0x7771, RZ ;  /* 0x00007771353d7816 */ /* 0x000fd200000000ff */
[----:B------:R-:W-:Y:S02]  /*127830*/  @P1 LOP3.LUT R57, R57, 0x10, RZ, 0xfc, !PT ;  /* 0x0000001039391812 */ /* 0x000fe400078efcff */
[C---:B------:R-:W-:Y:S01]  /*127840*/  LOP3.LUT P1, RZ, R59.reuse, 0x400, RZ, 0xc0, !PT ;  /* 0x000004003bff7812 */ /* 0x040fe2000782c0ff */
[----:B---3--:R0:W-:Y:S01]  /*127850*/  @P5 STG.E.U8 desc[UR36][R10.64], R61 ;  /* 0x0000003d0a005986 */ /* 0x0081e2000c101124 */
[----:B------:R-:W-:Y:S02]  /*127860*/  LOP3.LUT P0, RZ, R59, 0x100, RZ, 0xc0, !PT ;  /* 0x000001003bff7812 */ /* 0x000fe4000780c0ff */
[----:B------:R-:W-:Y:S02]  /*127870*/  LOP3.LUT R57, R57, 0xffffffdf, RZ, 0xc0, !PT ;  /* 0xffffffdf39397812 */ /* 0x000fe400078ec0ff */
[----:B0-----:R-:W-:Y:S01]  /*127880*/  PRMT R61, R53, 0x7772, RZ ;  /* 0x00007772353d7816 */ /* 0x001fe200000000ff */
[----:B------:R-:W3:Y:S06]  /*127890*/  LDL.LU.64 R10, [R1+0x750] ;  /* 0x00075000010a7983 */ /* 0x000eec0000300a00 */
[----:B------:R-:W-:-:S02]  /*1278a0*/  @P1 LOP3.LUT R57, R57, 0x20, RZ, 0xfc, !PT ;  /* 0x0000002039391812 */ /* 0x000fc400078efcff */
[----:B------:R-:W-:Y:S01]  /*1278b0*/  LOP3.LUT P1, RZ, R59, 0x200, RZ, 0xc0, !PT ;  /* 0x000002003bff7812 */ /* 0x000fe2000782c0ff */
[----:B----4-:R0:W-:Y:S02]  /*1278c0*/  @P6 STG.E.U8 desc[UR36][R8.64], R61 ;  /* 0x0000003d08006986 */ /* 0x0101e4000c101124 */
[----:B0-----:R-:W-:Y:S02]  /*1278d0*/  PRMT R61, R53, 0x7773, RZ ;  /* 0x00007773353d7816 */ /* 0x001fe400000000ff */
[----:B------:R-:W4:Y:S04]  /*1278e0*/  LDL.LU.64 R8, [R1+0x748] ;  /* 0x0007480001087983 */ /* 0x000f280000300a00 */
[----:B------:R0:W-:Y:S02]  /*1278f0*/  @P0 STG.E.U8 desc[UR36][R6.64], R61 ;  /* 0x0000003d06000986 */ /* 0x0001e4000c101124 */
[----:B0-----:R-:W-:-:S02]  /*127900*/  PRMT R61, R27, 0x7770, RZ ;  /* 0x000077701b3d7816 */ /* 0x001fc400000000ff */
[----:B------:R-:W3:Y:S04]  /*127910*/  LDL.LU.64 R6, [R1+0x700] ;  /* 0x0007000001067983 */ /* 0x000ee80000300a00 */
[----:B------:R0:W-:Y:S01]  /*127920*/  @P1 STG.E.U8 desc[UR36][R4.64], R61 ;  /* 0x0000003d04001986 */ /* 0x0001e2000c101124 */
[----:B------:R-:W-:-:S03]  /*127930*/  LOP3.LUT P1, RZ, R57, 0x20, RZ, 0xc0, !PT ;  /* 0x0000002039ff7812 */ /* 0x000fc6000782c0ff */
[----:B------:R-:W3:Y:S01]  /*127940*/  LDL.LU R53, [R1+0x80] ;  /* 0x0000800001357983 */ /* 0x000ee20000300800 */
[----:B0-----:R-:W-:-:S03]  /*127950*/  PRMT R61, R27, 0x7771, RZ ;  /* 0x000077711b3d7816 */ /* 0x001fc600000000ff */
[----:B------:R-:W3:Y:S06]  /*127960*/  LDL.LU.64 R4, [R1+0x6f8] ;  /* 0x0006f80001047983 */ /* 0x000eec0000300a00 */
        /* <DEDUP_REMOVED lines=14> */
[----:B------:R-:W-:Y:S01]  /*127a50*/  @P1 STG.E.U8 desc[UR36][R18.64], R61 ;  /* 0x0000003d12001986 */ /* 0x000fe2000c101124 */
[----:B------:R-:W-:Y:S02]  /*127a60*/  LOP3.LUT P1, RZ, R57, 0x1, RZ, 0xc0, !PT ;  /* 0x0000000139ff7812 */ /* 0x000fe4000782c0ff */
[----:B------:R-:W-:-:S11]  /*127a70*/  PRMT R57, R52, 0x7772, RZ ;  /* 0x0000777234397816 */ /* 0x000fd600000000ff */
        /* <DEDUP_REMOVED lines=11> */
[----:B---3--:R0:W-:Y:S01]  /*127b30*/  @P2 STG.E.U8 desc[UR36][R10.64], R57 ;  /* 0x000000390a002986 */ /* 0x0081e2000c101124 */
[----:B------:R-:W-:Y:S02]  /*127b40*/  LOP3.LUT P5, RZ, R59, 0x200000, RZ, 0xc0, !PT ;  /* 0x002000003bff7812 */ /* 0x000fe400078ac0ff */
[----:B0-----:R-:W-:-:S05]  /*127b50*/  PRMT R57, R58, 0x7772, RZ ;  /* 0x000077723a397816 */ /* 0x001fca00000000ff */
[----:B----4-:R0:W-:Y:S01]  /*127b60*/  @P3 STG.E.U8 desc[UR36][R8.64], R57 ;  /* 0x0000003908003986 */ /* 0x0101e2000c101124 */
[C---:B------:R-:W-:Y:S02]  /*127b70*/  LOP3.LUT P6, RZ, R59.reuse, 0x400000, RZ, 0xc0, !PT ;  /* 0x004000003bff7812 */ /* 0x040fe400078cc0ff */
[----:B0-----:R-:W-:Y:S02]  /*127b80*/  PRMT R57, R58, 0x7773, RZ ;  /* 0x000077733a397816 */ /* 0x001fe400000000ff */
[----:B------:R-:W-:Y:S01]  /*127b90*/  LOP3.LUT P0, RZ, R59, 0x800000, RZ, 0xc0, !PT ;  /* 0x008000003bff7812 */ /* 0x000fe2000780c0ff */
[----:B------:R-:W3:Y:S04]  /*127ba0*/  LDL.LU R58, [R1+0x5a24] ;  /* 0x005a2400013a7983 */ /* 0x000ee80000300800 */
[----:B------:R0:W-:Y:S02]  /*127bb0*/  @P4 STG.E.U8 desc[UR36][R6.64], R57 ;  /* 0x0000003906004986 */ /* 0x0001e4000c101124 */
[----:B0-----:R-:W-:-:S05]  /*127bc0*/  PRMT R57, R53, 0x7770, RZ ;  /* 0x0000777035397816 */ /* 0x001fca00000000ff */
[----:B------:R0:W-:Y:S02]  /*127bd0*/  @P5 STG.E.U8 desc[UR36][R4.64], R57 ;  /* 0x0000003904005986 */ /* 0x0001e4000c101124 */
[----:B0-----:R-:W-:-:S05]  /*127be0*/  PRMT R57, R53, 0x7771, RZ ;  /* 0x0000777135397816 */ /* 0x001fca00000000ff */
[----:B------:R0:W-:Y:S02]  /*127bf0*/  @P6 STG.E.U8 desc[UR36][R50.64], R57 ;  /* 0x0000003932006986 */ /* 0x0001e4000c101124 */
[----:B0-----:R-:W-:-:S05]  /*127c00*/  PRMT R57, R53, 0x7772, RZ ;  /* 0x0000777235397816 */ /* 0x001fca00000000ff */
[----:B--2---:R0:W-:Y:S04]  /*127c10*/  @P0 STG.E.U8 desc[UR36][R48.64], R57 ;  /* 0x0000003930000986 */ /* 0x0041e8000c101124 */
[----:B0-----:R-:W2:Y:S04]  /*127c20*/  LDL.LU.64 R48, [R1+0x6d0] ;  /* 0x0006d00001307983 */ /* 0x001ea80000300a00 */
[----:B------:R-:W4:Y:S04]  /*127c30*/  LDL.LU.64 R10, [R1+0x6c8] ;  /* 0x0006c800010a7983 */ /* 0x000f280000300a00 */
[----:B------:R-:W4:Y:S04]  /*127c40*/  LDL.LU.64 R8, [R1+0x6c0] ;  /* 0x0006c00001087983 */ /* 0x000f280000300a00 */
[----:B------:R-:W4:Y:S04]  /*127c50*/  LDL.LU.64 R6, [R1+0x6b8] ;  /* 0x0006b80001067983 */ /* 0x000f280000300a00 */
[----:B------:R-:W4:Y:S04]  /*127c60*/  LDL.LU R50, [R1+0x70] ;  /* 0x0000700001327983 */ /* 0x000f280000300800 */
[----:B------:R-:W4:Y:S04]  /*127c70*/  LDL.LU.64 R4, [R1+0x6a8] ;  /* 0x0006a80001047983 */ /* 0x000f280000300a00 */
[----:B------:R-:W4:Y:S01]  /*127c80*/  LDL.LU R14, [R1+0x60] ;  /* 0x00006000010e7983 */ /* 0x000f220000300800 */
[----:B------:R-:W-:-:S02]  /*127c90*/  PRMT R57, R53, 0x7773, RZ ;  /* 0x0000777335397816 */ /* 0x000fc400000000ff */
[C---:B------:R-:W-:Y:S01]  /*127ca0*/  LOP3.LUT P4, RZ, R59.reuse, 0x1000000, RZ, 0xc0, !PT ;  /* 0x010000003bff7812 */ /* 0x040fe2000788c0ff */
[----:B------:R-:W4:Y:S01]  /*127cb0*/  LDL.LU.64 R52, [R1+0x6a0] ;  /* 0x0006a00001347983 */ /* 0x000f220000300a00 */
[----:B------:R-:W-:Y:S02]  /*127cc0*/  LOP3.LUT R60, R60, 0xffbfffff, RZ, 0xc0, !PT ;  /* 0xffbfffff3c3c7812 */ /* 0x000fe400078ec0ff */
[C---:B------:R-:W-:Y:S02]  /*127cd0*/  LOP3.LUT P5, RZ, R59.reuse, 0x2000000, RZ, 0xc0, !PT ;  /* 0x020000003bff7812 */ /* 0x040fe400078ac0ff */
[----:B------:R-:W-:Y:S02]  /*127ce0*/  LOP3.LUT P6, RZ, R59, 0x4000000, RZ, 0xc0, !PT ;  /* 0x040000003bff7812 */ /* 0x000fe400078cc0ff */
[----:B---3--:R-:W-:-:S05]  /*127cf0*/  LOP3.LUT P1, RZ, R58, 0x10, RZ, 0xc0, !PT ;  /* 0x000000103aff7812 */ /* 0x008fca000782c0ff */
[----:B--2---:R0:W-:Y:S04]  /*127d00*/  @P4 STG.E.U8 desc[UR36][R48.64], R57 ;  /* 0x0000003930004986 */ /* 0x0041e8000c101124 */
[----:B0-----:R-:W2:Y:S04]  /*127d10*/  LDL.LU.64 R48, [R1+0x698] ;  /* 0x0006980001307983 */ /* 0x001ea80000300a00 */
[----:B------:R-:W-:Y:S02]  /*127d20*/  @P1 LOP3.LUT R60, R60, 0x400000, RZ, 0xfc, !PT ;  /* 0x004000003c3c1812 */ /* 0x000fe400078efcff */
[----:B------:R-:W-:Y:S01]  /*127d30*/  LOP3.LUT P1, RZ, R58, 0x8, RZ, 0xc0, !PT ;  /* 0x000000083aff7812 */ /* 0x000fe2000782c0ff */
[----:B------:R-:W3:Y:S01]  /*127d40*/  LDL.LU.64 R26, [R1+0x668] ;  /* 0x00066800011a7983 */ /* 0x000ee20000300a00 */
[----:B------:R-:W-:-:S03]  /*127d50*/  LOP3.LUT R60, R60, 0xff7fffff, RZ, 0xc0, !PT ;  /* 0xff7fffff3c3c7812 */ /* 0x000fc600078ec0ff */
[----:B------:R-:W3:Y:S04]  /*127d60*/  LDL.LU.64 R22, [R1+0x660] ;  /* 0x0006600001167983 */ /* 0x000ee80000300a00 */
[----:B------:R-:W3:Y:S04]  /*127d70*/  LDL.LU R15, [R1+0x50] ;  /* 0x00005000010f7983 */ /* 0x000ee80000300800 */
[----:B------:R-:W-:Y:S01]  /*127d80*/  @P1 LOP3.LUT R60, R60, 0x800000, RZ, 0xfc, !PT ;  /* 0x008000003c3c1812 */ /* 0x000fe200078efcff */
[----:B------:R-:W3:Y:S01]  /*127d90*/  LDL.LU.64 R20, [R1+0x658] ;  /* 0x0006580001147983 */ /* 0x000ee20000300a00 */
[----:B------:R-:W-:-:S02]  /*127da0*/  LOP3.LUT P1, RZ, R58, 0x4, RZ, 0xc0, !PT ;  /* 0x000000043aff7812 */ /* 0x000fc4000782c0ff */
[----:B------:R-:W-:Y:S01]  /*127db0*/  LOP3.LUT R60, R60, 0xfeffffff, RZ, 0xc0, !PT ;  /* 0xfeffffff3c3c7812 */ /* 0x000fe200078ec0ff */
[----:B------:R-:W3:Y:S01]  /*127dc0*/  LDL.LU.64 R18, [R1+0x650] ;  /* 0x0006500001127983 */ /* 0x000ee20000300a00 */
[----:B----4-:R-:W-:-:S03]  /*127dd0*/  PRMT R57, R50, 0x7770, RZ ;  /* 0x0000777032397816 */ /* 0x010fc600000000ff */
[----:B------:R-:W4:Y:S06]  /*127de0*/  LDL.LU.64 R16, [R1+0x638] ;  /* 0x0006380001107983 */ /* 0x000f2c0000300a00 */
[----:B------:R-:W-:Y:S01]  /*127df0*/  @P1 LOP3.LUT R60, R60, 0x1000000, RZ, 0xfc, !PT ;  /* 0x010000003c3c1812 */ /* 0x000fe200078efcff */
[----:B------:R0:W-:Y:S01]  /*127e00*/  @P5 STG.E.U8 desc[UR36][R10.64], R57 ;  /* 0x000000390a005986 */ /* 0x0001e2000c101124 */
[----:B------:R-:W-:Y:S02]  /*127e10*/  LOP3.LUT P1, RZ, R58, 0x2, RZ, 0xc0, !PT ;  /* 0x000000023aff7812 */ /* 0x000fe4000782c0ff */
[----:B------:R-:W-:Y:S01]  /*127e20*/  LOP3.LUT R60, R60, 0xfdffffff, RZ, 0xc0, !PT ;  /* 0xfdffffff3c3c7812 */ /* 0x000fe200078ec0ff */
[----:B------:R-:W4:Y:S01]  /*127e30*/  LDL.LU R51, [R1+0x84] ;  /* 0x0000840001337983 */ /* 0x000f220000300800 */
[----:B------:R-:W-:-:S03]  /*127e40*/  LOP3.LUT P0, RZ, R59, 0x8000000, RZ, 0xc0, !PT ;  /* 0x080000003bff7812 */ /* 0x000fc6000780c0ff */
[----:B------:R-:W4:Y:S01]  /*127e50*/  LDL.LU.64 R12, [R1+0x628] ;  /* 0x00062800010c7983 */ /* 0x000f220000300a00 */
[----:B0-----:R-:W-:-:S03]  /*127e60*/  PRMT R57, R50, 0x7771, RZ ;  /* 0x0000777132397816 */ /* 0x001fc600000000ff */
[----:B------:R-:W4:Y:S02]  /*127e70*/  LDL.LU.64 R10, [R1+0x620] ;  /* 0x00062000010a7983 */ /* 0x000f240000300a00 */
        /* <DEDUP_REMOVED lines=45> */
[----:B----4-:R0:W-:Y:S01]  /*128150*/  @P1 STG.E.U8 desc[UR36][R16.64], R57 ;  /* 0x0000003910001986 */ /* 0x0101e2000c101124 */
        /* <DEDUP_REMOVED lines=24> */
[----:B------:R-:W3:Y:S04]  /*1282e0*/  LDL.LU.64 R6, [R1+0x590] ;  /* 0x0005900001067983 */ /* 0x000ee80000300a00 */
[----:B------:R-:W3:Y:S04]  /*1282f0*/  LDL.LU.64 R4, [R1+0x570] ;  /* 0x0005700001047983 */ /* 0x000ee80000300a00 */
[----:B------:R-:W3:Y:S01]  /*128300*/  LDL.LU R51, [R1+0x64] ;  /* 0x0000640001337983 */ /* 0x000ee20000300800 */
[----:B------:R-:W-:-:S03]  /*128310*/  LOP3.LUT P4, RZ, R58, 0x800, RZ, 0xc0, !PT ;  /* 0x000008003aff7812 */ /* 0x000fc6000788c0ff */
[----:B------:R-:W3:Y:S01]  /*128320*/  LDL.LU.64 R52, [R1+0x568] ;  /* 0x0005680001347983 */ /* 0x000ee20000300a00 */
        /* <DEDUP_REMOVED lines=16> */
[----:B------:R-:W2:Y:S04]  /*128430*/  LDL.LU.64 R22, [R1+0x558] ;  /* 0x0005580001167983 */ /* 0x000ea80000300a00 */
[----:B------:R-:W2:Y:S01]  /*128440*/  LDL.LU.64 R20, [R1+0x550] ;  /* 0x0005500001147983 */ /* 0x000ea20000300a00 */
[----:B------:R-:W-:-:S04]  /*128450*/  LOP3.LUT R60, R60, 0xfffbffff, RZ, 0xc0, !PT ;  /* 0xfffbffff3c3c7812 */ /* 0x000fc800078ec0ff */
[----:B------:R-:W-:Y:S02]  /*128460*/  @P1 LOP3.LUT R60, R60, 0x40000, RZ, 0xfc, !PT ;  /* 0x000400003c3c1812 */ /* 0x000fe400078efcff */
[----:B------:R-:W-:Y:S02]  /*128470*/  LOP3.LUT P1, RZ, R58, 0x40000, RZ, 0xc0, !PT ;  /* 0x000400003aff7812 */ /* 0x000fe4000782c0ff */
[----:B------:R-:W-:-:S11]  /*128480*/  LOP3.LUT R60, R60, 0xfff7ffff, RZ, 0xc0, !PT ;  /* 0xfff7ffff3c3c7812 */ /* 0x000fd600078ec0ff */
[----:B------:R-:W-:Y:S02]  /*128490*/  @P1 LOP3.LUT R60, R60, 0x80000, RZ, 0xfc, !PT ;  /* 0x000800003c3c1812 */ /* 0x000fe400078efcff */
[----:B------:R-:W-:Y:S02]  /*1284a0*/  LOP3.LUT P1, RZ, R58, 0x20000, RZ, 0xc0, !PT ;  /* 0x000200003aff7812 */ /* 0x000fe4000782c0ff */
[----:B------:R-:W-:Y:S02]  /*1284b0*/  LOP3.LUT R60, R60, 0xffefffff, RZ, 0xc0, !PT ;  /* 0xffefffff3c3c7812 */ /* 0x000fe400078ec0ff */
[C---:B------:R-:W-:Y:S02]  /*1284c0*/  LOP3.LUT P5, RZ, R58.reuse, 0x1000, RZ, 0xc0, !PT ;  /* 0x000010003aff7812 */ /* 0x040fe400078ac0ff */
[----:B------:R-:W-:Y:S02]  /*1284d0*/  LOP3.LUT P6, RZ, R58, 0x2000, RZ, 0xc0, !PT ;  /* 0x000020003aff7812 */ /* 0x000fe400078cc0ff */
[----:B------:R-:W-:-:S05]  /*1284e0*/  PRMT R57, R50, 0x7773, RZ ;  /* 0x0000777332397816 */ /* 0x000fca00000000ff */
[----:B------:R-:W-:Y:S02]  /*1284f0*/  @P1 LOP3.LUT R60, R60, 0x100000, RZ, 0xfc, !PT ;  /* 0x001000003c3c1812 */ /* 0x000fe400078efcff */
[C---:B------:R-:W-:Y:S02]  /*128500*/  LOP3.LUT P1, RZ, R58.reuse, 0x10000, RZ, 0xc0, !PT ;  /* 0x000100003aff7812 */ /* 0x040fe4000782c0ff */
[----:B------:R-:W-:Y:S01]  /*128510*/  LOP3.LUT P0, RZ, R58, 0x4000, RZ, 0xc0, !PT ;  /* 0x000040003aff7812 */ /* 0x000fe2000780c0ff */
[----:B---3--:R0:W-:Y:S01]  /*128520*/  @P5 STG.E.U8 desc[UR36][R8.64], R57 ;  /* 0x0000003908005986 */ /* 0x0081e2000c101124 */
[----:B------:R-:W-:Y:S02]  /*128530*/  LOP3.LUT R60, R60, 0xffdfffff, RZ, 0xc0, !PT ;  /* 0xffdfffff3c3c7812 */ /* 0x000fe400078ec0ff */
[----:B0-----:R-:W-:Y:S01]  /*128540*/  PRMT R57, R51, 0x7770, RZ ;  /* 0x0000777033397816 */ /* 0x001fe200000000ff */
[----:B------:R-:W3:Y:S06]  /*128550*/  LDL.LU R8, [R1+0x88] ;  /* 0x0000880001087983 */ /* 0x000eec0000300800 */
[----:B------:R-:W-:-:S02]  /*128560*/  @P1 LOP3.LUT R60, R60, 0x200000, RZ, 0xfc, !PT ;  /* 0x002000003c3c1812 */ /* 0x000fc400078efcff */
[----:B------:R-:W-:Y:S01]  /*128570*/  LOP3.LUT P1, RZ, R58, 0x8000, RZ, 0xc0, !PT ;  /* 0x000080003aff7812 */ /* 0x000fe2000782c0ff */
[----:B----4-:R0:W-:Y:S04]  /*128580*/  @P6 STG.E.U8 desc[UR36][R10.64], R57 ;  /* 0x000000390a006986 */ /* 0x0101e8000c101124 */
[----:B------:R-:W4:Y:S04]  /*128590*/  LDL.LU.64 R18, [R1+0x530] ;  /* 0x0005300001127983 */ /* 0x000f280000300a00 */
[----:B------:R-:W3:Y:S01]  /*1285a0*/  LDL.LU.64 R16, [R1+0x528] ;  /* 0x0005280001107983 */ /* 0x000ee20000300a00 */
[----:B0-----:R-:W-:-:S03]  /*1285b0*/  PRMT R57, R51, 0x7771, RZ ;  /* 0x0000777133397816 */ /* 0x001fc600000000ff */
[----:B------:R-:W3:Y:S04]  /*1285c0*/  LDL.LU.64 R14, [R1+0x520] ;  /* 0x00052000010e7983 */ /* 0x000ee80000300a00 */
[----:B------:R0:W-:Y:S04]  /*1285d0*/  @P0 STG.E.U8 desc[UR36][R6.64], R57 ;  /* 0x0000003906000986 */ /* 0x0001e8000c101124 */
[----:B------:R-:W3:Y:S04]  /*1285e0*/  LDL.LU.64 R12, [R1+0x4f8] ;  /* 0x0004f800010c7983 */ /* 0x000ee80000300a00 */
[----:B------:R-:W3:Y:S01]  /*1285f0*/  LDL.LU.64 R10, [R1+0x4f0] ;  /* 0x0004f000010a7983 */ /* 0x000ee20000300a00 */
[----:B0-----:R-:W-:-:S03]  /*128600*/  PRMT R57, R51, 0x7772, RZ ;  /* 0x0000777233397816 */ /* 0x001fc600000000ff */
[----:B------:R-:W3:Y:S04]  /*128610*/  LDL.LU.64 R6, [R1+0x4e8] ;  /* 0x0004e80001067983 */ /* 0x000ee80000300a00 */
[----:B------:R0:W-:Y:S01]  /*128620*/  @P1 STG.E.U8 desc[UR36][R4.64], R57 ;  /* 0x0000003904001986 */ /* 0x0001e2000c101124 */
[C---:B------:R-:W-:Y:S02]  /*128630*/  LOP3.LUT P1, RZ, R60.reuse, 0x200000, RZ, 0xc0, !PT ;  /* 0x002000003cff7812 */ /* 0x040fe4000782c0ff */
[----:B0-----:R-:W-:Y:S01]  /*128640*/  PRMT R57, R51, 0x7773, RZ ;  /* 0x0000777333397816 */ /* 0x001fe200000000ff */
[----:B------:R-:W3:Y:S10]  /*128650*/  LDL.LU.64 R4, [R1+0x4e0] ;  /* 0x0004e00001047983 */ /* 0x000ef40000300a00 */
[----:B------:R0:W-:Y:S01]  /*128660*/  @P1 STG.E.U8 desc[UR36][R52.64], R57 ;  /* 0x0000003934001986 */ /* 0x0001e2000c101124 */
[----:B------:R-:W-:-:S03]  /*128670*/  LOP3.LUT P1, RZ, R60, 0x100000, RZ, 0xc0, !PT ;  /* 0x001000003cff7812 */ /* 0x000fc6000782c0ff */
[----:B------:R-:W3:Y:S01]  /*128680*/  LDL.LU.64 R50, [R1+0x4d8] ;  /* 0x0004d80001327983 */ /* 0x000ee20000300a00 */
[----:B0-----:R-:W-:-:S03]  /*128690*/  PRMT R57, R56, 0x7770, RZ ;  /* 0x0000777038397816 */ /* 0x001fc600000000ff */
[----:B------:R-:W3:Y:S04]  /*1286a0*/  LDL.LU.64 R52, [R1+0x4a8] ;  /* 0x0004a80001347983 */ /* 0x000ee80000300a00 */
[----:B------:R-:W3:Y:S04]  /*1286b0*/  LDL.LU R9, [R1+0x68] ;  /* 0x0000680001097983 */ /* 0x000ee80000300800 */
[----:B--2---:R0:W-:Y:S01]  /*1286c0*/  @P1 STG.E.U8 desc[UR36][R48.64], R57 ;  /* 0x0000003930001986 */ /* 0x0041e2000c101124 */
[----:B------:R-:W-:Y:S02]  /*1286d0*/  LOP3.LUT P1, RZ, R60, 0x80000, RZ, 0xc0, !PT ;  /* 0x000800003cff7812 */ /* 0x000fe4000782c0ff */
[----:B0-----:R-:W-:Y:S01]  /*1286e0*/  PRMT R57, R56, 0x7771, RZ ;  /* 0x0000777138397816 */ /* 0x001fe200000000ff */
[----:B------:R-:W2:Y:S10]  /*1286f0*/  LDL.LU.64 R48, [R1+0x4a0] ;  /* 0x0004a00001307983 */ /* 0x000eb40000300a00 */
[----:B------:R0:W-:Y:S01]  /*128700*/  @P1 STG.E.U8 desc[UR36][R22.64], R57 ;  /* 0x0000003916001986 */ /* 0x0001e2000c101124 */
[----:B------:R-:W-:-:S02]  /*128710*/  LOP3.LUT P1, RZ, R60, 0x40000, RZ, 0xc0, !PT ;  /* 0x000400003cff7812 */ /* 0x000fc4000782c0ff */
[----:B0-----:R-:W-:-:S11]  /*128720*/  PRMT R57, R56, 0x7772, RZ ;  /* 0x0000777238397816 */ /* 0x001fd600000000ff */
[----:B------:R0:W-:Y:S02]  /*128730*/  @P1 STG.E.U8 desc[UR36][R20.64], R57 ;  /* 0x0000003914001986 */ /* 0x0001e4000c101124 */
[----:B0-----:R-:W-:Y:S02]  /*128740*/  PRMT R57, R56, 0x7773, RZ ;  /* 0x0000777338397816 */ /* 0x001fe400000000ff */
[----:B------:R-:W2:Y:S01]  /*128750*/  LDL.LU R56, [R1+0x5a20] ;  /* 0x005a200001387983 */ /* 0x000ea20000300800 */
[----:B------:R-:W-:-:S13]  /*128760*/  LOP3.LUT P1, RZ, R60, 0x20000, RZ, 0xc0, !PT ;  /* 0x000200003cff7812 */ /* 0x000fda000782c0ff */
[----:B----4-:R3:W-:Y:S01]  /*128770*/  @P1 STG.E.U8 desc[UR36][R18.64], R57 ;  /* 0x0000003912001986 */ /* 0x0107e2000c101124 */
[----:B------:R-:W-:Y:S02]  /*128780*/  LOP3.LUT P1, RZ, R60, 0x10000, RZ, 0xc0, !PT ;  /* 0x000100003cff7812 */ /* 0x000fe4000782c0ff */
[----:B---3--:R-:W-:-:S11]  /*128790*/  PRMT R57, R8, 0x7770, RZ ;  /* 0x0000777008397816 */ /* 0x008fd600000000ff */
        /* <DEDUP_REMOVED lines=12> */
[C---:B------:R-:W-:Y:S02]  /*128860*/  LOP3.LUT P5, RZ, R58.reuse, 0x8000000, RZ, 0xc0, !PT ;  /* 0x080000003aff7812 */ /* 0x040fe400078ac0ff */
[C---:B------:R-:W-:Y:S02]  /*128870*/  LOP3.LUT P6, RZ, R58.reuse, 0x10000000, RZ, 0xc0, !PT ;  /* 0x100000003aff7812 */ /* 0x040fe400078cc0ff */
[----:B------:R-:W-:Y:S02]  /*128880*/  LOP3.LUT P0, RZ, R58, 0x20000000, RZ, 0xc0, !PT ;  /* 0x200000003aff7812 */ /* 0x000fe4000780c0ff */
[----:B--2---:R-:W-:-:S05]  /*128890*/  PRMT R57, R56, 0x7770, RZ ;  /* 0x0000777038397816 */ /* 0x004fca00000000ff */
[----:B------:R0:W-:Y:S02]  /*1288a0*/  @P3 STG.E.U8 desc[UR36][R6.64], R57 ;  /* 0x0000003906003986 */ /* 0x0001e4000c101124 */
[----:B0-----:R-:W-:-:S05]  /*1288b0*/  PRMT R57, R56, 0x7771, RZ ;  /* 0x0000777138397816 */ /* 0x001fca00000000ff */
[----:B------:R0:W-:Y:S02]  /*1288c0*/  @P4 STG.E.U8 desc[UR36][R4.64], R57 ;  /* 0x0000003904004986 */ /* 0x0001e4000c101124 */
[----:B0-----:R-:W-:-:S05]  /*1288d0*/  PRMT R57, R56, 0x7772, RZ ;  /* 0x0000777238397816 */ /* 0x001fca00000000ff */
[----:B------:R0:W-:Y:S02]  /*1288e0*/  @P5 STG.E.U8 desc[UR36][R50.64], R57 ;  /* 0x0000003932005986 */ /* 0x0001e4000c101124 */
[----:B0-----:R-:W-:Y:S02]  /*1288f0*/  PRMT R57, R56, 0x7773, RZ ;  /* 0x0000777338397816 */ /* 0x001fe400000000ff */
[----:B------:R-:W2:Y:S04]  /*128900*/  LDL.LU R56, [R1+0x5a1c] ;  /* 0x005a1c0001387983 */ /* 0x000ea80000300800 */
[----:B------:R0:W-:Y:S02]  /*128910*/  @P6 STG.E.U8 desc[UR36][R52.64], R57 ;  /* 0x0000003934006986 */ /* 0x0001e4000c101124 */
[----:B0-----:R-:W-:-:S05]  /*128920*/  PRMT R57, R9, 0x7770, RZ ;  /* 0x0000777009397816 */ /* 0x001fca00000000ff */
[----:B------:R0:W-:Y:S04]  /*128930*/  @P0 STG.E.U8 desc[UR36][R48.64], R57 ;  /* 0x0000003930000986 */ /* 0x0001e8000c101124 */
[----:B0-----:R-:W3:Y:S04]  /*128940*/  LDL.LU.64 R48, [R1+0x498] ;  /* 0x0004980001307983 */ /* 0x001ee80000300a00 */
[----:B------:R-:W4:Y:S04]  /*128950*/  LDL.LU.64 R10, [R1+0x480] ;  /* 0x00048000010a7983 */ /* 0x000f280000300a00 */
[----:B------:R-:W2:Y:S04]  /*128960*/  LDL.LU.64 R6, [R1+0x478] ;  /* 0x0004780001067983 */ /* 0x000ea80000300a00 */
[----:B------:R-:W2:Y:S04]  /*128970*/  LDL.LU.64 R4, [R1+0x490] ;  /* 0x0004900001047983 */ /* 0x000ea80000300a00 */
[----:B------:R-:W4:Y:S04]  /*128980*/  LDL.LU.64 R50, [R1+0x4d0] ;  /* 0x0004d00001327983 */ /* 0x000f280000300a00 */
[----:B------:R-:W4:Y:S04]  /*128990*/  LDL.LU.64 R52, [R1+0x518] ;  /* 0x0005180001347983 */ /* 0x000f280000300a00 */
[----:B------:R-:W4:Y:S01]  /*1289a0*/  LDL.LU R27, [R1+0x58] ;  /* 0x00005800011b7983 */ /* 0x000f220000300800 */
[----:B------:R-:W-:-:S02]  /*1289b0*/  LOP3.LUT P4, RZ, R58, 0x40000000, RZ, 0xc0, !PT ;  /* 0x400000003aff7812 */ /* 0x000fc4000788c0ff */
[----:B------:R-:W-:Y:S02]  /*1289c0*/  PRMT R57, R9, 0x7771, RZ ;  /* 0x0000777109397816 */ /* 0x000fe400000000ff */
[----:B------:R-:W-:Y:S02]  /*1289d0*/  LOP3.LUT R60, R60, 0xffffffbf, RZ, 0xc0, !PT ;  /* 0xffffffbf3c3c7812 */ /* 0x000fe400078ec0ff */
[----:B------:R-:W-:-:S07]  /*1289e0*/  LOP3.LUT P5, RZ, R58, 0x80000000, RZ, 0xc0, !PT ;  /* 0x800000003aff7812 */ /* 0x000fce00078ac0ff */
[----:B---3--:R0:W-:Y:S04]  /*1289f0*/  @P4 STG.E.U8 desc[UR36][R48.64], R57 ;  /* 0x0000003930004986 */ /* 0x0081e8000c101124 */
[----:B0-----:R-:W3:Y:S01]  /*128a00*/  LDL.LU.64 R48, [R1+0x510] ;  /* 0x0005100001307983 */ /* 0x001ee20000300a00 */
[----:B--2---:R-:W-:-:S03]  /*128a10*/  LOP3.LUT P1, RZ, R56, 0x400, RZ, 0xc0, !PT ;  /* 0x0000040038ff7812 */ /* 0x004fc6000782c0ff */
[----:B------:R-:W2:Y:S04]  /*128a20*/  LDL.LU R8, [R1+0x8c] ;  /* 0x00008c0001087983 */ /* 0x000ea80000300800 */
[----:B------:R-:W2:Y:S04]  /*128a30*/  LDL.LU.64 R22, [R1+0x548] ;  /* 0x0005480001167983 */ /* 0x000ea80000300a00 */
[----:B------:R-:W2:Y:S02]  /*128a40*/  LDL.LU.64 R20, [R1+0x588] ;  /* 0x0005880001147983 */ /* 0x000ea40000300a00 */
[----:B------:R-:W-:-:S02]  /*128a50*/  @P1 LOP3.LUT R60, R60, 0x40, RZ, 0xfc, !PT ;  /* 0x000000403c3c1812 */ /* 0x000fc400078efcff */
[----:B------:R-:W-:Y:S01]  /*128a60*/  LOP3.LUT P1, RZ, R56, 0x200, RZ, 0xc0, !PT ;  /* 0x0000020038ff7812 */ /* 0x000fe2000782c0ff */
[----:B------:R-:W2:Y:S01]  /*128a70*/  LDL.LU.64 R18, [R1+0x580] ;  /* 0x0005800001127983 */ /* 0x000ea20000300a00 */
[----:B------:R-:W-:-:S03]  /*128a80*/  LOP3.LUT R60, R60, 0xffffff7f, RZ, 0xc0, !PT ;  /* 0xffffff7f3c3c7812 */ /* 0x000fc600078ec0ff */
[----:B------:R-:W2:Y:S08]  /*128a90*/  LDL.LU.64 R16, [R1+0x5c0] ;  /* 0x0005c00001107983 */ /* 0x000eb00000300a00 */
[----:B------:R-:W-:Y:S02]  /*128aa0*/  @P1 LOP3.LUT R60, R60, 0x80, RZ, 0xfc, !PT ;  /* 0x000000803c3c1812 */ /* 0x000fe400078efcff */
[----:B------:R-:W-:-:S02]  /*128ab0*/  LOP3.LUT P1, RZ, R56, 0x100, RZ, 0xc0, !PT ;  /* 0x0000010038ff7812 */ /* 0x000fc4000782c0ff */
        /* <DEDUP_REMOVED lines=12> */
[----:B------:R-:W-:Y:S02]  /*128b80*/  LOP3.LUT P1, RZ, R56, 0x10, RZ, 0xc0, !PT ;  /* 0x0000001038ff7812 */ /* 0x000fe4000782c0ff */
[----:B------:R-:W-:Y:S01]  /*128b90*/  LOP3.LUT R60, R60, 0xffffefff, RZ, 0xc0, !PT ;  /* 0xffffefff3c3c7812 */ /* 0x000fe200078ec0ff */
[----:B----4-:R0:W-:Y:S01]  /*128ba0*/  @P5 STG.E.U8 desc[UR36][R10.64], R57 ;  /* 0x000000390a005986 */ /* 0x0101e2000c101124 */
[----:B------:R-:W-:-:S09]  /*128bb0*/  LOP3.LUT P6, RZ, R56, 0x1, RZ, 0xc0, !PT ;  /* 0x0000000138ff7812 */ /* 0x000fd200078cc0ff */
[----:B------:R-:W-:Y:S02]  /*128bc0*/  @P1 LOP3.LUT R60, R60, 0x1000, RZ, 0xfc, !PT ;  /* 0x000010003c3c1812 */ /* 0x000fe400078efcff */
[C---:B------:R-:W-:Y:S02]  /*128bd0*/  LOP3.LUT P1, RZ, R56.reuse, 0x8, RZ, 0xc0, !PT ;  /* 0x0000000838ff7812 */ /* 0x040fe4000782c0ff */
[----:B0-----:R-:W-:Y:S02]  /*128be0*/  PRMT R57, R9, 0x7773, RZ ;  /* 0x0000777309397816 */ /* 0x001fe400000000ff */
[----:B------:R-:W4:Y:S01]  /*128bf0*/  LDL.LU R9, [R1+0x7c] ;  /* 0x00007c0001097983 */ /* 0x000f220000300800 */
[----:B------:R-:W-:-:S03]  /*128c00*/  LOP3.LUT P0, RZ, R56, 0x2, RZ, 0xc0, !PT ;  /* 0x0000000238ff7812 */ /* 0x000fc6000780c0ff */
[----:B------:R-:W4:Y:S01]  /*128c10*/  LDL.LU.64 R14, [R1+0x610] ;  /* 0x00061000010e7983 */ /* 0x000f220000300a00 */
[----:B------:R-:W-:-:S03]  /*128c20*/  LOP3.LUT R60, R60, 0xffffdfff, RZ, 0xc0, !PT ;  /* 0xffffdfff3c3c7812 */ /* 0x000fc600078ec0ff */
[----:B------:R0:W-:Y:S01]  /*128c30*/  @P6 STG.E.U8 desc[UR36][R6.64], R57 ;  /* 0x0000003906006986 */ /* 0x0001e2000c101124 */
[----:B------:R-:W-:Y:S02]  /*128c40*/  @P1 LOP3.LUT R60, R60, 0x2000, RZ, 0xfc, !PT ;  /* 0x000020003c3c1812 */ /* 0x000fe400078efcff */
[----:B------:R-:W-:Y:S01]  /*128c50*/  LOP3.LUT P1, RZ, R56, 0x4, RZ, 0xc0, !PT ;  /* 0x0000000438ff7812 */ /* 0x000fe2000782c0ff */
[----:B------:R-:W4:Y:S04]  /*128c60*/  LDL.LU.64 R12, [R1+0x630] ;  /* 0x00063000010c7983 */ /* 0x000f280000300a00 */
[----:B------:R-:W4:Y:S01]  /*128c70*/  LDL.LU.64 R10, [R1+0x690] ;  /* 0x00069000010a7983 */ /* 0x000f220000300a00 */
[----:B0-----:R-:W-:-:S03]  /*128c80*/  PRMT R57, R27, 0x7770, RZ ;  /* 0x000077701b397816 */ /* 0x001fc600000000ff */
[----:B------:R-:W4:Y:S04]  /*128c90*/  LDL.LU.64 R6, [R1+0x678] ;  /* 0x0006780001067983 */ /* 0x000f280000300a00 */
[----:B------:R0:W-:Y:S02]  /*128ca0*/  @P0 STG.E.U8 desc[UR36][R4.64], R57 ;  /* 0x0000003904000986 */ /* 0x0001e4000c101124 */
[----:B0-----:R-:W-:Y:S02]  /*128cb0*/  PRMT R57, R27, 0x7771, RZ ;  /* 0x000077711b397816 */ /* 0x001fe400000000ff */
[----:B------:R-:W4:Y:S04]  /*128cc0*/  LDL.LU.64 R4, [R1+0x6b0] ;  /* 0x0006b00001047983 */ /* 0x000f280000300a00 */
[----:B------:R0:W-:Y:S01]  /*128cd0*/  @P1 STG.E.U8 desc[UR36][R50.64], R57 ;  /* 0x0000003932001986 */ /* 0x0001e2000c101124 */
[----:B------:R-:W-:-:S02]  /*128ce0*/  LOP3.LUT P1, RZ, R60, 0x2000, RZ, 0xc0, !PT ;  /* 0x000020003cff7812 */ /* 0x000fc4000782c0ff */
[----:B0-----:R-:W-:Y:S01]  /*128cf0*/  PRMT R57, R27, 0x7772, RZ ;  /* 0x000077721b397816 */ /* 0x001fe200000000ff */
[----:B------:R-:W4:Y:S10]  /*128d00*/  LDL.LU.64 R50, [R1+0x6e8] ;  /* 0x0006e80001327983 */ /* 0x000f340000300a00 */
[----:B------:R0:W-:Y:S01]  /*128d10*/  @P1 STG.E.U8 desc[UR36][R52.64], R57 ;  /* 0x0000003934001986 */ /* 0x0001e2000c101124 */
[----:B------:R-:W-:-:S03]  /*128d20*/  LOP3.LUT P1, RZ, R60, 0x1000, RZ, 0xc0, !PT ;  /* 0x000010003cff7812 */ /* 0x000fc6000782c0ff */
[----:B0-----:R-:W4:Y:S01]  /*128d30*/  LDL.LU.64 R52, [R1+0x6e0] ;  /* 0x0006e00001347983 */ /* 0x001f220000300a00 */
[----:B------:R-:W-:-:S09]  /*128d40*/  PRMT R57, R27, 0x7773, RZ ;  /* 0x000077731b397816 */ /* 0x000fd200000000ff */
[----:B---3--:R0:W-:Y:S04]  /*128d50*/  @P1 STG.E.U8 desc[UR36][R48.64], R57 ;  /* 0x0000003930001986 */ /* 0x0081e8000c101124 */
[----:B0-----:R-:W3:Y:S01]  /*128d60*/  LDL.LU.64 R48, [R1+0x740] ;  /* 0x0007400001307983 */ /* 0x001ee20000300a00 */
[----:B------:R-:W-:Y:S02]  /*128d70*/  LOP3.LUT P1, RZ, R60, 0x800, RZ, 0xc0, !PT ;  /* 0x000008003cff7812 */ /* 0x000fe4000782c0ff */
[----:B--2---:R-:W-:-:S11]  /*128d80*/  PRMT R57, R8, 0x7770, RZ ;  /* 0x0000777008397816 */ /* 0x004fd600000000ff */
        /* <DEDUP_REMOVED lines=12> */
[C---:B------:R-:W-:Y:S02]  /*128e50*/  LOP3.LUT P3, RZ, R56.reuse, 0x1000, RZ, 0xc0, !PT ;  /* 0x0000100038ff7812 */ /* 0x040fe4000786c0ff */
[----:B------:R-:W-:Y:S02]  /*128e60*/  LOP3.LUT P4, RZ, R56, 0x2000, RZ, 0xc0, !PT ;  /* 0x0000200038ff7812 */ /* 0x000fe4000788c0ff */
[----:B----4-:R-:W-:-:S05]  /*128e70*/  PRMT R57, R9, 0x7770, RZ ;  /* 0x0000777009397816 */ /* 0x010fca00000000ff */
[----:B------:R0:W-:Y:S01]  /*128e80*/  @P1 STG.E.U8 desc[UR36][R14.64], R57 ;  /* 0x000000390e001986 */ /* 0x0001e2000c101124 */
[----:B------:R-:W-:Y:S02]  /*128e90*/  LOP3.LUT P1, RZ, R60, 0x40, RZ, 0xc0, !PT ;  /* 0x000000403cff7812 */ /* 0x000fe4000782c0ff */
[----:B0-----:R-:W-:-:S11]  /*128ea0*/  PRMT R57, R9, 0x7771, RZ ;  /* 0x0000777109397816 */ /* 0x001fd600000000ff */
        /* <DEDUP_REMOVED lines=13> */
[----:B------:R0:W-:Y:S02]  /*128f80*/  @P6 STG.E.U8 desc[UR36][R52.64], R57 ;  /* 0x0000003934006986 */ /* 0x0001e4000c101124 */
[----:B0-----:R-:W-:Y:S02]  /*128f90*/  PRMT R57, R55, 0x7773, RZ ;  /* 0x0000777337397816 */ /* 0x001fe400000000ff */
[----:B------:R-:W2:Y:S04]  /*128fa0*/  LDL.LU R55, [R1+0x5a18] ;  /* 0x005a180001377983 */ /* 0x000ea80000300800 */
[----:B---3--:R0:W-:Y:S04]  /*128fb0*/  @P0 STG.E.U8 desc[UR36][R48.64], R57 ;  /* 0x0000003930000986 */ /* 0x0081e8000c101124 */
[----:B0-----:R-:W3:Y:S04]  /*128fc0*/  LDL.LU.64 R48, [R1+0x788] ;  /* 0x0007880001307983 */ /* 0x001ee80000300a00 */
[----:B------:R-:W4:Y:S04]  /*128fd0*/  LDL.LU.64 R8, [R1+0x7e0] ;  /* 0x0007e00001087983 */ /* 0x000f280000300a00 */
[----:B------:R-:W2:Y:S04]  /*128fe0*/  LDL.LU.64 R10, [R1+0xaa0] ;  /* 0x000aa000010a7983 */ /* 0x000ea80000300a00 */
[----:B------:R-:W2:Y:S04]  /*128ff0*/  LDL.LU R7, [R1+0x5c] ;  /* 0x00005c0001077983 */ /* 0x000ea80000300800 */
[----:B------:R-:W3:Y:S04]  /*129000*/  LDL.LU.64 R52, [R1+0x9a8] ;  /* 0x0009a80001347983 */ /* 0x000ee80000300a00 */
[----:B------:R-:W4:Y:S04]  /*129010*/  LDL.LU.64 R4, [R1+0xbc0] ;  /* 0x000bc00001047983 */ /* 0x000f280000300a00 */
[----:B------:R-:W4:Y:S04]  /*129020*/  LDL.LU.64 R50, [R1+0xe78] ;  /* 0x000e780001327983 */ /* 0x000f280000300a00 */
[----:B------:R-:W4:Y:S01]  /*129030*/  LDL.LU R20, [R1+0x40] ;  /* 0x0000400001147983 */ /* 0x000f220000300800 */
        /* <DEDUP_REMOVED lines=22> */
[----:B---3--:R0:W-:Y:S04]  /*1291a0*/  @P4 STG.E.U8 desc[UR36][R48.64], R57 ;  /* 0x0000003930004986 */ /* 0x0081e8000c101124 */
[----:B0-----:R-:W2:Y:S01]  /*1291b0*/  LDL.LU.64 R48, [R1+0xe70] ;  /* 0x000e700001307983 */ /* 0x001ea20000300a00 */
[----:B------:R-:W-:Y:S02]  /*1291c0*/  @P1 LOP3.LUT R60, R60, 0x10, RZ, 0xfc, !PT ;  /* 0x000000103c3c1812 */ /* 0x000fe400078efcff */
[C---:B------:R-:W-:Y:S01]  /*1291d0*/  LOP3.LUT P1, RZ, R56.reuse, 0x400000, RZ, 0xc0, !PT ;  /* 0x0040000038ff7812 */ /* 0x040fe2000782c0ff */
[----:B------:R-:W3:Y:S01]  /*1291e0*/  LDL.LU.64 R12, [R1+0xe98] ;  /* 0x000e9800010c7983 */ /* 0x000ee20000300a00 */
[----:B------:R-:W-:Y:S02]  /*1291f0*/  LOP3.LUT P5, RZ, R56, 0x40000, RZ, 0xc0, !PT ;  /* 0x0004000038ff7812 */ /* 0x000fe400078ac0ff */
[----:B------:R-:W-:-:S02]  /*129200*/  LOP3.LUT R60, R60, 0xffffffdf, RZ, 0xc0, !PT ;  /* 0xffffffdf3c3c7812 */ /* 0x000fc400078ec0ff */
[C---:B------:R-:W-:Y:S02]  /*129210*/  LOP3.LUT P6, RZ, R56.reuse, 0x80000, RZ, 0xc0, !PT ;  /* 0x0008000038ff7812 */ /* 0x040fe400078cc0ff */
[C---:B------:R-:W-:Y:S02]  /*129220*/  LOP3.LUT P0, RZ, R56.reuse, 0x100000, RZ, 0xc0, !PT ;  /* 0x0010000038ff7812 */ /* 0x040fe4000780c0ff */
[C---:B------:R-:W-:Y:S02]  /*129230*/  LOP3.LUT P2, RZ, R56.reuse, 0x40000000, RZ, 0xc0, !PT ;  /* 0x4000000038ff7812 */ /* 0x040fe4000784c0ff */
[----:B------:R-:W-:Y:S02]  /*129240*/  LOP3.LUT P3, RZ, R56, 0x80000000, RZ, 0xc0, !PT ;  /* 0x8000000038ff7812 */ /* 0x000fe4000786c0ff */
[----:B------:R-:W-:Y:S02]  /*129250*/  @P1 LOP3.LUT R60, R60, 0x20, RZ, 0xfc, !PT ;  /* 0x000000203c3c1812 */ /* 0x000fe400078efcff */
[----:B------:R-:W-:-:S02]  /*129260*/  LOP3.LUT P1, RZ, R56, 0x200000, RZ, 0xc0, !PT ;  /* 0x0020000038ff7812 */ /* 0x000fc4000782c0ff */
[----:B------:R-:W-:-:S05]  /*129270*/  PRMT R56, R7, 0x7771, RZ ;  /* 0x0000777107387816 */ /* 0x000fca00000000ff */
[----:B----4-:R0:W-:Y:S04]  /*129280*/  @P5 STG.E.U8 desc[UR36][R8.64], R56 ;  /* 0x0000003808005986 */ /* 0x0101e8000c101124 */
[----:B0-----:R-:W4:Y:S04]  /*129290*/  LDL.LU.64 R8, [R1+0xed8] ;  /* 0x000ed80001087983 */ /* 0x001f280000300a00 */
[----:B------:R-:W4:Y:S04]  /*1292a0*/  LDL.LU R21, [R1+0x30] ;  /* 0x0000300001157983 */ /* 0x000f280000300800 */
[----:B------:R-:W4:Y:S04]  /*1292b0*/  LDL.LU.64 R26, [R1+0xef8] ;  /* 0x000ef800011a7983 */ /* 0x000f280000300a00 */
[----:B------:R-:W4:Y:S01]  /*1292c0*/  LDL.LU.64 R22, [R1+0xf30] ;  /* 0x000f300001167983 */ /* 0x000f220000300a00 */
[----:B------:R-:W-:-:S03]  /*1292d0*/  PRMT R56, R7, 0x7772, RZ ;  /* 0x0000777207387816 */ /* 0x000fc600000000ff */
[----:B------:R-:W4:Y:S04]  /*1292e0*/  LDL.LU.64 R18, [R1+0xf28] ;  /* 0x000f280001127983 */ /* 0x000f280000300a00 */
[----:B------:R0:W-:Y:S02]  /*1292f0*/  @P6 STG.E.U8 desc[UR36][R10.64], R56 ;  /* 0x000000380a006986 */ /* 0x0001e4000c101124 */
[----:B0-----:R-:W-:-:S05]  /*129300*/  PRMT R56, R7, 0x7773, RZ ;  /* 0x0000777307387816 */ /* 0x001fca00000000ff */
[----:B------:R0:W-:Y:S04]  /*129310*/  @P0 STG.E.U8 desc[UR36][R52.64], R56 ;  /* 0x0000003834000986 */ /* 0x0001e8000c101124 */
[----:B0-----:R-:W4:Y:S01]  /*129320*/  LDL.LU R52, [R1+0x20] ;  /* 0x0000200001347983 */ /* 0x001f220000300800 */
[----:B------:R-:W-:-:S03]  /*129330*/  PRMT R56, R20, 0x7770, RZ ;  /* 0x0000777014387816 */ /* 0x000fc600000000ff */
[----:B------:R-:W4:Y:S04]  /*129340*/  LDL.LU.64 R16, [R1+0xf50] ;  /* 0x000f500001107983 */ /* 0x000f280000300a00 */
[----:B------:R-:W4:Y:S04]  /*129350*/  LDL.LU.64 R14, [R1+0xf88] ;  /* 0x000f8800010e7983 */ /* 0x000f280000300a00 */
[----:B------:R0:W-:Y:S01]  /*129360*/  @P1 STG.E.U8 desc[UR36][R4.64], R56 ;  /* 0x0000003804001986 */ /* 0x0001e2000c101124 */
[----:B------:R-:W-:-:S03]  /*129370*/  LOP3.LUT P1, RZ, R60, 0x20, RZ, 0xc0, !PT ;  /* 0x000000203cff7812 */ /* 0x000fc6000782c0ff */
[----:B------:R-:W4:Y:S04]  /*129380*/  LDL.LU.64 R10, [R1+0xf80] ;  /* 0x000f8000010a7983 */ /* 0x000f280000300a00 */
[----:B------:R-:W4:Y:S01]  /*129390*/  LDL.LU.64 R6, [R1+0xfa8] ;  /* 0x000fa80001067983 */ /* 0x000f220000300a00 */
[----:B0-----:R-:W-:-:S03]  /*1293a0*/  PRMT R56, R20, 0x7771, RZ ;  /* 0x0000777114387816 */ /* 0x001fc600000000ff */
[----:B------:R-:W4:Y:S04]  /*1293b0*/  LDL.LU R53, [R1+0x10] ;  /* 0x0000100001357983 */ /* 0x000f280000300800 */
[----:B------:R0:W-:Y:S01]  /*1293c0*/  @P1 STG.E.U8 desc[UR36][R50.64], R56 ;  /* 0x0000003832001986 */ /* 0x0001e2000c101124 */
[----:B------:R-:W-:-:S03]  /*1293d0*/  LOP3.LUT P1, RZ, R60, 0x10, RZ, 0xc0, !PT ;  /* 0x000000103cff7812 */ /* 0x000fc6000782c0ff */
[----:B------:R-:W4:Y:S04]  /*1293e0*/  LDL.LU.64 R4, [R1+0x1398] ;  /* 0x0013980001047983 */ /* 0x000f280000300a00 */
[----:B0-----:R-:W4:Y:S01]  /*1293f0*/  LDL.LU.64 R50, [R1+0x13b8] ;  /* 0x0013b80001327983 */ /* 0x001f220000300a00 */
[----:B------:R-:W-:-:S05]  /*129400*/  PRMT R56, R20, 0x7772, RZ ;  /* 0x0000777214387816 */ /* 0x000fca00000000ff */
[----:B--2---:R0:W-:Y:S04]  /*129410*/  @P1 STG.E.U8 desc[UR36][R48.64], R56 ;  /* 0x0000003830001986 */ /* 0x0041e8000c101124 */
[----:B0-----:R-:W2:Y:S01]  /*129420*/  LDL.LU.64 R48, [R1+0x13f0] ;  /* 0x0013f00001307983 */ /* 0x001ea20000300a00 */
[----:B------:R-:W-:Y:S02]  /*129430*/  LOP3.LUT P1, RZ, R60, 0x8, RZ, 0xc0, !PT ;  /* 0x000000083cff7812 */ /* 0x000fe4000782c0ff */
[----:B------:R-:W-:-:S11]  /*129440*/  PRMT R56, R20, 0x7773, RZ ;  /* 0x0000777314387816 */ /* 0x000fd600000000ff */
[----:B---3--:R0:W-:Y:S01]  /*129450*/  @P1 STG.E.U8 desc[UR36][R12.64], R56 ;  /* 0x000000380c001986 */ /* 0x0081e2000c101124 */
[----:B------:R-:W-:Y:S02]  /*129460*/  LOP3.LUT P1, RZ, R60, 0x4, RZ, 0xc0, !PT ;  /* 0x000000043cff7812 */ /* 0x000fe4000782c0ff */
[C---:B------:R-:W-:Y:S02]  /*129470*/  LOP3.LUT P4, RZ, R55.reuse, 0x1, RZ, 0xc0, !PT ;  /* 0x0000000137ff7812 */ /* 0x040fe4000788c0ff */
[C---:B------:R-:W-:Y:S02]  /*129480*/  LOP3.LUT P5, RZ, R55.reuse, 0x2, RZ, 0xc0, !PT ;  /* 0x0000000237ff7812 */ /* 0x040fe400078ac0ff */
[C---:B------:R-:W-:Y:S02]  /*129490*/  LOP3.LUT P6, RZ, R55.reuse, 0x4, RZ, 0xc0, !PT ;  /* 0x0000000437ff7812 */ /* 0x040fe400078cc0ff */
[----:B------:R-:W-:Y:S01]  /*1294a0*/  LOP3.LUT P0, RZ, R55, 0x8, RZ, 0xc0, !PT ;  /* 0x0000000837ff7812 */ /* 0x000fe2000780c0ff */
[----:B0-----:R-:W3:Y:S01]  /*1294b0*/  LDL.LU.64 R12, [R1+0x5a10] ;  /* 0x005a1000010c7983 */ /* 0x001ee20000300a00 */
[----:B----4-:R-:W-:-:S05]  /*1294c0*/  PRMT R56, R21, 0x7770, RZ ;  /* 0x0000777015387816 */ /* 0x010fca00000000ff */
[----:B------:R0:W-:Y:S01]  /*1294d0*/  @P1 STG.E.U8 desc[UR36][R8.64], R56 ;  /* 0x0000003808001986 */ /* 0x0001e2000c101124 */
[C---:B------:R-:W-:Y:S02]  /*1294e0*/  LOP3.LUT P1, RZ, R60.reuse, 0x2, RZ, 0xc0, !PT ;  /* 0x000000023cff7812 */ /* 0x040fe4000782c0ff */
[----:B0-----:R-:W-:Y:S01]  /*1294f0*/  PRMT R56, R21, 0x7771, RZ ;  /* 0x0000777115387816 */ /* 0x001fe200000000ff */
[----:B------:R-:W4:Y:S10]  /*129500*/  LDL.LU.64 R8, [R1+0x5a08] ;  /* 0x005a080001087983 */ /* 0x000f340000300a00 */
[----:B------:R0:W-:Y:S01]  /*129510*/  @P1 STG.E.U8 desc[UR36][R26.64], R56 ;  /* 0x000000381a001986 */ /* 0x0001e2000c101124 */
[----:B------:R-:W-:-:S02]  /*129520*/  LOP3.LUT P1, RZ, R60, 0x1, RZ, 0xc0, !PT ;  /* 0x000000013cff7812 */ /* 0x000fc4000782c0ff */
[----:B0-----:R-:W-:-:S11]  /*129530*/  PRMT R56, R21, 0x7772, RZ ;  /* 0x0000777215387816 */ /* 0x001fd600000000ff */
[----:B------:R0:W-:Y:S01]  /*129540*/  @P1 STG.E.U8 desc[UR36][R22.64], R56 ;  /* 0x0000003816001986 */ /* 0x0001e2000c101124 */
[----:B------:R-:W-:Y:S02]  /*129550*/  LOP3.LUT P1, RZ, R58, 0x80000000, RZ, 0xc0, !PT ;  /* 0x800000003aff7812 */ /* 0x000fe4000782c0ff */
[----:B0-----:R-:W-:-:S11]  /*129560*/  PRMT R56, R21, 0x7773, RZ ;  /* 0x0000777315387816 */ /* 0x001fd600000000ff */
[----:B------:R0:W-:Y:S01]  /*129570*/  @P1 STG.E.U8 desc[UR36][R18.64], R56 ;  /* 0x0000003812001986 */ /* 0x0001e2000c101124 */
[----:B------:R-:W-:Y:S02]  /*129580*/  LOP3.LUT P1, RZ, R58, 0x40000000, RZ, 0xc0, !PT ;  /* 0x400000003aff7812 */ /* 0x000fe4000782c0ff */
[----:B0-----:R-:W-:-:S11]  /*129590*/  PRMT R56, R52, 0x7770, RZ ;  /* 0x0000777034387816 */ /* 0x001fd600000000ff */
[----:B------:R0:W-:Y:S02]  /*1295a0*/  @P1 STG.E.U8 desc[UR36][R16.64], R56 ;  /* 0x0000003810001986 */ /* 0x0001e4000c101124 */
[----:B0-----:R-:W-:-:S05]  /*1295b0*/  PRMT R56, R52, 0x7771, RZ ;  /* 0x0000777134387816 */ /* 0x001fca00000000ff */
        /* <DEDUP_REMOVED lines=13> */
[----:B------:R-:W3:Y:S04]  /*129690*/  LDL.LU.64 R14, [R1+0x1460] ;  /* 0x00146000010e7983 */ /* 0x000ee80000300a00 */
[----:B------:R-:W3:Y:S04]  /*1296a0*/  LDL.LU.64 R10, [R1+0x1458] ;  /* 0x00145800010a7983 */ /* 0x000ee80000300a00 */
[----:B------:R-:W3:Y:S04]  /*1296b0*/  LDL.LU R7, [R1+0x44] ;  /* 0x0000440001077983 */ /* 0x000ee80000300800 */
[----:B------:R-:W3:Y:S04]  /*1296c0*/  LDL.LU.64 R4, [R1+0x1890] ;  /* 0x0018900001047983 */ /* 0x000ee80000300a00 */
[----:B------:R-:W3:Y:S04]  /*1296d0*/  LDL.LU.64 R50, [R1+0x18b0] ;  /* 0x0018b00001327983 */ /* 0x000ee80000300a00 */
[----:B------:R-:W3:Y:S01]  /*1296e0*/  LDL.LU R61, [R1+0x34] ;  /* 0x00003400013d7983 */ /* 0x000ee20000300800 */
[----:B------:R-:W-:-:S02]  /*1296f0*/  PRMT R56, R53, 0x7773, RZ ;  /* 0x0000777335387816 */ /* 0x000fc400000000ff */
[C---:B------:R-:W-:Y:S01]  /*129700*/  LOP3.LUT P4, RZ, R55.reuse, 0x10, RZ, 0xc0, !PT ;  /* 0x0000001037ff7812 */ /* 0x040fe2000788c0ff */
[----:B------:R-:W4:Y:S01]  /*129710*/  LDL.LU.64 R52, [R1+0x18e0] ;  /* 0x0018e00001347983 */ /* 0x000f220000300a00 */
[----:B------:R-:W-:Y:S02]  /*129720*/  LOP3.LUT P1, RZ, R55, 0x10000, RZ, 0xc0, !PT ;  /* 0x0001000037ff7812 */ /* 0x000fe4000782c0ff */
[----:B------:R-:W-:-:S11]  /*129730*/  LOP3.LUT R58, R58, 0xffbfffff, RZ, 0xc0, !PT ;  /* 0xffbfffff3a3a7812 */ /* 0x000fd600078ec0ff */
[----:B------:R-:W-:Y:S02]  /*129740*/  @P1 LOP3.LUT R58, R58, 0x400000, RZ, 0xfc, !PT ;  /* 0x004000003a3a1812 */ /* 0x000fe400078efcff */
[C---:B------:R-:W-:Y:S02]  /*129750*/  LOP3.LUT P1, RZ, R55.reuse, 0x8000, RZ, 0xc0, !PT ;  /* 0x0000800037ff7812 */ /* 0x040fe4000782c0ff */
[----:B------:R-:W-:Y:S02]  /*129760*/  LOP3.LUT R58, R58, 0xff7fffff, RZ, 0xc0, !PT ;  /* 0xff7fffff3a3a7812 */ /* 0x000fe400078ec0ff */
[----:B------:R-:W-:-:S09]  /*129770*/  LOP3.LUT P5, RZ, R55, 0x20, RZ, 0xc0, !PT ;  /* 0x0000002037ff7812 */ /* 0x000fd200078ac0ff */
        /* <DEDUP_REMOVED lines=9> */
[----:B--2---:R0:W-:Y:S04]  /*129810*/  @P4 STG.E.U8 desc[UR36][R48.64], R56 ;  /* 0x0000003830004986 */ /* 0x0041e8000c101124 */
[----:B0-----:R-:W2:Y:S04]  /*129820*/  LDL.LU.64 R48, [R1+0x1908] ;  /* 0x0019080001307983 */ /* 0x001ea80000300a00 */
[----:B------:R-:W2:Y:S04]  /*129830*/  LDL.LU.64 R26, [R1+0x1900] ;  /* 0x00190000011a7983 */ /* 0x000ea80000300a00 */
[----:B------:R-:W2:Y:S04]  /*129840*/  LDL.LU.64 R22, [R1+0x1938] ;  /* 0x0019380001167983 */ /* 0x000ea80000300a00 */
[----:B------:R-:W2:Y:S04]  /*129850*/  LDL.LU.64 R20, [R1+0x1960] ;  /* 0x0019600001147983 */ /* 0x000ea80000300a00 */
[----:B------:R-:W2:Y:S01]  /*129860*/  LDL.LU.64 R18, [R1+0x1958] ;  /* 0x0019580001127983 */ /* 0x000ea20000300a00 */
[----:B---3--:R-:W-:-:S05]  /*129870*/  PRMT R56, R7, 0x7770, RZ ;  /* 0x0000777007387816 */ /* 0x008fca00000000ff */
[----:B------:R0:W-:Y:S04]  /*129880*/  @P5 STG.E.U8 desc[UR36][R16.64], R56 ;  /* 0x0000003810005986 */ /* 0x0001e8000c101124 */
[----:B0-----:R-:W3:Y:S01]  /*129890*/  LDL.LU.64 R16, [R1+0x1990] ;  /* 0x0019900001107983 */ /* 0x001ee20000300a00 */
[----:B------:R-:W-:Y:S02]  /*1298a0*/  @P1 LOP3.LUT R58, R58, 0x4000000, RZ, 0xfc, !PT ;  /* 0x040000003a3a1812 */ /* 0x000fe400078efcff */
[----:B------:R-:W-:Y:S02]  /*1298b0*/  LOP3.LUT P1, RZ, R55, 0x800, RZ, 0xc0, !PT ;  /* 0x0000080037ff7812 */ /* 0x000fe4000782c0ff */
[----:B------:R-:W-:-:S11]  /*1298c0*/  LOP3.LUT R58, R58, 0xf7ffffff, RZ, 0xc0, !PT ;  /* 0xf7ffffff3a3a7812 */ /* 0x000fd600078ec0ff */
[----:B------:R-:W-:Y:S02]  /*1298d0*/  @P1 LOP3.LUT R58, R58, 0x8000000, RZ, 0xfc, !PT ;  /* 0x080000003a3a1812 */ /* 0x000fe400078efcff */
[C---:B------:R-:W-:Y:S02]  /*1298e0*/  LOP3.LUT P1, RZ, R55.reuse, 0x400, RZ, 0xc0, !PT ;  /* 0x0000040037ff7812 */ /* 0x040fe4000782c0ff */
[----:B------:R-:W-:Y:S02]  /*1298f0*/  LOP3.LUT R58, R58, 0xefffffff, RZ, 0xc0, !PT ;  /* 0xefffffff3a3a7812 */ /* 0x000fe400078ec0ff */
[----:B------:R-:W-:-:S09]  /*129900*/  LOP3.LUT P6, RZ, R55, 0x40, RZ, 0xc0, !PT ;  /* 0x0000004037ff7812 */ /* 0x000fd200078cc0ff */
[----:B------:R-:W-:Y:S02]  /*129910*/  @P1 LOP3.LUT R58, R58, 0x10000000, RZ, 0xfc, !PT ;  /* 0x100000003a3a1812 */ /* 0x000fe400078efcff */
[C---:B------:R-:W-:Y:S02]  /*129920*/  LOP3.LUT P1, RZ, R55.reuse, 0x200, RZ, 0xc0, !PT ;  /* 0x0000020037ff7812 */ /* 0x040fe4000782c0ff */
[----:B------:R-:W-:Y:S02]  /*129930*/  LOP3.LUT P0, RZ, R55, 0x80, RZ, 0xc0, !PT ;  /* 0x0000008037ff7812 */ /* 0x000fe4000780c0ff */
[----:B------:R-:W-:Y:S02]  /*129940*/  LOP3.LUT R58, R58, 0xdfffffff, RZ, 0xc0, !PT ;  /* 0xdfffffff3a3a7812 */ /* 0x000fe400078ec0ff */
[----:B------:R-:W-:-:S05]  /*129950*/  PRMT R56, R7, 0x7771, RZ ;  /* 0x0000777107387816 */ /* 0x000fca00000000ff */
[----:B------:R0:W-:Y:S02]  /*129960*/  @P6 STG.E.U8 desc[UR36][R14.64], R56 ;  /* 0x000000380e006986 */ /* 0x0001e4000c101124 */
[----:B------:R-:W-:Y:S02]  /*129970*/  @P1 LOP3.LUT R58, R58, 0x20000000, RZ, 0xfc, !PT ;  /* 0x200000003a3a1812 */ /* 0x000fe400078efcff */
[----:B------:R-:W-:Y:S02]  /*129980*/  LOP3.LUT P1, RZ, R55, 0x100, RZ, 0xc0, !PT ;  /* 0x0000010037ff7812 */ /* 0x000fe4000782c0ff */
[C---:B0-----:R-:W-:Y:S01]  /*129990*/  PRMT R56, R7.reuse, 0x7772, RZ ;  /* 0x0000777207387816 */ /* 0x041fe200000000ff */
[----:B------:R-:W3:Y:S04]  /*1299a0*/  LDL.LU.64 R14, [R1+0x19b0] ;  /* 0x0019b000010e7983 */ /* 0x000ee80000300a00 */
[----:B------:R0:W-:Y:S02]  /*1299b0*/  @P0 STG.E.U8 desc[UR36][R10.64], R56 ;  /* 0x000000380a000986 */ /* 0x0001e4000c101124 */
[----:B0-----:R-:W-:-:S02]  /*1299c0*/  PRMT R56, R7, 0x7773, RZ ;  /* 0x0000777307387816 */ /* 0x001fc400000000ff */
[----:B------:R-:W3:Y:S04]  /*1299d0*/  LDL.LU.64 R10, [R1+0x19e0] ;  /* 0x0019e000010a7983 */ /* 0x000ee80000300a00 */
[----:B------:R0:W-:Y:S01]  /*1299e0*/  @P1 STG.E.U8 desc[UR36][R4.64], R56 ;  /* 0x0000003804001986 */ /* 0x0001e2000c101124 */
[----:B------:R-:W-:-:S03]  /*1299f0*/  LOP3.LUT P1, RZ, R58, 0x20000000, RZ, 0xc0, !PT ;  /* 0x200000003aff7812 */ /* 0x000fc6000782c0ff */
[----:B------:R-:W3:Y:S01]  /*129a00*/  LDL.LU.64 R6, [R1+0x1a08] ;  /* 0x001a080001067983 */ /* 0x000ee20000300a00 */
[----:B0-----:R-:W-:-:S03]  /*129a10*/  PRMT R56, R61, 0x7770, RZ ;  /* 0x000077703d387816 */ /* 0x001fc600000000ff */
[----:B------:R-:W3:Y:S06]  /*129a20*/  LDL.LU.64 R4, [R1+0x1a00] ;  /* 0x001a000001047983 */ /* 0x000eec0000300a00 */
[----:B------:R0:W-:Y:S01]  /*129a30*/  @P1 STG.E.U8 desc[UR36][R50.64], R56 ;  /* 0x0000003832001986 */ /* 0x0001e2000c101124 */
[C---:B------:R-:W-:Y:S02]  /*129a40*/  LOP3.LUT P1, RZ, R58.reuse, 0x10000000, RZ, 0xc0, !PT ;  /* 0x100000003aff7812 */ /* 0x040fe4000782c0ff */
[----:B0-----:R-:W-:Y:S01]  /*129a50*/  PRMT R56, R61, 0x7771, RZ ;  /* 0x000077713d387816 */ /* 0x001fe200000000ff */
[----:B------:R-:W3:Y:S10]  /*129a60*/  LDL.LU.64 R50, [R1+0x1a38] ;  /* 0x001a380001327983 */ /* 0x000ef40000300a00 */
[----:B----4-:R0:W-:Y:S01]  /*129a70*/  @P1 STG.E.U8 desc[UR36][R52.64], R56 ;  /* 0x0000003834001986 */ /* 0x0101e2000c101124 */
[----:B------:R-:W-:-:S02]  /*129a80*/  LOP3.LUT P1, RZ, R58, 0x8000000, RZ, 0xc0, !PT ;  /* 0x080000003aff7812 */ /* 0x000fc4000782c0ff */
[----:B0-----:R-:W-:Y:S01]  /*129a90*/  PRMT R56, R61, 0x7772, RZ ;  /* 0x000077723d387816 */ /* 0x001fe200000000ff */
[----:B------:R-:W4:Y:S10]  /*129aa0*/  LDL.LU.64 R52, [R1+0x1a60] ;  /* 0x001a600001347983 */ /* 0x000f340000300a00 */
[----:B--2---:R0:W-:Y:S01]  /*129ab0*/  @P1 STG.E.U8 desc[UR36][R48.64], R56 ;  /* 0x0000003830001986 */ /* 0x0041e2000c101124 */
[----:B------:R-:W-:-:S02]  /*129ac0*/  LOP3.LUT P1, RZ, R58, 0x4000000, RZ, 0xc0, !PT ;  /* 0x040000003aff7812 */ /* 0x000fc4000782c0ff */
[----:B0-----:R-:W-:Y:S01]  /*129ad0*/  PRMT R56, R61, 0x7773, RZ ;  /* 0x000077733d387816 */ /* 0x001fe200000000ff */
[----:B------:R-:W2:Y:S10]  /*129ae0*/  LDL.LU.64 R48, [R1+0x5a00] ;  /* 0x005a000001307983 */ /* 0x000eb40000300a00 */
        /* <DEDUP_REMOVED lines=10> */
[----:B0-----:R-:W-:Y:S02]  /*129b90*/  PRMT R56, R54, 0x7773, RZ ;  /* 0x0000777336387816 */ /* 0x001fe400000000ff */
[----:B------:R-:W4:Y:S01]  /*129ba0*/  LDL.LU R54, [R1+0x59f8] ;  /* 0x0059f80001367983 */ /* 0x000f220000300800 */
[----:B------:R-:W-:-:S13]  /*129bb0*/  LOP3.LUT P1, RZ, R58, 0x400000, RZ, 0xc0, !PT ;  /* 0x004000003aff7812 */ /* 0x000fda000782c0ff */
[----:B---3--:R0:W-:Y:S04]  /*129bc0*/  @P1 STG.E.U8 desc[UR36][R16.64], R56 ;  /* 0x0000003810001986 */ /* 0x0081e8000c101124 */
[----:B0-----:R-:W3:Y:S01]  /*129bd0*/  LDL.LU.64 R16, [R1+0x1a58] ;  /* 0x001a580001107983 */ /* 0x001ee20000300a00 */
[C---:B------:R-:W-:Y:S02]  /*129be0*/  LOP3.LUT P2, RZ, R55.reuse, 0x20000, RZ, 0xc0, !PT ;  /* 0x0002000037ff7812 */ /* 0x040fe4000784c0ff */
[C---:B------:R-:W-:Y:S02]  /*129bf0*/  LOP3.LUT P3, RZ, R55.reuse, 0x40000, RZ, 0xc0, !PT ;  /* 0x0004000037ff7812 */ /* 0x040fe4000786c0ff */
[C---:B------:R-:W-:Y:S02]  /*129c00*/  LOP3.LUT P4, RZ, R55.reuse, 0x80000, RZ, 0xc0, !PT ;  /* 0x0008000037ff7812 */ /* 0x040fe4000788c0ff */
[----:B------:R-:W-:-:S02]  /*129c10*/  LOP3.LUT P5, RZ, R55, 0x100000, RZ, 0xc0, !PT ;  /* 0x0010000037ff7812 */ /* 0x000fc400078ac0ff */
[----:B------:R-:W-:Y:S02]  /*129c20*/  LOP3.LUT R58, R58, 0xffffbfff, RZ, 0xc0, !PT ;  /* 0xffffbfff3a3a7812 */ /* 0x000fe400078ec0ff */
        /* <DEDUP_REMOVED lines=9> */
[----:B----4-:R-:W-:-:S03]  /*129cc0*/  LOP3.LUT P1, RZ, R54, 0x8, RZ, 0xc0, !PT ;  /* 0x0000000836ff7812 */ /* 0x010fc6000782c0ff */
[----:B------:R0:W-:Y:S10]  /*129cd0*/  @P5 STG.E.U8 desc[UR36][R4.64], R56 ;  /* 0x0000003804005986 */ /* 0x0001f4000c101124 */
[----:B------:R-:W-:Y:S01]  /*129ce0*/  @P1 LOP3.LUT R58, R58, 0x4000, RZ, 0xfc, !PT ;  /* 0x000040003a3a1812 */ /* 0x000fe200078efcff */
[----:B0-----:R-:W2:Y:S01]  /*129cf0*/  LDL.LU.64 R4, [R1+0x1a90] ;  /* 0x001a900001047983 */ /* 0x001ea20000300a00 */
[----:B------:R-:W-:-:S02]  /*129d00*/  LOP3.LUT P1, RZ, R54, 0x4, RZ, 0xc0, !PT ;  /* 0x0000000436ff7812 */ /* 0x000fc4000782c0ff */
[----:B------:R-:W-:-:S11]  /*129d10*/  LOP3.LUT R58, R58, 0xffff7fff, RZ, 0xc0, !PT ;  /* 0xffff7fff3a3a7812 */ /* 0x000fd600078ec0ff */
[----:B------:R-:W-:Y:S02]  /*129d20*/  @P1 LOP3.LUT R58, R58, 0x8000, RZ, 0xfc, !PT ;  /* 0x000080003a3a1812 */ /* 0x000fe400078efcff */
[----:B------:R-:W-:Y:S02]  /*129d30*/  LOP3.LUT P1, RZ, R54, 0x2, RZ, 0xc0, !PT ;  /* 0x0000000236ff7812 */ /* 0x000fe4000782c0ff */
[----:B------:R-:W-:Y:S02]  /*129d40*/  LOP3.LUT R58, R58, 0xfffeffff, RZ, 0xc0, !PT ;  /* 0xfffeffff3a3a7812 */ /* 0x000fe400078ec0ff */
[----:B------:R-:W-:-:S09]  /*129d50*/  PRMT R56, R48, 0x7770, RZ ;  /* 0x0000777030387816 */ /* 0x000fd200000000ff */
[----:B------:R-:W-:Y:S02]  /*129d60*/  @P1 LOP3.LUT R58, R58, 0x10000, RZ, 0xfc, !PT ;  /* 0x000100003a3a1812 */ /* 0x000fe400078efcff */
[----:B------:R-:W-:Y:S01]  /*129d70*/  LOP3.LUT P1, RZ, R54, 0x1, RZ, 0xc0, !PT ;  /* 0x0000000136ff7812 */ /* 0x000fe2000782c0ff */
[----:B------:R0:W-:Y:S01]  /*129d80*/  @P6 STG.E.U8 desc[UR36][R50.64], R56 ;  /* 0x0000003832006986 */ /* 0x0001e2000c101124 */
[----:B------:R-:W-:-:S03]  /*129d90*/  LOP3.LUT R58, R58, 0xfffdffff, RZ, 0xc0, !PT ;  /* 0xfffdffff3a3a7812 */ /* 0x000fc600078ec0ff */
[----:B0-----:R-:W4:Y:S04]  /*129da0*/  LDL.LU.64 R50, [R1+0x1ab0] ;  /* 0x001ab00001327983 */ /* 0x001f280000300a00 */
[----:B------:R-:W4:Y:S04]  /*129db0*/  LDL.LU.64 R14, [R1+0x1ae0] ;  /* 0x001ae000010e7983 */ /* 0x000f280000300a00 */
[----:B------:R-:W4:Y:S04]  /*129dc0*/  LDL.LU.64 R10, [R1+0x1b08] ;  /* 0x001b0800010a7983 */ /* 0x000f280000300a00 */
[----:B------:R-:W4:Y:S01]  /*129dd0*/  LDL.LU R7, [R1+0x38] ;  /* 0x0000380001077983 */ /* 0x000f220000300800 */
        /* <DEDUP_REMOVED lines=11> */
[C---:B------:R-:W-:Y:S02]  /*129e90*/  LOP3.LUT P1, RZ, R55.reuse, 0x10000000, RZ, 0xc0, !PT ;  /* 0x1000000037ff7812 */ /* 0x040fe4000782c0ff */
[C---:B------:R-:W-:Y:S02]  /*129ea0*/  LOP3.LUT P4, RZ, R55.reuse, 0x800000, RZ, 0xc0, !PT ;  /* 0x0080000037ff7812 */ /* 0x040fe4000788c0ff */
[----:B------:R-:W-:Y:S01]  /*129eb0*/  LOP3.LUT R58, R58, 0xffdfffff, RZ, 0xc0, !PT ;  /* 0xffdfffff3a3a7812 */ /* 0x000fe200078ec0ff */
[----:B------:R0:W-:Y:S01]  /*129ec0*/  @P0 STG.E.U8 desc[UR36][R52.64], R56 ;  /* 0x0000003834000986 */ /* 0x0001e2000c101124 */
[C---:B------:R-:W-:Y:S02]  /*129ed0*/  LOP3.LUT P5, RZ, R55.reuse, 0x1000000, RZ, 0xc0, !PT ;  /* 0x0100000037ff7812 */ /* 0x040fe400078ac0ff */
[----:B------:R-:W-:-:S02]  /*129ee0*/  LOP3.LUT P6, RZ, R55, 0x2000000, RZ, 0xc0, !PT ;  /* 0x0200000037ff7812 */ /* 0x000fc400078cc0ff */
[----:B------:R-:W-:-:S03]  /*129ef0*/  LOP3.LUT P0, RZ, R55, 0x4000000, RZ, 0xc0, !PT ;  /* 0x0400000037ff7812 */ /* 0x000fc6000780c0ff */
[----:B------:R-:W-:Y:S02]  /*129f00*/  @P1 LOP3.LUT R58, R58, 0x200000, RZ, 0xfc, !PT ;  /* 0x002000003a3a1812 */ /* 0x000fe400078efcff */
[----:B------:R-:W-:Y:S01]  /*129f10*/  LOP3.LUT P1, RZ, R55, 0x8000000, RZ, 0xc0, !PT ;  /* 0x0800000037ff7812 */ /* 0x000fe2000782c0ff */
[----:B0-----:R-:W4:Y:S01]  /*129f20*/  LDL.LU.64 R52, [R1+0x1b00] ;  /* 0x001b000001347983 */ /* 0x001f220000300a00 */
[----:B------:R-:W-:-:S05]  /*129f30*/  PRMT R55, R48, 0x7772, RZ ;  /* 0x0000777230377816 */ /* 0x000fca00000000ff */
[----:B---3--:R0:W-:Y:S04]  /*129f40*/  @P4 STG.E.U8 desc[UR36][R16.64], R55 ;  /* 0x0000003710004986 */ /* 0x0081e8000c101124 */
[----:B0-----:R-:W3:Y:S01]  /*129f50*/  LDL.LU R16, [R1+0x28] ;  /* 0x0000280001107983 */ /* 0x001ee20000300800 */
[----:B------:R-:W-:-:S03]  /*129f60*/  PRMT R55, R48, 0x7773, RZ ;  /* 0x0000777330377816 */ /* 0x000fc600000000ff */
[----:B------:R-:W3:Y:S04]  /*129f70*/  LDL.LU.64 R48, [R1+0x1b40] ;  /* 0x001b400001307983 */ /* 0x000ee80000300a00 */
[----:B--2---:R0:W-:Y:S04]  /*129f80*/  @P5 STG.E.U8 desc[UR36][R4.64], R55 ;  /* 0x0000003704005986 */ /* 0x0041e8000c101124 */
[----:B0-----:R-:W2:Y:S04]  /*129f90*/  LDL.LU.64 R4, [R1+0x1b68] ;  /* 0x001b680001047983 */ /* 0x001ea80000300a00 */
[----:B------:R-:W2:Y:S04]  /*129fa0*/  LDL.LU.64 R56, [R1+0x1b60] ;  /* 0x001b600001387983 */ /* 0x000ea80000300a00 */
[----:B------:R-:W2:Y:S01]  /*129fb0*/  LDL.LU.64 R60, [R1+0x1b98] ;  /* 0x001b9800013c7983 */ /* 0x000ea20000300a00 */
[----:B----4-:R-:W-:-:S05]  /*129fc0*/  PRMT R55, R7, 0x7770, RZ ;  /* 0x0000777007377816 */ /* 0x010fca00000000ff */
[----:B------:R0:W-:Y:S04]  /*129fd0*/  @P6 STG.E.U8 desc[UR36][R50.64], R55 ;  /* 0x0000003732006986 */ /* 0x0001e8000c101124 */
[----:B0-----:R-:W4:Y:S04]  /*129fe0*/  LDL.LU R50, [R1+0x18] ;  /* 0x0000180001327983 */ /* 0x001f280000300800 */
[----:B------:R-:W4:Y:S04]  /*129ff0*/  LDL.LU.64 R26, [R1+0x1bb8] ;  /* 0x001bb800011a7983 */ /* 0x000f280000300a00 */
[----:B------:R-:W4:Y:S01]  /*12a000*/  LDL.LU.64 R22, [R1+0x1be8] ;  /* 0x001be80001167983 */ /* 0x000f220000300a00 */
[----:B------:R-:W-:-:S03]  /*12a010*/  PRMT R55, R7, 0x7771, RZ ;  /* 0x0000777107377816 */ /* 0x000fc600000000ff */
[----:B------:R-:W4:Y:S04]  /*12a020*/  LDL.LU R51, [R1+0x4c] ;  /* 0x00004c0001337983 */ /* 0x000f280000300800 */
[----:B------:R-:W4:Y:S04]  /*12a030*/  LDL.LU.64 R20, [R1+0x1c10] ;  /* 0x001c100001147983 */ /* 0x000f280000300a00 */
[----:B------:R0:W-:Y:S04]  /*12a040*/  @P0 STG.E.U8 desc[UR36][R14.64], R55 ;  /* 0x000000370e000986 */ /* 0x0001e8000c101124 */
[----:B------:R-:W4:Y:S01]  /*12a050*/  LDL.LU.64 R18, [R1+0x1c08] ;  /* 0x001c080001127983 */ /* 0x000f220000300a00 */
        /* <DEDUP_REMOVED lines=8> */
[----:B------:R-:W4:Y:S04]  /*12a0e0*/  LDL.LU.64 R6, [R1+0x1c68] ;  /* 0x001c680001067983 */ /* 0x000f280000300a00 */
[----:B0-----:R-:W4:Y:S01]  /*12a0f0*/  LDL.LU.64 R52, [R1+0x1ca0] ;  /* 0x001ca00001347983 */ /* 0x001f220000300a00 */
[----:B---3--:R-:W-:-:S03]  /*12a100*/  PRMT R55, R16, 0x7770, RZ ;  /* 0x0000777010377816 */ /* 0x008fc600000000ff */
[----:B------:R-:W3:Y:S04]  /*12a110*/  LDL.LU R17, [R1+0x3c] ;  /* 0x00003c0001117983 */ /* 0x000ee80000300800 */
[----:B------:R0:W-:Y:S04]  /*12a120*/  @P1 STG.E.U8 desc[UR36][R48.64], R55 ;  /* 0x0000003730001986 */ /* 0x0001e8000c101124 */
[----:B0-----:R-:W3:Y:S01]  /*12a130*/  LDL.LU.64 R48, [R1+0x1cc0] ;  /* 0x001cc00001307983 */ /* 0x001ee20000300a00 */
[----:B------:R-:W-:Y:S02]  /*12a140*/  LOP3.LUT P1, RZ, R58, 0x80000, RZ, 0xc0, !PT ;  /* 0x000800003aff7812 */ /* 0x000fe4000782c0ff */
[----:B------:R-:W-:-:S02]  /*12a150*/  PRMT R55, R16, 0x7771, RZ ;  /* 0x0000777110377816 */ /* 0x000fc400000000ff */
[C---:B------:R-:W-:Y:S02]  /*12a160*/  LOP3.LUT P2, RZ, R54.reuse, 0x10, RZ, 0xc0, !PT ;  /* 0x0000001036ff7812 */ /* 0x040fe4000784c0ff */
[C---:B------:R-:W-:Y:S02]  /*12a170*/  LOP3.LUT P3, RZ, R54.reuse, 0x20, RZ, 0xc0, !PT ;  /* 0x0000002036ff7812 */ /* 0x040fe4000786c0ff */
[C---:B------:R-:W-:Y:S02]  /*12a180*/  LOP3.LUT P4, RZ, R54.reuse, 0x40, RZ, 0xc0, !PT ;  /* 0x0000004036ff7812 */ /* 0x040fe4000788c0ff */
[C---:B------:R-:W-:Y:S02]  /*12a190*/  LOP3.LUT P5, RZ, R54.reuse, 0x80, RZ, 0xc0, !PT ;  /* 0x0000008036ff7812 */ /* 0x040fe400078ac0ff */
[C---:B------:R-:W-:Y:S02]  /*12a1a0*/  LOP3.LUT P6, RZ, R54.reuse, 0x100, RZ, 0xc0, !PT ;  /* 0x0000010036ff7812 */ /* 0x040fe400078cc0ff */
[----:B------:R-:W-:Y:S01]  /*12a1b0*/  LOP3.LUT P0, RZ, R54, 0x200, RZ, 0xc0, !PT ;  /* 0x0000020036ff7812 */ /* 0x000fe2000780c0ff */
        /* <DEDUP_REMOVED lines=9> */
[----:B----4-:R-:W-:-:S11]  /*12a250*/  PRMT R55, R50, 0x7770, RZ ;  /* 0x0000777032377816 */ /* 0x010fd600000000ff */
        /* <DEDUP_REMOVED lines=17> */
[----:B---3--:R-:W-:-:S05]  /*12a370*/  PRMT R55, R17, 0x7770, RZ ;  /* 0x0000777011377816 */ /* 0x008fca00000000ff */
[----:B------:R0:W-:Y:S04]  /*12a380*/  @P0 STG.E.U8 desc[UR36][R48.64], R55 ;  /* 0x0000003730000986 */ /* 0x0001e8000c101124 */
[----:B0-----:R-:W3:Y:S04]  /*12a390*/  LDL.LU.64 R48, [R1+0x1cf0] ;  /* 0x001cf00001307983 */ /* 0x001ee80000300a00 */
[----:B------:R-:W4:Y:S04]  /*12a3a0*/  LDL.LU.64 R18, [R1+0x1d18] ;  /* 0x001d180001127983 */ /* 0x000f280000300a00 */
[----:B------:R-:W2:Y:S04]  /*12a3b0*/  LDL.LU.64 R14, [R1+0x1d10] ;  /* 0x001d1000010e7983 */ /* 0x000ea80000300a00 */
[----:B------:R-:W2:Y:S04]  /*12a3c0*/  LDL.LU.64 R10, [R1+0x1d48] ;  /* 0x001d4800010a7983 */ /* 0x000ea80000300a00 */
[----:B------:R-:W2:Y:S04]  /*12a3d0*/  LDL.LU.64 R6, [R1+0x1d70] ;  /* 0x001d700001067983 */ /* 0x000ea80000300a00 */
[----:B------:R-:W2:Y:S04]  /*12a3e0*/  LDL.LU.64 R50, [R1+0x1d68] ;  /* 0x001d680001327983 */ /* 0x000ea80000300a00 */
[----:B------:R-:W2:Y:S01]  /*12a3f0*/  LDL.LU R26, [R1+0x2c] ;  /* 0x00002c00011a7983 */ /* 0x000ea20000300800 */
        /* <DEDUP_REMOVED lines=15> */
[----:B---3--:R0:W-:Y:S04]  /*12a4f0*/  @P4 STG.E.U8 desc[UR36][R48.64], R55 ;  /* 0x0000003730004986 */ /* 0x0081e8000c101124 */
[----:B0-----:R-:W3:Y:S04]  /*12a500*/  LDL.LU.64 R48, [R1+0x1da0] ;  /* 0x001da00001307983 */ /* 0x001ee80000300a00 */
[----:B------:R-:W3:Y:S04]  /*12a510*/  LDL.LU.64 R52, [R1+0x1dc0] ;  /* 0x001dc00001347983 */ /* 0x000ee80000300a00 */
[----:B------:R-:W3:Y:S01]  /*12a520*/  LDL.LU R27, [R1+0x1c] ;  /* 0x00001c00011b7983 */ /* 0x000ee20000300800 */
[----:B------:R-:W-:-:S02]  /*12a530*/  LOP3.LUT R58, R58, 0xfffffbff, RZ, 0xc0, !PT ;  /* 0xfffffbff3a3a7812 */ /* 0x000fc400078ec0ff */
[----:B------:R-:W-:Y:S01]  /*12a540*/  LOP3.LUT P5, RZ, R54, 0x800, RZ, 0xc0, !PT ;  /* 0x0000080036ff7812 */ /* 0x000fe200078ac0ff */
[----:B------:R-:W3:Y:S01]  /*12a550*/  LDL.LU.64 R56, [R1+0x1df0] ;  /* 0x001df00001387983 */ /* 0x000ee20000300a00 */
[----:B------:R-:W-:Y:S02]  /*12a560*/  @P1 LOP3.LUT R58, R58, 0x400, RZ, 0xfc, !PT ;  /* 0x000004003a3a1812 */ /* 0x000fe400078efcff */
[----:B------:R-:W-:Y:S01]  /*12a570*/  LOP3.LUT P1, RZ, R54, 0x20000, RZ, 0xc0, !PT ;  /* 0x0002000036ff7812 */ /* 0x000fe2000782c0ff */
[----:B------:R-:W3:Y:S01]  /*12a580*/  LDL.LU.64 R60, [R1+0x1e18] ;  /* 0x001e1800013c7983 */ /* 0x000ee20000300a00 */
[----:B------:R-:W-:Y:S02]  /*12a590*/  LOP3.LUT R58, R58, 0xfffff7ff, RZ, 0xc0, !PT ;  /* 0xfffff7ff3a3a7812 */ /* 0x000fe400078ec0ff */
[----:B------:R-:W-:Y:S01]  /*12a5a0*/  LOP3.LUT P6, RZ, R54, 0x1000, RZ, 0xc0, !PT ;  /* 0x0000100036ff7812 */ /* 0x000fe200078cc0ff */
[----:B------:R-:W3:Y:S01]  /*12a5b0*/  LDL.LU.64 R22, [R1+0x1e10] ;  /* 0x001e100001167983 */ /* 0x000ee20000300a00 */
[----:B------:R-:W-:-:S02]  /*12a5c0*/  PRMT R55, R17, 0x7772, RZ ;  /* 0x0000777211377816 */ /* 0x000fc400000000ff */
[----:B------:R-:W-:Y:S01]  /*12a5d0*/  LOP3.LUT P0, RZ, R54, 0x2000, RZ, 0xc0, !PT ;  /* 0x0000200036ff7812 */ /* 0x000fe2000780c0ff */
[----:B------:R-:W3:Y:S04]  /*12a5e0*/  LDL.LU.64 R20, [R1+0x1e48] ;  /* 0x001e480001147983 */ /* 0x000ee80000300a00 */
[----:B------:R-:W-:Y:S02]  /*12a5f0*/  @P1 LOP3.LUT R58, R58, 0x800, RZ, 0xfc, !PT ;  /* 0x000008003a3a1812 */ /* 0x000fe400078efcff */
[----:B------:R-:W-:Y:S02]  /*12a600*/  LOP3.LUT P1, RZ, R54, 0x10000, RZ, 0xc0, !PT ;  /* 0x0001000036ff7812 */ /* 0x000fe4000782c0ff */
[----:B------:R-:W-:Y:S01]  /*12a610*/  LOP3.LUT R58, R58, 0xffffefff, RZ, 0xc0, !PT ;  /* 0xffffefff3a3a7812 */ /* 0x000fe200078ec0ff */
[----:B----4-:R0:W-:Y:S10]  /*12a620*/  @P5 STG.E.U8 desc[UR36][R18.64], R55 ;  /* 0x0000003712005986 */ /* 0x0101f4000c101124 */
[----:B------:R-:W-:-:S02]  /*12a630*/  @P1 LOP3.LUT R58, R58, 0x1000, RZ, 0xfc, !PT ;  /* 0x000010003a3a1812 */ /* 0x000fc400078efcff */
[----:B------:R-:W-:Y:S01]  /*12a640*/  LOP3.LUT P1, RZ, R54, 0x8000, RZ, 0xc0, !PT ;  /* 0x0000800036ff7812 */ /* 0x000fe2000782c0ff */
[----:B0-----:R-:W4:Y:S01]  /*12a650*/  LDL.LU.64 R18, [R1+0x1e70] ;  /* 0x001e700001127983 */ /* 0x001f220000300a00 */
[----:B------:R-:W-:Y:S02]  /*12a660*/  LOP3.LUT R58, R58, 0xffffdfff, RZ, 0xc0, !PT ;  /* 0xffffdfff3a3a7812 */ /* 0x000fe400078ec0ff */
[----:B------:R-:W-:Y:S02]  /*12a670*/  PRMT R55, R17, 0x7773, RZ ;  /* 0x0000777311377816 */ /* 0x000fe400000000ff */
[----:B------:R-:W4:Y:S04]  /*12a680*/  LDL.LU.64 R16, [R1+0x1e68] ;  /* 0x001e680001107983 */ /* 0x000f280000300a00 */
[----:B--2---:R0:W-:Y:S03]  /*12a690*/  @P6 STG.E.U8 desc[UR36][R14.64], R55 ;  /* 0x000000370e006986 */ /* 0x0041e6000c101124 */
[----:B------:R-:W-:-:S02]  /*12a6a0*/  @P1 LOP3.LUT R58, R58, 0x2000, RZ, 0xfc, !PT ;  /* 0x000020003a3a1812 */ /* 0x000fc400078efcff */
[----:B------:R-:W-:Y:S02]  /*12a6b0*/  LOP3.LUT P1, RZ, R54, 0x4000, RZ, 0xc0, !PT ;  /* 0x0000400036ff7812 */ /* 0x000fe4000782c0ff */
[C---:B0-----:R-:W-:Y:S01]  /*12a6c0*/  PRMT R55, R26.reuse, 0x7770, RZ ;  /* 0x000077701a377816 */ /* 0x041fe200000000ff */
[----:B------:R-:W2:Y:S04]  /*12a6d0*/  LDL.LU.64 R14, [R1+0x1ea0] ;  /* 0x001ea000010e7983 */ /* 0x000ea80000300a00 */
[----:B------:R0:W-:Y:S02]  /*12a6e0*/  @P0 STG.E.U8 desc[UR36][R10.64], R55 ;  /* 0x000000370a000986 */ /* 0x0001e4000c101124 */
[----:B0-----:R-:W-:Y:S02]  /*12a6f0*/  PRMT R55, R26, 0x7771, RZ ;  /* 0x000077711a377816 */ /* 0x001fe400000000ff */
[----:B------:R-:W2:Y:S04]  /*12a700*/  LDL.LU.64 R10, [R1+0x1ec0] ;  /* 0x001ec000010a7983 */ /* 0x000ea80000300a00 */
[----:B------:R0:W-:Y:S01]  /*12a710*/  @P1 STG.E.U8 desc[UR36][R6.64], R55 ;  /* 0x0000003706001986 */ /* 0x0001e2000c101124 */
[----:B------:R-:W-:-:S02]  /*12a720*/  LOP3.LUT P1, RZ, R58, 0x2000, RZ, 0xc0, !PT ;  /* 0x000020003aff7812 */ /* 0x000fc4000782c0ff */
[----:B0-----:R-:W-:Y:S01]  /*12a730*/  PRMT R55, R26, 0x7772, RZ ;  /* 0x000077721a377816 */ /* 0x001fe200000000ff */
[----:B------:R-:W2:Y:S10]  /*12a740*/  LDL.LU.64 R6, [R1+0x1ef0] ;  /* 0x001ef00001067983 */ /* 0x000eb40000300a00 */
[----:B------:R0:W-:Y:S01]  /*12a750*/  @P1 STG.E.U8 desc[UR36][R50.64], R55 ;  /* 0x0000003732001986 */ /* 0x0001e2000c101124 */
[----:B------:R-:W-:-:S02]  /*12a760*/  LOP3.LUT P1, RZ, R58, 0x1000, RZ, 0xc0, !PT ;  /* 0x000010003aff7812 */ /* 0x000fc4000782c0ff */
[----:B0-----:R-:W-:Y:S01]  /*12a770*/  PRMT R55, R26, 0x7773, RZ ;  /* 0x000077731a377816 */ /* 0x001fe200000000ff */
[----:B------:R-:W2:Y:S10]  /*12a780*/  LDL.LU.64 R50, [R1+0x1f18] ;  /* 0x001f180001327983 */ /* 0x000eb40000300a00 */
[----:B---3--:R0:W-:Y:S01]  /*12a790*/  @P1 STG.E.U8 desc[UR36][R48.64], R55 ;  /* 0x0000003730001986 */ /* 0x0081e2000c101124 */
[----:B------:R-:W-:-:S02]  /*12a7a0*/  LOP3.LUT P1, RZ, R58, 0x800, RZ, 0xc0, !PT ;  /* 0x000008003aff7812 */ /* 0x000fc4000782c0ff */
[----:B0-----:R-:W-:Y:S01]  /*12a7b0*/  PRMT R55, R27, 0x7770, RZ ;  /* 0x000077701b377816 */ /* 0x001fe200000000ff */
[----:B------:R-:W3:Y:S10]  /*12a7c0*/  LDL.LU.64 R48, [R1+0x1f10] ;  /* 0x001f100001307983 */ /* 0x000ef40000300a00 */
[----:B------:R0:W-:Y:S04]  /*12a7d0*/  @P1 STG.E.U8 desc[UR36][R52.64], R55 ;  /* 0x0000003734001986 */ /* 0x0001e8000c101124 */
[----:B0-----:R-:W2:Y:S01]  /*12a7e0*/  LDL.LU.64 R52, [R1+0x59e8] ;  /* 0x0059e80001347983 */ /* 0x001ea20000300a00 */
[----:B------:R-:W-:-:S02]  /*12a7f0*/  LOP3.LUT P1, RZ, R58, 0x400, RZ, 0xc0, !PT ;  /* 0x000004003aff7812 */ /* 0x000fc4000782c0ff */
        /* <DEDUP_REMOVED lines=11> */
[C---:B------:R-:W-:Y:S02]  /*12a8b0*/  LOP3.LUT P4, RZ, R54.reuse, 0x2000000, RZ, 0xc0, !PT ;  /* 0x0200000036ff7812 */ /* 0x040fe4000788c0ff */
[C---:B------:R-:W-:Y:S02]  /*12a8c0*/  LOP3.LUT P5, RZ, R54.reuse, 0x4000000, RZ, 0xc0, !PT ;  /* 0x0400000036ff7812 */ /* 0x040fe400078ac0ff */
[----:B------:R-:W-:-:S02]  /*12a8d0*/  LOP3.LUT P6, RZ, R54, 0x8000000, RZ, 0xc0, !PT ;  /* 0x0800000036ff7812 */ /* 0x000fc400078cc0ff */
[----:B------:R-:W-:Y:S02]  /*12a8e0*/  LOP3.LUT P0, RZ, R54, 0x10000000, RZ, 0xc0, !PT ;  /* 0x1000000036ff7812 */ /* 0x000fe4000780c0ff */
[----:B--2---:R-:W-:-:S05]  /*12a8f0*/  PRMT R55, R53, 0x7770, RZ ;  /* 0x0000777035377816 */ /* 0x004fca00000000ff */
[----:B------:R0:W-:Y:S01]  /*12a900*/  @P1 STG.E.U8 desc[UR36][R20.64], R55 ;  /* 0x0000003714001986 */ /* 0x0001e2000c101124 */
[----:B------:R-:W-:Y:S02]  /*12a910*/  LOP3.LUT P1, RZ, R58, 0x40, RZ, 0xc0, !PT ;  /* 0x000000403aff7812 */ /* 0x000fe4000782c0ff */
[----:B0-----:R-:W-:-:S11]  /*12a920*/  PRMT R55, R53, 0x7771, RZ ;  /* 0x0000777135377816 */ /* 0x001fd600000000ff */
[----:B----4-:R0:W-:Y:S02]  /*12a930*/  @P1 STG.E.U8 desc[UR36][R18.64], R55 ;  /* 0x0000003712001986 */ /* 0x0101e4000c101124 */
[----:B0-----:R-:W-:-:S05]  /*12a940*/  PRMT R55, R53, 0x7772, RZ ;  /* 0x0000777235377816 */ /* 0x001fca00000000ff */
[----:B------:R0:W-:Y:S02]  /*12a950*/  @P2 STG.E.U8 desc[UR36][R16.64], R55 ;  /* 0x0000003710002986 */ /* 0x0001e4000c101124 */
[----:B0-----:R-:W-:Y:S02]  /*12a960*/  PRMT R55, R53, 0x7773, RZ ;  /* 0x0000777335377816 */ /* 0x001fe400000000ff */
[----:B------:R-:W2:Y:S04]  /*12a970*/  LDL.LU R53, [R1+0x59e0] ;  /* 0x0059e00001357983 */ /* 0x000ea80000300800 */
[----:B------:R0:W-:Y:S02]  /*12a980*/  @P3 STG.E.U8 desc[UR36][R14.64], R55 ;  /* 0x000000370e003986 */ /* 0x0001e4000c101124 */
[----:B0-----:R-:W-:-:S05]  /*12a990*/  PRMT R55, R4, 0x7770, RZ ;  /* 0x0000777004377816 */ /* 0x001fca00000000ff */
[----:B------:R0:W-:Y:S02]  /*12a9a0*/  @P4 STG.E.U8 desc[UR36][R10.64], R55 ;  /* 0x000000370a004986 */ /* 0x0001e4000c101124 */
[----:B0-----:R-:W-:-:S05]  /*12a9b0*/  PRMT R55, R4, 0x7771, RZ ;  /* 0x0000777104377816 */ /* 0x001fca00000000ff */
[----:B------:R0:W-:Y:S02]  /*12a9c0*/  @P5 STG.E.U8 desc[UR36][R6.64], R55 ;  /* 0x0000003706005986 */ /* 0x0001e4000c101124 */
[C---:B0-----:R-:W-:Y:S02]  /*12a9d0*/  PRMT R55, R4.reuse, 0x7772, RZ ;  /* 0x0000777204377816 */ /* 0x041fe400000000ff */
[----:B------:R-:W-:-:S03]  /*12a9e0*/  PRMT R4, R4, 0x7773, RZ ;  /* 0x0000777304047816 */ /* 0x000fc600000000ff */
[----:B------:R-:W-:Y:S04]  /*12a9f0*/  @P6 STG.E.U8 desc[UR36][R50.64], R55 ;  /* 0x0000003732006986 */ /* 0x000fe8000c101124 */
[----:B---3--:R0:W-:Y:S04]  /*12aa00*/  @P0 STG.E.U8 desc[UR36][R48.64], R4 ;  /* 0x0000000430000986 */ /* 0x0081e8000c101124 */
[----:B0-----:R-:W3:Y:S04]  /*12aa10*/  LDL.LU.64 R48, [R1+0x1f60] ;  /* 0x001f600001307983 */ /* 0x001ee80000300a00 */
[----:B------:R-:W4:Y:S04]  /*12aa20*/  LDL.LU.64 R50, [R1+0x1fc0] ;  /* 0x001fc00001327983 */ /* 0x000f280000300a00 */
[----:B------:R-:W2:Y:S04]  /*12aa30*/  LDL.LU.64 R18, [R1+0x1fb8] ;  /* 0x001fb80001127983 */ /* 0x000ea80000300a00 */
[----:B------:R-:W2:Y:S04]  /*12aa40*/  LDL.LU.64 R16, [R1+0x1fe0] ;  /* 0x001fe00001107983 */ /* 0x000ea80000300a00 */
[----:B------:R-:W4:Y:S01]  /*12aa50*/  LDL.LU.64 R10, [R1+0x2010] ;  /* 0x00201000010a7983 */ /* 0x000f220000300a00 */
[----:B------:R-:W-:-:S03]  /*12aa60*/  LOP3.LUT P4, RZ, R54, 0x20000000, RZ, 0xc0, !PT ;  /* 0x2000000036ff7812 */ /* 0x000fc6000788c0ff */
[----:B------:R-:W4:Y:S01]  /*12aa70*/  LDL.LU.64 R6, [R1+0x2030] ;  /* 0x0020300001067983 */ /* 0x000f220000300a00 */
[----:B------:R-:W-:Y:S02]  /*12aa80*/  PRMT R4, R8, 0x7770, RZ ;  /* 0x0000777008047816 */ /* 0x000fe400000000ff */
[C---:B------:R-:W-:Y:S02]  /*12aa90*/  LOP3.LUT P5, RZ, R54.reuse, 0x40000000, RZ, 0xc0, !PT ;  /* 0x4000000036ff7812 */ /* 0x040fe400078ac0ff */
[C---:B------:R-:W-:Y:S02]  /*12aaa0*/  LOP3.LUT P6, RZ, R54.reuse, 0x80000000, RZ, 0xc0, !PT ;  /* 0x8000000036ff7812 */ /* 0x040fe400078cc0ff */
[----:B------:R-:W-:Y:S02]  /*12aab0*/  LOP3.LUT R54, R54, 0xbfffffff, RZ, 0xc0, !PT ;  /* 0xbfffffff36367812 */ /* 0x000fe400078ec0ff */
[----:B------:R-:W-:Y:S01]  /*12aac0*/  LOP3.LUT R58, R58, 0xfffffffe, RZ, 0xc0, !PT ;  /* 0xfffffffe3a3a7812 */ /* 0x000fe200078ec0ff */
[----:B---3--:R0:W-:Y:S04]  /*12aad0*/  @P4 STG.E.U8 desc[UR36][R48.64], R4 ;  /* 0x0000000430004986 */ /* 0x0081e8000c101124 */
[----:B0-----:R-:W3:Y:S01]  /*12aae0*/  LDL.LU.64 R48, [R1+0x2068] ;  /* 0x0020680001307983 */ /* 0x001ee20000300a00 */
[----:B--2---:R-:W-:-:S03]  /*12aaf0*/  LOP3.LUT P1, RZ, R53, 0x200, RZ, 0xc0, !PT ;  /* 0x0000020035ff7812 */ /* 0x004fc6000782c0ff */
[----:B------:R-:W2:Y:S04]  /*12ab00*/  LDL.LU.64 R26, [R1+0x2060] ;  /* 0x00206000011a7983 */ /* 0x000ea80000300a00 */
[----:B------:R-:W2:Y:S06]  /*12ab10*/  LDL.LU.64 R14, [R1+0x2088] ;  /* 0x00208800010e7983 */ /* 0x000eac0000300a00 */
[----:B------:R-:W-:-:S02]  /*12ab20*/  @P1 LOP3.LUT R54, R54, 0x40000000, RZ, 0xfc, !PT ;  /* 0x4000000036361812 */ /* 0x000fc400078efcff */
[----:B------:R-:W-:Y:S02]  /*12ab30*/  LOP3.LUT P1, RZ, R53, 0x100, RZ, 0xc0, !PT ;  /* 0x0000010035ff7812 */ /* 0x000fe4000782c0ff */
[----:B------:R-:W-:-:S11]  /*12ab40*/  LOP3.LUT R54, R54, 0x7fffffff, RZ, 0xc0, !PT ;  /* 0x7fffffff36367812 */ /* 0x000fd600078ec0ff */
[----:B------:R-:W-:Y:S02]  /*12ab50*/  @P1 LOP3.LUT R54, R54, 0x80000000, RZ, 0xfc, !PT ;  /* 0x8000000036361812 */ /* 0x000fe400078efcff */
[----:B------:R-:W-:-:S13]  /*12ab60*/  LOP3.LUT P1, RZ, R53, 0x80, RZ, 0xc0, !PT ;  /* 0x0000008035ff7812 */ /* 0x000fda000782c0ff */
        /* <DEDUP_REMOVED lines=9> */
[----:B------:R-:W-:Y:S01]  /*12ac00*/  LOP3.LUT R58, R58, 0xfffffff7, RZ, 0xc0, !PT ;  /* 0xfffffff73a3a7812 */ /* 0x000fe200078ec0ff */
[----:B----4-:R0:W-:Y:S10]  /*12ac10*/  @P5 STG.E.U8 desc[UR36][R50.64], R4 ;  /* 0x0000000432005986 */ /* 0x0101f4000c101124 */
[----:B------:R-:W-:Y:S01]  /*12ac20*/  @P1 LOP3.LUT R58, R58, 0x8, RZ, 0xfc, !PT ;  /* 0x000000083a3a1812 */ /* 0x000fe200078efcff */
[----:B0-----:R-:W4:Y:S01]  /*12ac30*/  LDL.LU.64 R50, [R1+0x20b8] ;  /* 0x0020b80001327983 */ /* 0x001f220000300a00 */
[----:B------:R-:W-:-:S02]  /*12ac40*/  LOP3.LUT P1, RZ, R53, 0x8, RZ, 0xc0, !PT ;  /* 0x0000000835ff7812 */ /* 0x000fc4000782c0ff */
[----:B------:R-:W-:Y:S01]  /*12ac50*/  LOP3.LUT R58, R58, 0xffffffef, RZ, 0xc0, !PT ;  /* 0xffffffef3a3a7812 */ /* 0x000fe200078ec0ff */
[----:B------:R-:W4:Y:S01]  /*12ac60*/  LDL.LU.64 R56, [R1+0x20d8] ;  /* 0x0020d80001387983 */ /* 0x000f220000300a00 */
[----:B------:R-:W-:-:S03]  /*12ac70*/  LOP3.LUT P0, RZ, R53, 0x1, RZ, 0xc0, !PT ;  /* 0x0000000135ff7812 */ /* 0x000fc6000780c0ff */
[----:B------:R-:W4:Y:S01]  /*12ac80*/  LDL.LU.64 R60, [R1+0x20e0] ;  /* 0x0020e000013c7983 */ /* 0x000f220000300a00 */
[----:B------:R-:W-:-:S05]  /*12ac90*/  PRMT R4, R8, 0x7772, RZ ;  /* 0x0000777208047816 */ /* 0x000fca00000000ff */
[----:B------:R-:W-:Y:S01]  /*12aca0*/  @P1 LOP3.LUT R58, R58, 0x10, RZ, 0xfc, !PT ;  /* 0x000000103a3a1812 */ /* 0x000fe200078efcff */
[----:B------:R-:W4:Y:S01]  /*12acb0*/  LDL.LU.64 R22, [R1+0x20f8] ;  /* 0x0020f80001167983 */ /* 0x000f220000300a00 */
[----:B------:R-:W-:Y:S02]  /*12acc0*/  LOP3.LUT P1, RZ, R53, 0x4, RZ, 0xc0, !PT ;  /* 0x0000000435ff7812 */ /* 0x000fe4000782c0ff */
[----:B------:R-:W-:Y:S01]  /*12acd0*/  LOP3.LUT R58, R58, 0xffffffdf, RZ, 0xc0, !PT ;  /* 0xffffffdf3a3a7812 */ /* 0x000fe200078ec0ff */
[----:B------:R0:W-:Y:S01]  /*12ace0*/  @P6 STG.E.U8 desc[UR36][R18.64], R4 ;  /* 0x0000000412006986 */ /* 0x0001e2000c101124 */
[----:B------:R-:W-:-:S03]  /*12acf0*/  PRMT R8, R8, 0x7773, RZ ;  /* 0x0000777308087816 */ /* 0x000fc600000000ff */
[----:B------:R-:W4:Y:S06]  /*12ad00*/  LDL.LU.64 R20, [R1+0x2100] ;  /* 0x0021000001147983 */ /* 0x000f2c0000300a00 */
[----:B------:R-:W-:Y:S02]  /*12ad10*/  @P1 LOP3.LUT R58, R58, 0x20, RZ, 0xfc, !PT ;  /* 0x000000203a3a1812 */ /* 0x000fe400078efcff */
[----:B------:R-:W-:Y:S02]  /*12ad20*/  LOP3.LUT P1, RZ, R53, 0x2, RZ, 0xc0, !PT ;  /* 0x0000000235ff7812 */ /* 0x000fe4000782c0ff */
[----:B0-----:R-:W-:Y:S01]  /*12ad30*/  PRMT R4, R12, 0x7770, RZ ;  /* 0x000077700c047816 */ /* 0x001fe200000000ff */
[----:B------:R0:W-:Y:S04]  /*12ad40*/  @P0 STG.E.U8 desc[UR36][R16.64], R8 ;  /* 0x0000000810000986 */ /* 0x0001e8000c101124 */
[----:B------:R-:W4:Y:S06]  /*12ad50*/  LDL.LU.64 R18, [R1+0x2118] ;  /* 0x0021180001127983 */ /* 0x000f2c0000300a00 */
[----:B------:R1:W-:Y:S01]  /*12ad60*/  @P1 STG.E.U8 desc[UR36][R10.64], R4 ;  /* 0x000000040a001986 */ /* 0x0003e2000c101124 */
[----:B------:R-:W-:-:S03]  /*12ad70*/  LOP3.LUT P1, RZ, R58, 0x20, RZ, 0xc0, !PT ;  /* 0x000000203aff7812 */ /* 0x000fc6000782c0ff */
[----:B0-----:R-:W4:Y:S01]  /*12ad80*/  LDL.LU.64 R16, [R1+0x2150] ;  /* 0x0021500001107983 */ /* 0x001f220000300a00 */
[----:B-1----:R-:W-:-:S03]  /*12ad90*/  PRMT R4, R12, 0x7771, RZ ;  /* 0x000077710c047816 */ /* 0x002fc600000000ff */
        /* <DEDUP_REMOVED lines=8> */
[----:B------:R-:W-:Y:S02]  /*12ae20*/  PRMT R12, R12, 0x7773, RZ ;  /* 0x000077730c0c7816 */ /* 0x000fe400000000ff */
[----:B------:R-:W-:-:S09]  /*12ae30*/  PRMT R4, R52, 0x7770, RZ ;  /* 0x0000777034047816 */ /* 0x000fd200000000ff */
[----:B--2---:R0:W-:Y:S01]  /*12ae40*/  @P1 STG.E.U8 desc[UR36][R26.64], R12 ;  /* 0x0000000c1a001986 */ /* 0x0041e2000c101124 */
[C---:B------:R-:W-:Y:S02]  /*12ae50*/  LOP3.LUT P1, RZ, R58.reuse, 0x4, RZ, 0xc0, !PT ;  /* 0x000000043aff7812 */ /* 0x040fe4000782c0ff */
[C---:B------:R-:W-:Y:S02]  /*12ae60*/  LOP3.LUT P2, RZ, R53.reuse, 0x400, RZ, 0xc0, !PT ;  /* 0x0000040035ff7812 */ /* 0x040fe4000784c0ff */
[C---:B------:R-:W-:Y:S02]  /*12ae70*/  LOP3.LUT P3, RZ, R53.reuse, 0x800, RZ, 0xc0, !PT ;  /* 0x0000080035ff7812 */ /* 0x040fe4000786c0ff */
[C---:B------:R-:W-:Y:S02]  /*12ae80*/  LOP3.LUT P4, RZ, R53.reuse, 0x1000, RZ, 0xc0, !PT ;  /* 0x0000100035ff7812 */ /* 0x040fe4000788c0ff */
[C---:B------:R-:W-:Y:S02]  /*12ae90*/  LOP3.LUT P5, RZ, R53.reuse, 0x2000, RZ, 0xc0, !PT ;  /* 0x0000200035ff7812 */ /* 0x040fe400078ac0ff */
[----:B------:R-:W-:Y:S01]  /*12aea0*/  LOP3.LUT P6, RZ, R53, 0x4000, RZ, 0xc0, !PT ;  /* 0x0000400035ff7812 */ /* 0x000fe200078cc0ff */
[----:B0-----:R-:W2:Y:S04]  /*12aeb0*/  LDL.LU.64 R26, [R1+0x59d8] ;  /* 0x0059d800011a7983 */ /* 0x001ea80000300a00 */
[----:B------:R0:W-:Y:S01]  /*12aec0*/  @P1 STG.E.U8 desc[UR36][R14.64], R4 ;  /* 0x000000040e001986 */ /* 0x0001e2000c101124 */
[----:B------:R-:W-:-:S02]  /*12aed0*/  LOP3.LUT P1, RZ, R58, 0x2, RZ, 0xc0, !PT ;  /* 0x000000023aff7812 */ /* 0x000fc4000782c0ff */
[----:B0-----:R-:W-:Y:S01]  /*12aee0*/  PRMT R4, R52, 0x7771, RZ ;  /* 0x0000777134047816 */ /* 0x001fe200000000ff */
[----:B------:R-:W2:Y:S10]  /*12aef0*/  LDL.LU.64 R14, [R1+0x59d0] ;  /* 0x0059d000010e7983 */ /* 0x000eb40000300a00 */
[----:B----4-:R0:W-:Y:S01]  /*12af00*/  @P1 STG.E.U8 desc[UR36][R50.64], R4 ;  /* 0x0000000432001986 */ /* 0x0101e2000c101124 */
[----:B------:R-:W-:-:S02]  /*12af10*/  LOP3.LUT P1, RZ, R58, 0x1, RZ, 0xc0, !PT ;  /* 0x000000013aff7812 */ /* 0x000fc4000782c0ff */
[----:B0-----:R-:W-:Y:S01]  /*12af20*/  PRMT R4, R52, 0x7772, RZ ;  /* 0x0000777234047816 */ /* 0x001fe200000000ff */
[----:B------:R-:W4:Y:S10]  /*12af30*/  LDL.LU.64 R50, [R1+0x59c8] ;  /* 0x0059c80001327983 */ /* 0x000f340000300a00 */
[----:B------:R0:W-:Y:S01]  /*12af40*/  @P1 STG.E.U8 desc[UR36][R56.64], R4 ;  /* 0x0000000438001986 */ /* 0x0001e2000c101124 */
[----:B------:R-:W-:-:S02]  /*12af50*/  LOP3.LUT P1, RZ, R54, 0x80000000, RZ, 0xc0, !PT ;  /* 0x8000000036ff7812 */ /* 0x000fc4000782c0ff */
[----:B0-----:R-:W-:Y:S02]  /*12af60*/  PRMT R4, R52, 0x7773, RZ ;  /* 0x0000777334047816 */ /* 0x001fe400000000ff */
[----:B------:R-:W-:Y:S01]  /*12af70*/  LOP3.LUT P0, RZ, R53, 0x8000, RZ, 0xc0, !PT ;  /* 0x0000800035ff7812 */ /* 0x000fe2000780c0ff */
[----:B------:R-:W2:Y:S08]  /*12af80*/  LDL.LU R52, [R1+0x59c0] ;  /* 0x0059c00001347983 */ /* 0x000eb00000300800 */
[----:B------:R0:W-:Y:S01]  /*12af90*/  @P1 STG.E.U8 desc[UR36][R60.64], R4 ;  /* 0x000000043c001986 */ /* 0x0001e2000c101124 */
[----:B------:R-:W-:-:S02]  /*12afa0*/  LOP3.LUT P1, RZ, R54, 0x40000000, RZ, 0xc0, !PT ;  /* 0x4000000036ff7812 */ /* 0x000fc4000782c0ff */
[----:B0-----:R-:W-:-:S11]  /*12afb0*/  PRMT R4, R5, 0x7770, RZ ;  /* 0x0000777005047816 */ /* 0x001fd600000000ff */
[----:B------:R0:W-:Y:S02]  /*12afc0*/  @P1 STG.E.U8 desc[UR36][R22.64], R4 ;  /* 0x0000000416001986 */ /* 0x0001e4000c101124 */
[----:B0-----:R-:W-:-:S05]  /*12afd0*/  PRMT R4, R5, 0x7771, RZ ;  /* 0x0000777105047816 */ /* 0x001fca00000000ff */
[----:B------:R0:W-:Y:S02]  /*12afe0*/  @P2 STG.E.U8 desc[UR36][R20.64], R4 ;  /* 0x0000000414002986 */ /* 0x0001e4000c101124 */
[C---:B0-----:R-:W-:Y:S02]  /*12aff0*/  PRMT R4, R5.reuse, 0x7772, RZ ;  /* 0x0000777205047816 */ /* 0x041fe400000000ff */
[----:B------:R-:W-:-:S03]  /*12b000*/  PRMT R5, R5, 0x7773, RZ ;  /* 0x0000777305057816 */ /* 0x000fc600000000ff */
[----:B------:R0:W-:Y:S04]  /*12b010*/  @P3 STG.E.U8 desc[UR36][R18.64], R4 ;  /* 0x0000000412003986 */ /* 0x0001e8000c101124 */
[----:B------:R-:W-:Y:S01]  /*12b020*/  @P4 STG.E.U8 desc[UR36][R16.64], R5 ;  /* 0x0000000510004986 */ /* 0x000fe2000c101124 */
[----:B0-----:R-:W-:-:S05]  /*12b030*/  PRMT R4, R9, 0x7770, RZ ;  /* 0x0000777009047816 */ /* 0x001fca00000000ff */
[----:B------:R0:W-:Y:S02]  /*12b040*/  @P5 STG.E.U8 desc[UR36][R10.64], R4 ;  /* 0x000000040a005986 */ /* 0x0001e4000c101124 */
[----:B0-----:R-:W-:-:S05]  /*12b050*/  PRMT R4, R9, 0x7771, RZ ;  /* 0x0000777109047816 */ /* 0x001fca00000000ff */
[----:B------:R0:W-:Y:S02]  /*12b060*/  @P6 STG.E.U8 desc[UR36][R6.64], R4 ;  /* 0x0000000406006986 */ /* 0x0001e4000c101124 */
[----:B0-----:R-:W-:-:S05]  /*12b070*/  PRMT R4, R9, 0x7772, RZ ;  /* 0x0000777209047816 */ /* 0x001fca00000000ff */
[----:B---3--:R0:W-:Y:S04]  /*12b080*/  @P0 STG.E.U8 desc[UR36][R48.64], R4 ;  /* 0x0000000430000986 */ /* 0x0081e8000c101124 */
[----:B0-----:R-:W3:Y:S04]  /*12b090*/  LDL.LU.64 R48, [R1+0x2258] ;  /* 0x0022580001307983 */ /* 0x001ee80000300a00 */
[----:B------:R-:W2:Y:S04]  /*12b0a0*/  LDL.LU.64 R6, [R1+0x2260] ;  /* 0x0022600001067983 */ /* 0x000ea80000300a00 */
[----:B------:R-:W2:Y:S04]  /*12b0b0*/  LDL.LU.64 R22, [R1+0x2268] ;  /* 0x0022680001167983 */ /* 0x000ea80000300a00 */
[----:B------:R-:W2:Y:S04]  /*12b0c0*/  LDL.LU.64 R20, [R1+0x2278] ;  /* 0x0022780001147983 */ /* 0x000ea80000300a00 */
[----:B------:R-:W2:Y:S01]  /*12b0d0*/  LDL.LU.64 R18, [R1+0x2270] ;  /* 0x0022700001127983 */ /* 0x000ea20000300a00 */
[----:B------:R-:W-:-:S03]  /*12b0e0*/  LOP3.LUT P4, RZ, R53, 0x10000, RZ, 0xc0, !PT ;  /* 0x0001000035ff7812 */ /* 0x000fc6000788c0ff */
[----:B------:R-:W2:Y:S01]  /*12b0f0*/  LDL.LU.64 R16, [R1+0x2280] ;  /* 0x0022800001107983 */ /* 0x000ea20000300a00 */
[----:B------:R-:W-:Y:S02]  /*12b100*/  PRMT R9, R9, 0x7773, RZ ;  /* 0x0000777309097816 */ /* 0x000fe400000000ff */
[----:B------:R-:W-:Y:S02]  /*12b110*/  LOP3.LUT P5, RZ, R53, 0x20000, RZ, 0xc0, !PT ;  /* 0x0002000035ff7812 */ /* 0x000fe400078ac0ff */
        /* <DEDUP_REMOVED lines=17> */
[----:B--2---:R0:W-:Y:S04]  /*12b230*/  @P5 STG.E.U8 desc[UR36][R6.64], R4 ;  /* 0x0000000406005986 */ /* 0x0041e8000c101124 */
[----:B0-----:R-:W2:Y:S01]  /*12b240*/  LDL.LU.64 R6, [R1+0x2298] ;  /* 0x0022980001067983 */ /* 0x001ea20000300a00 */
[----:B------:R-:W-:-:S02]  /*12b250*/  LOP3.LUT R54, R54, 0xfbffffff, RZ, 0xc0, !PT ;  /* 0xfbffffff36367812 */ /* 0x000fc400078ec0ff */
[C---:B------:R-:W-:Y:S01]  /*12b260*/  LOP3.LUT P6, RZ, R53.reuse, 0x40000, RZ, 0xc0, !PT ;  /* 0x0004000035ff7812 */ /* 0x040fe200078cc0ff */
[----:B------:R-:W2:Y:S01]  /*12b270*/  LDL.LU.64 R8, [R1+0x22a8] ;  /* 0x0022a80001087983 */ /* 0x000ea20000300a00 */
[----:B------:R-:W-:Y:S02]  /*12b280*/  @P1 LOP3.LUT R54, R54, 0x4000000, RZ, 0xfc, !PT ;  /* 0x0400000036361812 */ /* 0x000fe400078efcff */
[C---:B------:R-:W-:Y:S01]  /*12b290*/  LOP3.LUT P1, RZ, R53.reuse, 0x800000, RZ, 0xc0, !PT ;  /* 0x0080000035ff7812 */ /* 0x040fe2000782c0ff */
[----:B------:R-:W2:Y:S01]  /*12b2a0*/  LDL.LU.64 R58, [R1+0x22b8] ;  /* 0x0022b800013a7983 */ /* 0x000ea20000300a00 */
[----:B------:R-:W-:Y:S02]  /*12b2b0*/  LOP3.LUT R54, R54, 0xf7ffffff, RZ, 0xc0, !PT ;  /* 0xf7ffffff36367812 */ /* 0x000fe400078ec0ff */
[----:B------:R-:W-:Y:S01]  /*12b2c0*/  LOP3.LUT P0, RZ, R53, 0x80000, RZ, 0xc0, !PT ;  /* 0x0008000035ff7812 */ /* 0x000fe2000780c0ff */
[----:B------:R-:W2:Y:S08]  /*12b2d0*/  LDL.LU.64 R56, [R1+0x22b0] ;  /* 0x0022b00001387983 */ /* 0x000eb00000300a00 */
[----:B------:R-:W-:-:S02]  /*12b2e0*/  @P1 LOP3.LUT R54, R54, 0x8000000, RZ, 0xfc, !PT ;  /* 0x0800000036361812 */ /* 0x000fc400078efcff */
        /* <DEDUP_REMOVED lines=8> */
[----:B------:R0:W-:Y:S02]  /*12b370*/  @P6 STG.E.U8 desc[UR36][R22.64], R4 ;  /* 0x0000000416006986 */ /* 0x0001e4000c101124 */
[C---:B0-----:R-:W-:Y:S02]  /*12b380*/  PRMT R4, R13.reuse, 0x7772, RZ ;  /* 0x000077720d047816 */ /* 0x041fe400000000ff */
[----:B------:R-:W-:-:S03]  /*12b390*/  PRMT R13, R13, 0x7773, RZ ;  /* 0x000077730d0d7816 */ /* 0x000fc600000000ff */
[----:B------:R4:W-:Y:S05]  /*12b3a0*/  @P0 STG.E.U8 desc[UR36][R20.64], R4 ;  /* 0x0000000414000986 */ /* 0x0009ea000c101124 */
[----:B------:R0:W-:Y:S01]  /*12b3b0*/  @P1 STG.E.U8 desc[UR36][R18.64], R13 ;  /* 0x0000000d12001986 */ /* 0x0001e2000c101124 */
[----:B------:R-:W-:Y:S02]  /*12b3c0*/  LOP3.LUT P1, RZ, R54, 0x20000000, RZ, 0xc0, !PT ;  /* 0x2000000036ff7812 */ /* 0x000fe4000782c0ff */
[----:B----4-:R-:W-:Y:S01]  /*12b3d0*/  PRMT R4, R50, 0x7770, RZ ;  /* 0x0000777032047816 */ /* 0x010fe200000000ff */
[----:B0-----:R-:W4:Y:S10]  /*12b3e0*/  LDL.LU.64 R12, [R1+0x22a0] ;  /* 0x0022a000010c7983 */ /* 0x001f340000300a00 */
[----:B------:R0:W-:Y:S01]  /*12b3f0*/  @P1 STG.E.U8 desc[UR36][R16.64], R4 ;  /* 0x0000000410001986 */ /* 0x0001e2000c101124 */
[----:B------:R-:W-:-:S03]  /*12b400*/  LOP3.LUT P1, RZ, R54, 0x10000000, RZ, 0xc0, !PT ;  /* 0x1000000036ff7812 */ /* 0x000fc6000782c0ff */
[----:B------:R-:W4:Y:S04]  /*12b410*/  LDL.LU.64 R60, [R1+0x22c0] ;  /* 0x0022c000013c7983 */ /* 0x000f280000300a00 */
[----:B------:R-:W4:Y:S01]  /*12b420*/  LDL.LU.64 R22, [R1+0x22d0] ;  /* 0x0022d00001167983 */ /* 0x000f220000300a00 */
[----:B0-----:R-:W-:-:S03]  /*12b430*/  PRMT R4, R50, 0x7771, RZ ;  /* 0x0000777132047816 */ /* 0x001fc600000000ff */
[----:B------:R-:W4:Y:S04]  /*12b440*/  LDL.LU.64 R20, [R1+0x22c8] ;  /* 0x0022c80001147983 */ /* 0x000f280000300a00 */
[----:B------:R-:W4:Y:S04]  /*12b450*/  LDL.LU.64 R18, [R1+0x22d8] ;  /* 0x0022d80001127983 */ /* 0x000f280000300a00 */
[----:B------:R-:W4:Y:S04]  /*12b460*/  LDL.LU.64 R16, [R1+0x22e0] ;  /* 0x0022e00001107983 */ /* 0x000f280000300a00 */
[----:B---3--:R0:W-:Y:S01]  /*12b470*/  @P1 STG.E.U8 desc[UR36][R48.64], R4 ;  /* 0x0000000430001986 */ /* 0x0081e2000c101124 */
[----:B------:R-:W-:-:S02]  /*12b480*/  LOP3.LUT P1, RZ, R54, 0x8000000, RZ, 0xc0, !PT ;  /* 0x0800000036ff7812 */ /* 0x000fc4000782c0ff */
[----:B0-----:R-:W-:Y:S01]  /*12b490*/  PRMT R4, R50, 0x7772, RZ ;  /* 0x0000777232047816 */ /* 0x001fe200000000ff */
[----:B------:R-:W3:Y:S10]  /*12b4a0*/  LDL.LU.64 R48, [R1+0x22e8] ;  /* 0x0022e80001307983 */ /* 0x000ef40000300a00 */
[----:B------:R0:W-:Y:S01]  /*12b4b0*/  @P1 STG.E.U8 desc[UR36][R10.64], R4 ;  /* 0x000000040a001986 */ /* 0x0001e2000c101124 */
[----:B------:R-:W-:-:S02]  /*12b4c0*/  LOP3.LUT P1, RZ, R54, 0x4000000, RZ, 0xc0, !PT ;  /* 0x0400000036ff7812 */ /* 0x000fc4000782c0ff */
[----:B0-----:R-:W-:Y:S01]  /*12b4d0*/  PRMT R4, R50, 0x7773, RZ ;  /* 0x0000777332047816 */ /* 0x001fe200000000ff */
[----:B------:R-:W3:Y:S04]  /*12b4e0*/  LDL.LU.64 R10, [R1+0x59b8] ;  /* 0x0059b800010a7983 */ /* 0x000ee80000300a00 */
[----:B------:R-:W3:Y:S06]  /*12b4f0*/  LDL.LU R50, [R1+0x59b0] ;  /* 0x0059b00001327983 */ /* 0x000eec0000300800 */
[----:B--2---:R0:W-:Y:S04]  /*12b500*/  @P1 STG.E.U8 desc[UR36][R6.64], R4 ;  /* 0x0000000406001986 */ /* 0x0041e8000c101124 */
[----:B0-----:R-:W2:Y:S01]  /*12b510*/  LDL.LU.64 R6, [R1+0x59a8] ;  /* 0x0059a80001067983 */ /* 0x001ea20000300a00 */
[----:B------:R-:W-:-:S02]  /*12b520*/  LOP3.LUT P1, RZ, R54, 0x2000000, RZ, 0xc0, !PT ;  /* 0x0200000036ff7812 */ /* 0x000fc4000782c0ff */
[C---:B------:R-:W-:Y:S02]  /*12b530*/  LOP3.LUT P2, RZ, R53.reuse, 0x20000000, RZ, 0xc0, !PT ;  /* 0x2000000035ff7812 */ /* 0x040fe4000784c0ff */
[C---:B------:R-:W-:Y:S02]  /*12b540*/  LOP3.LUT P3, RZ, R53.reuse, 0x40000000, RZ, 0xc0, !PT ;  /* 0x4000000035ff7812 */ /* 0x040fe4000786c0ff */
[----:B------:R-:W-:Y:S02]  /*12b550*/  LOP3.LUT P4, RZ, R53, 0x80000000, RZ, 0xc0, !PT ;  /* 0x8000000035ff7812 */ /* 0x000fe4000788c0ff */
[C---:B------:R-:W-:Y:S02]  /*12b560*/  LOP3.LUT P5, RZ, R51.reuse, 0x1, RZ, 0xc0, !PT ;  /* 0x0000000133ff7812 */ /* 0x040fe400078ac0ff */
[----:B------:R-:W-:Y:S02]  /*12b570*/  LOP3.LUT P6, RZ, R51, 0x2, RZ, 0xc0, !PT ;  /* 0x0000000233ff7812 */ /* 0x000fe400078cc0ff */
[----:B--2---:R-:W-:-:S05]  /*12b580*/  PRMT R4, R6, 0x7770, RZ ;  /* 0x0000777006047816 */ /* 0x004fca00000000ff */
        /* <DEDUP_REMOVED lines=8> */
[----:B------:R-:W-:Y:S02]  /*12b610*/  PRMT R6, R6, 0x7773, RZ ;  /* 0x0000777306067816 */ /* 0x000fe400000000ff */
[----:B---3--:R-:W-:-:S09]  /*12b620*/  PRMT R4, R10, 0x7770, RZ ;  /* 0x000077700a047816 */ /* 0x008fd200000000ff */
[----:B------:R-:W-:Y:S04]  /*12b630*/  @P1 STG.E.U8 desc[UR36][R56.64], R6 ;  /* 0x0000000638001986 */ /* 0x000fe8000c101124 */
        /* <DEDUP_REMOVED lines=8> */
[----:B------:R0:W-:Y:S04]  /*12b6c0*/  @P6 STG.E.U8 desc[UR36][R16.64], R4 ;  /* 0x0000000410006986 */ /* 0x0001e8000c101124 */
[----:B0-----:R-:W2:Y:S04]  /*12b6d0*/  LDL.LU.64 R16, [R1+0x22f8] ;  /* 0x0022f80001107983 */ /* 0x001ea80000300a00 */
[----:B------:R-:W3:Y:S04]  /*12b6e0*/  LDL.LU.64 R58, [R1+0x22f0] ;  /* 0x0022f000013a7983 */ /* 0x000ee80000300a00 */
[----:B------:R-:W4:Y:S04]  /*12b6f0*/  LDL.LU.64 R56, [R1+0x2300] ;  /* 0x0023000001387983 */ /* 0x000f280000300a00 */
[----:B------:R-:W3:Y:S04]  /*12b700*/  LDL.LU.64 R60, [R1+0x2310] ;  /* 0x00231000013c7983 */ /* 0x000ee80000300a00 */
[----:B------:R-:W3:Y:S01]  /*12b710*/  LDL.LU.64 R22, [R1+0x2308] ;  /* 0x0023080001167983 */ /* 0x000ee20000300a00 */
[----:B------:R-:W-:-:S03]  /*12b720*/  LOP3.LUT P0, RZ, R51, 0x4, RZ, 0xc0, !PT ;  /* 0x0000000433ff7812 */ /* 0x000fc6000780c0ff */
[----:B------:R-:W3:Y:S01]  /*12b730*/  LDL.LU.64 R18, [R1+0x2318] ;  /* 0x0023180001127983 */ /* 0x000ee20000300a00 */
[----:B------:R-:W-:-:S09]  /*12b740*/  PRMT R4, R14, 0x7771, RZ ;  /* 0x000077710e047816 */ /* 0x000fd200000000ff */
[----:B------:R0:W-:Y:S04]  /*12b750*/  @P0 STG.E.U8 desc[UR36][R48.64], R4 ;  /* 0x0000000430000986 */ /* 0x0001e8000c101124 */
[----:B0-----:R-:W3:Y:S01]  /*12b760*/  LDL.LU.64 R48, [R1+0x2320] ;  /* 0x0023200001307983 */ /* 0x001ee20000300a00 */
        /* <DEDUP_REMOVED lines=18> */
[----:B0-----:R-:W2:Y:S06]  /*12b890*/  LDL.LU.64 R16, [R1+0x2338] ;  /* 0x0023380001107983 */ /* 0x001eac0000300a00 */
[----:B------:R-:W-:-:S02]  /*12b8a0*/  @P1 LOP3.LUT R54, R54, 0x40000, RZ, 0xfc, !PT ;  /* 0x0004000036361812 */ /* 0x000fc400078efcff */
[C---:B------:R-:W-:Y:S01]  /*12b8b0*/  LOP3.LUT P1, RZ, R51.reuse, 0x400, RZ, 0xc0, !PT ;  /* 0x0000040033ff7812 */ /* 0x040fe2000782c0ff */
[----:B------:R-:W2:Y:S01]  /*12b8c0*/  LDL.LU.64 R12, [R1+0x2350] ;  /* 0x00235000010c7983 */ /* 0x000ea20000300a00 */
[----:B------:R-:W-:Y:S02]  /*12b8d0*/  LOP3.LUT R54, R54, 0xfff7ffff, RZ, 0xc0, !PT ;  /* 0xfff7ffff36367812 */ /* 0x000fe400078ec0ff */
[----:B------:R-:W-:Y:S01]  /*12b8e0*/  LOP3.LUT P5, RZ, R51, 0x10, RZ, 0xc0, !PT ;  /* 0x0000001033ff7812 */ /* 0x000fe200078ac0ff */
[----:B------:R-:W2:Y:S08]  /*12b8f0*/  LDL.LU.64 R8, [R1+0x2348] ;  /* 0x0023480001087983 */ /* 0x000eb00000300a00 */
[----:B------:R-:W-:-:S02]  /*12b900*/  @P1 LOP3.LUT R54, R54, 0x80000, RZ, 0xfc, !PT ;  /* 0x0008000036361812 */ /* 0x000fc400078efcff */
[C---:B------:R-:W-:Y:S02]  /*12b910*/  LOP3.LUT P1, RZ, R51.reuse, 0x200, RZ, 0xc0, !PT ;  /* 0x0000020033ff7812 */ /* 0x040fe4000782c0ff */
[----:B------:R-:W-:Y:S02]  /*12b920*/  LOP3.LUT R54, R54, 0xffefffff, RZ, 0xc0, !PT ;  /* 0xffefffff36367812 */ /* 0x000fe400078ec0ff */
[----:B------:R-:W-:-:S09]  /*12b930*/  LOP3.LUT P6, RZ, R51, 0x20, RZ, 0xc0, !PT ;  /* 0x0000002033ff7812 */ /* 0x000fd200078cc0ff */
[----:B------:R-:W-:Y:S02]  /*12b940*/  @P1 LOP3.LUT R54, R54, 0x100000, RZ, 0xfc, !PT ;  /* 0x0010000036361812 */ /* 0x000fe400078efcff */
[C---:B------:R-:W-:Y:S02]  /*12b950*/  LOP3.LUT P1, RZ, R51.reuse, 0x100, RZ, 0xc0, !PT ;  /* 0x0000010033ff7812 */ /* 0x040fe4000782c0ff */
[----:B------:R-:W-:Y:S02]  /*12b960*/  LOP3.LUT P0, RZ, R51, 0x40, RZ, 0xc0, !PT ;  /* 0x0000004033ff7812 */ /* 0x000fe4000780c0ff */
[----:B------:R-:W-:Y:S02]  /*12b970*/  LOP3.LUT R54, R54, 0xffdfffff, RZ, 0xc0, !PT ;  /* 0xffdfffff36367812 */ /* 0x000fe400078ec0ff */
[----:B------:R-:W-:Y:S02]  /*12b980*/  PRMT R14, R14, 0x7773, RZ ;  /* 0x000077730e0e7816 */ /* 0x000fe400000000ff */
[----:B------:R-:W-:-:S03]  /*12b990*/  PRMT R4, R3, 0x7770, RZ ;  /* 0x0000777003047816 */ /* 0x000fc600000000ff */
[----:B---3--:R0:W-:Y:S02]  /*12b9a0*/  @P5 STG.E.U8 desc[UR36][R58.64], R14 ;  /* 0x0000000e3a005986 */ /* 0x0081e4000c101124 */
[----:B------:R-:W-:Y:S02]  /*12b9b0*/  @P1 LOP3.LUT R54, R54, 0x200000, RZ, 0xfc, !PT ;  /* 0x0020000036361812 */ /* 0x000fe400078efcff */
[----:B------:R-:W-:Y:S01]  /*12b9c0*/  LOP3.LUT P1, RZ, R51, 0x80, RZ, 0xc0, !PT ;  /* 0x0000008033ff7812 */ /* 0x000fe2000782c0ff */
[----:B----4-:R1:W-:Y:S04]  /*12b9d0*/  @P6 STG.E.U8 desc[UR36][R56.64], R4 ;  /* 0x0000000438006986 */ /* 0x0103e8000c101124 */
[----:B0-----:R-:W3:Y:S01]  /*12b9e0*/  LDL.LU.64 R58, [R1+0x2358] ;  /* 0x00235800013a7983 */ /* 0x001ee20000300a00 */
[----:B-1----:R-:W-:-:S03]  /*12b9f0*/  PRMT R4, R3, 0x7771, RZ ;  /* 0x0000777103047816 */ /* 0x002fc600000000ff */
[----:B------:R-:W4:Y:S04]  /*12ba00*/  LDL.LU.64 R56, [R1+0x2360] ;  /* 0x0023600001387983 */ /* 0x000f280000300a00 */
[----:B------:R0:W-:Y:S02]  /*12ba10*/  @P0 STG.E.U8 desc[UR36][R60.64], R4 ;  /* 0x000000043c000986 */ /* 0x0001e4000c101124 */
[----:B0-----:R-:W-:-:S05]  /*12ba20*/  PRMT R4, R3, 0x7772, RZ ;  /* 0x0000777203047816 */ /* 0x001fca00000000ff */
[----:B------:R0:W-:Y:S01]  /*12ba30*/  @P1 STG.E.U8 desc[UR36][R22.64], R4 ;  /* 0x0000000416001986 */ /* 0x0001e2000c101124 */
[C---:B------:R-:W-:Y:S02]  /*12ba40*/  LOP3.LUT P1, RZ, R54.reuse, 0x200000, RZ, 0xc0, !PT ;  /* 0x0020000036ff7812 */ /* 0x040fe4000782c0ff */
[----:B0-----:R-:W-:Y:S02]  /*12ba50*/  PRMT R4, R3, 0x7773, RZ ;  /* 0x0000777303047816 */ /* 0x001fe400000000ff */
[----:B------:R-:W3:Y:S09]  /*12ba60*/  LDL.LU R3, [R1+0x59a0] ;  /* 0x0059a00001037983 */ /* 0x000ef20000300800 */
[----:B------:R0:W-:Y:S01]  /*12ba70*/  @P1 STG.E.U8 desc[UR36][R18.64], R4 ;  /* 0x0000000412001986 */ /* 0x0001e2000c101124 */
[----:B------:R-:W-:-:S03]  /*12ba80*/  LOP3.LUT P1, RZ, R54, 0x100000, RZ, 0xc0, !PT ;  /* 0x0010000036ff7812 */ /* 0x000fc6000782c0ff */
        /* <DEDUP_REMOVED lines=9> */
[----:B------:R-:W-:-:S02]  /*12bb20*/  LOP3.LUT P1, RZ, R54, 0x40000, RZ, 0xc0, !PT ;  /* 0x0004000036ff7812 */ /* 0x000fc4000782c0ff */
[----:B0-----:R-:W-:Y:S01]  /*12bb30*/  PRMT R4, R7, 0x7772, RZ ;  /* 0x0000777207047816 */ /* 0x001fe200000000ff */
[----:B------:R-:W3:Y:S10]  /*12bb40*/  LDL.LU.64 R20, [R1+0x5998] ;  /* 0x0059980001147983 */ /* 0x000ef40000300a00 */
[----:B--2---:R0:W-:Y:S04]  /*12bb50*/  @P1 STG.E.U8 desc[UR36][R16.64], R4 ;  /* 0x0000000410001986 */ /* 0x0041e8000c101124 */
[----:B0-----:R-:W2:Y:S04]  /*12bb60*/  LDL.LU.64 R16, [R1+0x5990] ;  /* 0x0059900001107983 */ /* 0x001ea80000300a00 */
[----:B------:R-:W2:Y:S01]  /*12bb70*/  LDL.LU.64 R4, [R1+0x2330] ;  /* 0x0023300001047983 */ /* 0x000ea20000300a00 */
[----:B------:R-:W-:-:S02]  /*12bb80*/  LOP3.LUT P1, RZ, R54, 0x20000, RZ, 0xc0, !PT ;  /* 0x0002000036ff7812 */ /* 0x000fc4000782c0ff */
[----:B------:R-:W-:-:S11]  /*12bb90*/  PRMT R7, R7, 0x7773, RZ ;  /* 0x0000777307077816 */ /* 0x000fd600000000ff */
[----:B--2---:R0:W-:Y:S04]  /*12bba0*/  @P1 STG.E.U8 desc[UR36][R4.64], R7 ;  /* 0x0000000704001986 */ /* 0x0041e8000c101124 */
[----:B0-----:R-:W2:Y:S01]  /*12bbb0*/  LDL.LU.64 R6, [R1+0x2340] ;  /* 0x0023400001067983 */ /* 0x001ea20000300a00 */
[----:B------:R-:W-:Y:S02]  /*12bbc0*/  LOP3.LUT P1, RZ, R54, 0x10000, RZ, 0xc0, !PT ;  /* 0x0001000036ff7812 */ /* 0x000fe4000782c0ff */
[----:B------:R-:W-:Y:S02]  /*12bbd0*/  PRMT R4, R11, 0x7770, RZ ;  /* 0x000077700b047816 */ /* 0x000fe400000000ff */
[C---:B------:R-:W-:Y:S02]  /*12bbe0*/  LOP3.LUT P2, RZ, R51.reuse, 0x10000, RZ, 0xc0, !PT ;  /* 0x0001000033ff7812 */ /* 0x040fe4000784c0ff */
[----:B------:R-:W-:-:S02]  /*12bbf0*/  LOP3.LUT P3, RZ, R51, 0x20000, RZ, 0xc0, !PT ;  /* 0x0002000033ff7812 */ /* 0x000fc4000786c0ff */
[C---:B------:R-:W-:Y:S02]  /*12bc00*/  LOP3.LUT P4, RZ, R51.reuse, 0x40000, RZ, 0xc0, !PT ;  /* 0x0004000033ff7812 */ /* 0x040fe4000788c0ff */
[C---:B------:R-:W-:Y:S02]  /*12bc10*/  LOP3.LUT P5, RZ, R51.reuse, 0x80000, RZ, 0xc0, !PT ;  /* 0x0008000033ff7812 */ /* 0x040fe400078ac0ff */
[C---:B------:R-:W-:Y:S02]  /*12bc20*/  LOP3.LUT P6, RZ, R51.reuse, 0x100000, RZ, 0xc0, !PT ;  /* 0x0010000033ff7812 */ /* 0x040fe400078cc0ff */
[----:B------:R-:W-:Y:S01]  /*12bc30*/  LOP3.LUT P0, RZ, R51, 0x200000, RZ, 0xc0, !PT ;  /* 0x0020000033ff7812 */ /* 0x000fe2000780c0ff */
[----:B--2---:R0:W-:Y:S01]  /*12bc40*/  @P1 STG.E.U8 desc[UR36][R6.64], R4 ;  /* 0x0000000406001986 */ /* 0x0041e2000c101124 */
[----:B------:R-:W-:Y:S02]  /*12bc50*/  LOP3.LUT P1, RZ, R54, 0x8000, RZ, 0xc0, !PT ;  /* 0x0000800036ff7812 */ /* 0x000fe4000782c0ff */
[----:B0-----:R-:W-:-:S11]  /*12bc60*/  PRMT R4, R11, 0x7771, RZ ;  /* 0x000077710b047816 */ /* 0x001fd600000000ff */
[----:B------:R0:W-:Y:S01]  /*12bc70*/  @P1 STG.E.U8 desc[UR36][R12.64], R4 ;  /* 0x000000040c001986 */ /* 0x0001e2000c101124 */
[----:B------:R-:W-:Y:S02]  /*12bc80*/  LOP3.LUT P1, RZ, R54, 0x4000, RZ, 0xc0, !PT ;  /* 0x0000400036ff7812 */ /* 0x000fe4000782c0ff */
[C---:B0-----:R-:W-:Y:S02]  /*12bc90*/  PRMT R4, R11.reuse, 0x7772, RZ ;  /* 0x000077720b047816 */ /* 0x041fe400000000ff */
[----:B------:R-:W-:-:S09]  /*12bca0*/  PRMT R11, R11, 0x7773, RZ ;  /* 0x000077730b0b7816 */ /* 0x000fd200000000ff */
[----:B------:R0:W-:Y:S04]  /*12bcb0*/  @P1 STG.E.U8 desc[UR36][R8.64], R4 ;  /* 0x0000000408001986 */ /* 0x0001e8000c101124 */
[----:B---3--:R-:W-:Y:S01]  /*12bcc0*/  @P2 STG.E.U8 desc[UR36][R58.64], R11 ;  /* 0x0000000b3a002986 */ /* 0x008fe2000c101124 */
[----:B0-----:R-:W-:-:S05]  /*12bcd0*/  PRMT R4, R15, 0x7770, RZ ;  /* 0x000077700f047816 */ /* 0x001fca00000000ff */
[----:B----4-:R0:W-:Y:S02]  /*12bce0*/  @P3 STG.E.U8 desc[UR36][R56.64], R4 ;  /* 0x0000000438003986 */ /* 0x0101e4000c101124 */
[----:B0-----:R-:W-:-:S05]  /*12bcf0*/  PRMT R4, R15, 0x7771, RZ ;  /* 0x000077710f047816 */ /* 0x001fca00000000ff */
[----:B------:R0:W-:Y:S02]  /*12bd00*/  @P4 STG.E.U8 desc[UR36][R60.64], R4 ;  /* 0x000000043c004986 */ /* 0x0001e4000c101124 */
[C---:B0-----:R-:W-:Y:S02]  /*12bd10*/  PRMT R4, R15.reuse, 0x7772, RZ ;  /* 0x000077720f047816 */ /* 0x041fe400000000ff */
[----:B------:R-:W-:-:S03]  /*12bd20*/  PRMT R15, R15, 0x7773, RZ ;  /* 0x000077730f0f7816 */ /* 0x000fc600000000ff */
[----:B------:R-:W-:Y:S04]  /*12bd30*/  @P5 STG.E.U8 desc[UR36][R22.64], R4 ;  /* 0x0000000416005986 */ /* 0x000fe8000c101124 */
[----:B------:R0:W-:Y:S04]  /*12bd40*/  @P6 STG.E.U8 desc[UR36][R18.64], R15 ;  /* 0x0000000f12006986 */ /* 0x0001e8000c101124 */
[----:B0-----:R-:W2:Y:S01]  /*12bd50*/  LDL.LU.64 R18, [R1+0x2390] ;  /* 0x0023900001127983 */ /* 0x001ea20000300a00 */
[----:B------:R-:W-:-:S05]  /*12bd60*/  PRMT R4, R16, 0x7770, RZ ;  /* 0x0000777010047816 */ /* 0x000fca00000000ff */
[----:B------:R0:W-:Y:S04]  /*12bd70*/  @P0 STG.E.U8 desc[UR36][R48.64], R4 ;  /* 0x0000000430000986 */ /* 0x0001e8000c101124 */
[----:B0-----:R-:W3:Y:S04]  /*12bd80*/  LDL.LU.64 R48, [R1+0x2388] ;  /* 0x0023880001307983 */ /* 0x001ee80000300a00 */
[----:B------:R-:W4:Y:S04]  /*12bd90*/  LDL.LU.64 R12, [R1+0x2398] ;  /* 0x00239800010c7983 */ /* 0x000f280000300a00 */
[----:B------:R-:W4:Y:S04]  /*12bda0*/  LDL.LU.64 R8, [R1+0x23a0] ;  /* 0x0023a00001087983 */ /* 0x000f280000300a00 */
[----:B------:R-:W4:Y:S04]  /*12bdb0*/  LDL.LU.64 R58, [R1+0x23a8] ;  /* 0x0023a800013a7983 */ /* 0x000f280000300a00 */
[----:B------:R-:W4:Y:S04]  /*12bdc0*/  LDL.LU.64 R56, [R1+0x23b8] ;  /* 0x0023b80001387983 */ /* 0x000f280000300a00 */
[----:B------:R-:W4:Y:S01]  /*12bdd0*/  LDL.LU.64 R60, [R1+0x23b0] ;  /* 0x0023b000013c7983 */ /* 0x000f220000300a00 */
[----:B------:R-:W-:-:S03]  /*12bde0*/  LOP3.LUT P4, RZ, R51, 0x400000, RZ, 0xc0, !PT ;  /* 0x0040000033ff7812 */ /* 0x000fc6000788c0ff */
[----:B------:R-:W4:Y:S01]  /*12bdf0*/  LDL.LU.64 R22, [R1+0x23c0] ;  /* 0x0023c00001167983 */ /* 0x000f220000300a00 */
[----:B------:R-:W-:Y:S02]  /*12be00*/  PRMT R4, R16, 0x7771, RZ ;  /* 0x0000777110047816 */ /* 0x000fe400000000ff */
[----:B------:R-:W-:Y:S02]  /*12be10*/  LOP3.LUT P5, RZ, R51, 0x800000, RZ, 0xc0, !PT ;  /* 0x0080000033ff7812 */ /* 0x000fe400078ac0ff */
        /* <DEDUP_REMOVED lines=15> */
[----:B0-----:R-:W2:Y:S01]  /*12bf10*/  LDL.LU.64 R18, [R1+0x23d0] ;  /* 0x0023d00001127983 */ /* 0x001ea20000300a00 */
[----:B------:R-:W-:-:S05]  /*12bf20*/  PRMT R4, R16, 0x7772, RZ ;  /* 0x0000777210047816 */ /* 0x000fca00000000ff */
[----:B---3--:R0:W-:Y:S04]  /*12bf30*/  @P5 STG.E.U8 desc[UR36][R48.64], R4 ;  /* 0x0000000430005986 */ /* 0x0081e8000c101124 */
[----:B0-----:R-:W3:Y:S01]  /*12bf40*/  LDL.LU.64 R48, [R1+0x23c8] ;  /* 0x0023c80001307983 */ /* 0x001ee20000300a00 */
[----:B------:R-:W-:Y:S02]  /*12bf50*/  @P1 LOP3.LUT R54, R54, 0x400, RZ, 0xfc, !PT ;  /* 0x0000040036361812 */ /* 0x000fe400078efcff */
[C---:B------:R-:W-:Y:S01]  /*12bf60*/  LOP3.LUT P1, RZ, R51.reuse, 0x20000000, RZ, 0xc0, !PT ;  /* 0x2000000033ff7812 */ /* 0x040fe2000782c0ff */
[----:B------:R-:W3:Y:S01]  /*12bf70*/  LDL.LU.64 R14, [R1+0x23e0] ;  /* 0x0023e000010e7983 */ /* 0x000ee20000300a00 */
[----:B------:R-:W-:Y:S02]  /*12bf80*/  LOP3.LUT R54, R54, 0xfffff7ff, RZ, 0xc0, !PT ;  /* 0xfffff7ff36367812 */ /* 0x000fe400078ec0ff */
[C---:B------:R-:W-:Y:S01]  /*12bf90*/  LOP3.LUT P6, RZ, R51.reuse, 0x1000000, RZ, 0xc0, !PT ;  /* 0x0100000033ff7812 */ /* 0x040fe200078cc0ff */
[----:B------:R-:W3:Y:S01]  /*12bfa0*/  LDL.LU.64 R10, [R1+0x23e8] ;  /* 0x0023e800010a7983 */ /* 0x000ee20000300a00 */
[----:B------:R-:W-:-:S02]  /*12bfb0*/  LOP3.LUT P0, RZ, R51, 0x2000000, RZ, 0xc0, !PT ;  /* 0x0200000033ff7812 */ /* 0x000fc4000780c0ff */
[----:B------:R-:W-:Y:S01]  /*12bfc0*/  PRMT R16, R16, 0x7773, RZ ;  /* 0x0000777310107816 */ /* 0x000fe200000000ff */
[----:B------:R-:W3:Y:S04]  /*12bfd0*/  LDL.LU.64 R6, [R1+0x23f8] ;  /* 0x0023f80001067983 */ /* 0x000ee80000300a00 */
[----:B------:R-:W-:Y:S02]  /*12bfe0*/  @P1 LOP3.LUT R54, R54, 0x800, RZ, 0xfc, !PT ;  /* 0x0000080036361812 */ /* 0x000fe400078efcff */
[----:B------:R-:W-:Y:S02]  /*12bff0*/  LOP3.LUT P1, RZ, R51, 0x10000000, RZ, 0xc0, !PT ;  /* 0x1000000033ff7812 */ /* 0x000fe4000782c0ff */
[----:B------:R-:W-:-:S11]  /*12c000*/  LOP3.LUT R54, R54, 0xffffefff, RZ, 0xc0, !PT ;  /* 0xffffefff36367812 */ /* 0x000fd600078ec0ff */
[----:B------:R-:W-:Y:S02]  /*12c010*/  @P1 LOP3.LUT R54, R54, 0x1000, RZ, 0xfc, !PT ;  /* 0x0000100036361812 */ /* 0x000fe400078efcff */
[----:B------:R-:W-:Y:S02]  /*12c020*/  LOP3.LUT P1, RZ, R51, 0x8000000, RZ, 0xc0, !PT ;  /* 0x0800000033ff7812 */ /* 0x000fe4000782c0ff */
[----:B------:R-:W-:Y:S02]  /*12c030*/  LOP3.LUT R54, R54, 0xffffdfff, RZ, 0xc0, !PT ;  /* 0xffffdfff36367812 */ /* 0x000fe400078ec0ff */
[----:B------:R-:W-:Y:S01]  /*12c040*/  PRMT R4, R20, 0x7770, RZ ;  /* 0x0000777014047816 */ /* 0x000fe200000000ff */
[----:B----4-:R0:W-:Y:S08]  /*12c050*/  @P6 STG.E.U8 desc[UR36][R12.64], R16 ;  /* 0x000000100c006986 */ /* 0x0101f0000c101124 */
[----:B------:R-:W-:-:S02]  /*12c060*/  @P1 LOP3.LUT R54, R54, 0x2000, RZ, 0xfc, !PT ;  /* 0x0000200036361812 */ /* 0x000fc400078efcff */
[----:B------:R-:W-:Y:S01]  /*12c070*/  LOP3.LUT P1, RZ, R51, 0x4000000, RZ, 0xc0, !PT ;  /* 0x0400000033ff7812 */ /* 0x000fe2000782c0ff */
[----:B------:R1:W-:Y:S04]  /*12c080*/  @P0 STG.E.U8 desc[UR36][R8.64], R4 ;  /* 0x0000000408000986 */ /* 0x0003e8000c101124 */
[----:B0-----:R-:W4:Y:S01]  /*12c090*/  LDL.LU.64 R12, [R1+0x23f0] ;  /* 0x0023f000010c7983 */ /* 0x001f220000300a00 */
[----:B-1----:R-:W-:-:S03]  /*12c0a0*/  PRMT R4, R20, 0x7771, RZ ;  /* 0x0000777114047816 */ /* 0x002fc600000000ff */
[----:B------:R-:W4:Y:S04]  /*12c0b0*/  LDL.LU.64 R8, [R1+0x2400] ;  /* 0x0024000001087983 */ /* 0x000f280000300a00 */
[----:B------:R0:W-:Y:S01]  /*12c0c0*/  @P1 STG.E.U8 desc[UR36][R58.64], R4 ;  /* 0x000000043a001986 */ /* 0x0001e2000c101124 */
[----:B------:R-:W-:Y:S02]  /*12c0d0*/  LOP3.LUT P1, RZ, R54, 0x2000, RZ, 0xc0, !PT ;  /* 0x0000200036ff7812 */ /* 0x000fe4000782c0ff */
[----:B0-----:R-:W-:Y:S01]  /*12c0e0*/  PRMT R4, R20, 0x7772, RZ ;  /* 0x0000777214047816 */ /* 0x001fe200000000ff */
[----:B------:R-:W4:Y:S10]  /*12c0f0*/  LDL.LU.64 R58, [R1+0x2410] ;  /* 0x00241000013a7983 */ /* 0x000f340000300a00 */
[----:B------:R0:W-:Y:S01]  /*12c100*/  @P1 STG.E.U8 desc[UR36][R56.64], R4 ;  /* 0x0000000438001986 */ /* 0x0001e2000c101124 */
[----:B------:R-:W-:-:S02]  /*12c110*/  LOP3.LUT P1, RZ, R54, 0x1000, RZ, 0xc0, !PT ;  /* 0x0000100036ff7812 */ /* 0x000fc4000782c0ff */
[----:B------:R-:W-:Y:S02]  /*12c120*/  PRMT R20, R20, 0x7773, RZ ;  /* 0x0000777314147816 */ /* 0x000fe400000000ff */
[----:B0-----:R-:W-:Y:S01]  /*12c130*/  PRMT R4, R24, 0x7770, RZ ;  /* 0x0000777018047816 */ /* 0x001fe200000000ff */
[----:B------:R-:W4:Y:S08]  /*12c140*/  LDL.LU.64 R56, [R1+0x2408] ;  /* 0x0024080001387983 */ /* 0x000f300000300a00 */
[----:B------:R0:W-:Y:S01]  /*12c150*/  @P1 STG.E.U8 desc[UR36][R60.64], R20 ;  /* 0x000000143c001986 */ /* 0x0001e2000c101124 */
[----:B------:R-:W-:-:S03]  /*12c160*/  LOP3.LUT P1, RZ, R54, 0x800, RZ, 0xc0, !PT ;  /* 0x0000080036ff7812 */ /* 0x000fc6000782c0ff */
[----:B0-----:R-:W4:Y:S10]  /*12c170*/  LDL.LU.64 R60, [R1+0x2418] ;  /* 0x00241800013c7983 */ /* 0x001f340000300a00 */
[----:B------:R0:W-:Y:S01]  /*12c180*/  @P1 STG.E.U8 desc[UR36][R22.64], R4 ;  /* 0x0000000416001986 */ /* 0x0001e2000c101124 */
[----:B------:R-:W-:-:S02]  /*12c190*/  LOP3.LUT P1, RZ, R54, 0x400, RZ, 0xc0, !PT ;  /* 0x0000040036ff7812 */ /* 0x000fc4000782c0ff */
[----:B0-----:R-:W-:Y:S01]  /*12c1a0*/  PRMT R4, R24, 0x7771, RZ ;  /* 0x0000777118047816 */ /* 0x001fe200000000ff */
[----:B------:R-:W4:Y:S10]  /*12c1b0*/  LDL.LU.64 R22, [R1+0x5988] ;  /* 0x0059880001167983 */ /* 0x000f340000300a00 */
[----:B--2---:R0:W-:Y:S01]  /*12c1c0*/  @P1 STG.E.U8 desc[UR36][R18.64], R4 ;  /* 0x0000000412001986 */ /* 0x0041e2000c101124 */
[----:B------:R-:W-:-:S02]  /*12c1d0*/  LOP3.LUT P1, RZ, R54, 0x200, RZ, 0xc0, !PT ;  /* 0x0000020036ff7812 */ /* 0x000fc4000782c0ff */
[----:B0-----:R-:W-:Y:S01]  /*12c1e0*/  PRMT R4, R24, 0x7772, RZ ;  /* 0x0000777218047816 */ /* 0x001fe200000000ff */
[----:B------:R-:W2:Y:S10]  /*12c1f0*/  LDL.LU.64 R18, [R1+0x5980] ;  /* 0x0059800001127983 */ /* 0x000eb40000300a00 */
[----:B---3--:R0:W-:Y:S04]  /*12c200*/  @P1 STG.E.U8 desc[UR36][R48.64], R4 ;  /* 0x0000000430001986 */ /* 0x0081e8000c101124 */
[----:B0-----:R-:W3:Y:S04]  /*12c210*/  LDL.LU.64 R48, [R1+0x5978] ;  /* 0x0059780001307983 */ /* 0x001ee80000300a00 */
[----:B------:R-:W2:Y:S01]  /*12c220*/  LDL.LU.64 R4, [R1+0x23d8] ;  /* 0x0023d80001047983 */ /* 0x000ea20000300a00 */
[----:B------:R-:W-:-:S02]  /*12c230*/  LOP3.LUT P1, RZ, R54, 0x100, RZ, 0xc0, !PT ;  /* 0x0000010036ff7812 */ /* 0x000fc4000782c0ff */
[----:B------:R-:W-:Y:S02]  /*12c240*/  PRMT R24, R24, 0x7773, RZ ;  /* 0x0000777318187816 */ /* 0x000fe400000000ff */
[C---:B------:R-:W-:Y:S02]  /*12c250*/  LOP3.LUT P2, RZ, R52.reuse, 0x8, RZ, 0xc0, !PT ;  /* 0x0000000834ff7812 */ /* 0x040fe4000784c0ff */
[C---:B------:R-:W-:Y:S02]  /*12c260*/  LOP3.LUT P3, RZ, R52.reuse, 0x10, RZ, 0xc0, !PT ;  /* 0x0000001034ff7812 */ /* 0x040fe4000786c0ff */
[C---:B------:R-:W-:Y:S02]  /*12c270*/  LOP3.LUT P4, RZ, R52.reuse, 0x20, RZ, 0xc0, !PT ;  /* 0x0000002034ff7812 */ /* 0x040fe4000788c0ff */
[C---:B------:R-:W-:Y:S02]  /*12c280*/  LOP3.LUT P5, RZ, R52.reuse, 0x40, RZ, 0xc0, !PT ;  /* 0x0000004034ff7812 */ /* 0x040fe400078ac0ff */
[----:B------:R-:W-:-:S02]  /*12c290*/  LOP3.LUT P6, RZ, R52, 0x80, RZ, 0xc0, !PT ;  /* 0x0000008034ff7812 */ /* 0x000fc400078cc0ff */
[----:B------:R-:W-:Y:S02]  /*12c2a0*/  LOP3.LUT P0, RZ, R52, 0x100, RZ, 0xc0, !PT ;  /* 0x0000010034ff7812 */ /* 0x000fe4000780c0ff */
[----:B------:R-:W-:Y:S01]  /*12c2b0*/  LOP3.LUT R51, R51, 0xbfffffff, RZ, 0xc0, !PT ;  /* 0xbfffffff33337812 */ /* 0x000fe200078ec0ff */
[----:B--2---:R0:W-:Y:S01]  /*12c2c0*/  @P1 STG.E.U8 desc[UR36][R4.64], R24 ;  /* 0x0000001804001986 */ /* 0x0041e2000c101124 */
[----:B------:R-:W-:Y:S02]  /*12c2d0*/  LOP3.LUT P1, RZ, R54, 0x80, RZ, 0xc0, !PT ;  /* 0x0000008036ff7812 */ /* 0x000fe4000782c0ff */
[----:B0-----:R-:W-:-:S11]  /*12c2e0*/  PRMT R4, R28, 0x7770, RZ ;  /* 0x000077701c047816 */ /* 0x001fd600000000ff */
[----:B------:R0:W-:Y:S01]  /*12c2f0*/  @P1 STG.E.U8 desc[UR36][R14.64], R4 ;  /* 0x000000040e001986 */ /* 0x0001e2000c101124 */
[----:B------:R-:W-:Y:S02]  /*12c300*/  LOP3.LUT P1, RZ, R54, 0x40, RZ, 0xc0, !PT ;  /* 0x0000004036ff7812 */ /* 0x000fe4000782c0ff */
[----:B0-----:R-:W-:-:S11]  /*12c310*/  PRMT R4, R28, 0x7771, RZ ;  /* 0x000077711c047816 */ /* 0x001fd600000000ff */
[----:B------:R0:W-:Y:S02]  /*12c320*/  @P1 STG.E.U8 desc[UR36][R10.64], R4 ;  /* 0x000000040a001986 */ /* 0x0001e4000c101124 */
[C---:B0-----:R-:W-:Y:S02]  /*12c330*/  PRMT R4, R28.reuse, 0x7772, RZ ;  /* 0x000077721c047816 */ /* 0x041fe400000000ff */
[----:B------:R-:W2:Y:S01]  /*12c340*/  LDL.LU.64 R10, [R1+0x2420] ;  /* 0x00242000010a7983 */ /* 0x000ea20000300a00 */
[----:B------:R-:W-:-:S03]  /*12c350*/  PRMT R28, R28, 0x7773, RZ ;  /* 0x000077731c1c7816 */ /* 0x000fc600000000ff */
[----:B------:R0:W-:Y:S04]  /*12c360*/  @P2 STG.E.U8 desc[UR36][R6.64], R4 ;  /* 0x0000000406002986 */ /* 0x0001e8000c101124 */
[----:B----4-:R1:W-:Y:S01]  /*12c370*/  @P3 STG.E.U8 desc[UR36][R12.64], R28 ;  /* 0x0000001c0c003986 */ /* 0x0103e2000c101124 */
[----:B0-----:R-:W-:-:S03]  /*12c380*/  PRMT R4, R17, 0x7770, RZ ;  /* 0x0000777011047816 */ /* 0x001fc600000000ff */
[----:B------:R-:W4:Y:S04]  /*12c390*/  LDL.LU.64 R6, [R1+0x2428] ;  /* 0x0024280001067983 */ /* 0x000f280000300a00 */
[----:B------:R0:W-:Y:S04]  /*12c3a0*/  @P4 STG.E.U8 desc[UR36][R8.64], R4 ;  /* 0x0000000408004986 */ /* 0x0001e8000c101124 */
[----:B-1----:R-:W3:Y:S01]  /*12c3b0*/  LDL.LU.64 R12, [R1+0x2438] ;  /* 0x00243800010c7983 */ /* 0x002ee20000300a00 */
[----:B0-----:R-:W-:-:S03]  /*12c3c0*/  PRMT R4, R17, 0x7771, RZ ;  /* 0x0000777111047816 */ /* 0x001fc600000000ff */
[----:B------:R-:W3:Y:S04]  /*12c3d0*/  LDL.LU.64 R8, [R1+0x2430] ;  /* 0x0024300001087983 */ /* 0x000ee80000300a00 */
[----:B------:R0:W-:Y:S04]  /*12c3e0*/  @P5 STG.E.U8 desc[UR36][R58.64], R4 ;  /* 0x000000043a005986 */ /* 0x0001e8000c101124 */
[----:B0-----:R-:W3:Y:S01]  /*12c3f0*/  LDL.LU.64 R58, [R1+0x2440] ;  /* 0x00244000013a7983 */ /* 0x001ee20000300a00 */
[----:B------:R-:W-:-:S05]  /*12c400*/  PRMT R4, R17, 0x7772, RZ ;  /* 0x0000777211047816 */ /* 0x000fca00000000ff */
[----:B------:R0:W-:Y:S01]  /*12c410*/  @P6 STG.E.U8 desc[UR36][R56.64], R4 ;  /* 0x0000000438006986 */ /* 0x0001e2000c101124 */
[----:B------:R-:W-:-:S03]  /*12c420*/  PRMT R17, R17, 0x7773, RZ ;  /* 0x0000777311117816 */ /* 0x000fc600000000ff */
[----:B0-----:R-:W3:Y:S04]  /*12c430*/  LDL.LU.64 R56, [R1+0x2450] ;  /* 0x0024500001387983 */ /* 0x001ee80000300a00 */
[----:B------:R0:W-:Y:S04]  /*12c440*/  @P0 STG.E.U8 desc[UR36][R60.64], R17 ;  /* 0x000000113c000986 */ /* 0x0001e8000c101124 */
[----:B0-----:R-:W3:Y:S01]  /*12c450*/  LDL.LU.64 R60, [R1+0x2448] ;  /* 0x00244800013c7983 */ /* 0x001ee20000300a00 */
[----:B------:R-:W-:Y:S02]  /*12c460*/  LOP3.LUT P1, RZ, R52, 0x200000, RZ, 0xc0, !PT ;  /* 0x0020000034ff7812 */ /* 0x000fe4000782c0ff */
[----:B------:R-:W-:Y:S01]  /*12c470*/  LOP3.LUT R54, R54, 0xfffffffe, RZ, 0xc0, !PT ;  /* 0xfffffffe36367812 */ /* 0x000fe200078ec0ff */
[----:B------:R-:W3:Y:S10]  /*12c480*/  LDL.LU.64 R16, [R1+0x2478] ;  /* 0x0024780001107983 */ /* 0x000ef40000300a00 */
        /* <DEDUP_REMOVED lines=22> */
[----:B------:R-:W-:Y:S02]  /*12c5f0*/  LOP3.LUT P6, RZ, R52, 0x800, RZ, 0xc0, !PT ;  /* 0x0000080034ff7812 */ /* 0x000fe400078cc0ff */
[----:B------:R-:W-:Y:S02]  /*12c600*/  LOP3.LUT R54, R54, 0xffffffdf, RZ, 0xc0, !PT ;  /* 0xffffffdf36367812 */ /* 0x000fe400078ec0ff */
[----:B------:R-:W-:-:S07]  /*12c610*/  LOP3.LUT P0, RZ, R52, 0x1000, RZ, 0xc0, !PT ;  /* 0x0000100034ff7812 */ /* 0x000fce000780c0ff */
[----:B------:R-:W-:Y:S02]  /*12c620*/  @P1 LOP3.LUT R54, R54, 0x20, RZ, 0xfc, !PT ;  /* 0x0000002036361812 */ /* 0x000fe400078efcff */
[----:B------:R-:W-:Y:S01]  /*12c630*/  LOP3.LUT P1, RZ, R52, 0x2000, RZ, 0xc0, !PT ;  /* 0x0000200034ff7812 */ /* 0x000fe2000782c0ff */
[----:B--2---:R0:W-:Y:S02]  /*12c640*/  @P4 STG.E.U8 desc[UR36][R10.64], R4 ;  /* 0x000000040a004986 */ /* 0x0041e4000c101124 */
[----:B0-----:R-:W-:-:S05]  /*12c650*/  PRMT R4, R21, 0x7771, RZ ;  /* 0x0000777115047816 */ /* 0x001fca00000000ff */
[----:B----4-:R0:W-:Y:S02]  /*12c660*/  @P5 STG.E.U8 desc[UR36][R6.64], R4 ;  /* 0x0000000406005986 */ /* 0x0101e4000c101124 */
[C---:B0-----:R-:W-:Y:S02]  /*12c670*/  PRMT R4, R21.reuse, 0x7772, RZ ;  /* 0x0000777215047816 */ /* 0x041fe400000000ff */
[----:B------:R-:W-:-:S03]  /*12c680*/  PRMT R21, R21, 0x7773, RZ ;  /* 0x0000777315157816 */ /* 0x000fc600000000ff */
[----:B---3--:R0:W-:Y:S04]  /*12c690*/  @P6 STG.E.U8 desc[UR36][R12.64], R4 ;  /* 0x000000040c006986 */ /* 0x0081e8000c101124 */
[----:B------:R1:W-:Y:S01]  /*12c6a0*/  @P0 STG.E.U8 desc[UR36][R8.64], R21 ;  /* 0x0000001508000986 */ /* 0x0003e2000c101124 */
[----:B0-----:R-:W-:-:S03]  /*12c6b0*/  PRMT R4, R25, 0x7770, RZ ;  /* 0x0000777019047816 */ /* 0x001fc600000000ff */
[----:B-1----:R-:W2:Y:S04]  /*12c6c0*/  LDL.LU.64 R20, [R1+0x2468] ;  /* 0x0024680001147983 */ /* 0x002ea80000300a00 */
[----:B------:R0:W-:Y:S01]  /*12c6d0*/  @P1 STG.E.U8 desc[UR36][R58.64], R4 ;  /* 0x000000043a001986 */ /* 0x0001e2000c101124 */
[----:B------:R-:W-:-:S03]  /*12c6e0*/  LOP3.LUT P1, RZ, R54, 0x20, RZ, 0xc0, !PT ;  /* 0x0000002036ff7812 */ /* 0x000fc6000782c0ff */
[----:B------:R-:W3:Y:S04]  /*12c6f0*/  LDL.LU.64 R14, [R1+0x2470] ;  /* 0x00247000010e7983 */ /* 0x000ee80000300a00 */
[----:B------:R-:W4:Y:S01]  /*12c700*/  LDL.LU.64 R10, [R1+0x2480] ;  /* 0x00248000010a7983 */ /* 0x000f220000300a00 */
[----:B0-----:R-:W-:-:S03]  /*12c710*/  PRMT R4, R25, 0x7771, RZ ;  /* 0x0000777119047816 */ /* 0x001fc600000000ff */
[----:B------:R-:W2:Y:S04]  /*12c720*/  LDL.LU.64 R6, [R1+0x2490] ;  /* 0x0024900001067983 */ /* 0x000ea80000300a00 */
[----:B------:R0:W-:Y:S01]  /*12c730*/  @P1 STG.E.U8 desc[UR36][R56.64], R4 ;  /* 0x0000000438001986 */ /* 0x0001e2000c101124 */
[----:B------:R-:W-:-:S03]  /*12c740*/  LOP3.LUT P1, RZ, R54, 0x10, RZ, 0xc0, !PT ;  /* 0x0000001036ff7812 */ /* 0x000fc6000782c0ff */
[----:B------:R-:W2:Y:S04]  /*12c750*/  LDL.LU.64 R12, [R1+0x2488] ;  /* 0x00248800010c7983 */ /* 0x000ea80000300a00 */
[----:B------:R-:W2:Y:S01]  /*12c760*/  LDL.LU.64 R8, [R1+0x2498] ;  /* 0x0024980001087983 */ /* 0x000ea20000300a00 */
[----:B0-----:R-:W-:-:S03]  /*12c770*/  PRMT R4, R25, 0x7772, RZ ;  /* 0x0000777219047816 */ /* 0x001fc600000000ff */
[----:B------:R-:W2:Y:S04]  /*12c780*/  LDL.LU.64 R58, [R1+0x24a0] ;  /* 0x0024a000013a7983 */ /* 0x000ea80000300a00 */
[----:B------:R-:W2:Y:S04]  /*12c790*/  LDL.LU.64 R56, [R1+0x24a8] ;  /* 0x0024a80001387983 */ /* 0x000ea80000300a00 */
[----:B------:R0:W-:Y:S04]  /*12c7a0*/  @P1 STG.E.U8 desc[UR36][R60.64], R4 ;  /* 0x000000043c001986 */ /* 0x0001e8000c101124 */
[----:B0-----:R-:W2:Y:S01]  /*12c7b0*/  LDL.LU.64 R4, [R1+0x2458] ;  /* 0x0024580001047983 */ /* 0x001ea20000300a00 */
[----:B------:R-:W-:-:S02]  /*12c7c0*/  LOP3.LUT P1, RZ, R54, 0x8, RZ, 0xc0, !PT ;  /* 0x0000000836ff7812 */ /* 0x000fc4000782c0ff */
[----:B------:R-:W-:Y:S01]  /*12c7d0*/  PRMT R25, R25, 0x7773, RZ ;  /* 0x0000777319197816 */ /* 0x000fe200000000ff */
[----:B------:R-:W3:Y:S10]  /*12c7e0*/  LDL.LU.64 R60, [R1+0x24b8] ;  /* 0x0024b800013c7983 */ /* 0x000ef40000300a00 */
[----:B--2---:R0:W-:Y:S04]  /*12c7f0*/  @P1 STG.E.U8 desc[UR36][R4.64], R25 ;  /* 0x0000001904001986 */ /* 0x0041e8000c101124 */
[----:B0-----:R-:W2:Y:S01]  /*12c800*/  LDL.LU.64 R24, [R1+0x2460] ;  /* 0x0024600001187983 */ /* 0x001ea20000300a00 */
[----:B------:R-:W-:-:S02]  /*12c810*/  LOP3.LUT P1, RZ, R54, 0x4, RZ, 0xc0, !PT ;  /* 0x0000000436ff7812 */ /* 0x000fc4000782c0ff */
[----:B------:R-:W-:Y:S02]  /*12c820*/  PRMT R4, R29, 0x7770, RZ ;  /* 0x000077701d047816 */ /* 0x000fe400000000ff */
[C---:B------:R-:W-:Y:S02]  /*12c830*/  LOP3.LUT P2, RZ, R52.reuse, 0x400000, RZ, 0xc0, !PT ;  /* 0x0040000034ff7812 */ /* 0x040fe4000784c0ff */
[C---:B------:R-:W-:Y:S02]  /*12c840*/  LOP3.LUT P3, RZ, R52.reuse, 0x800000, RZ, 0xc0, !PT ;  /* 0x0080000034ff7812 */ /* 0x040fe4000786c0ff */
[C---:B------:R-:W-:Y:S02]  /*12c850*/  LOP3.LUT P4, RZ, R52.reuse, 0x1000000, RZ, 0xc0, !PT ;  /* 0x0100000034ff7812 */ /* 0x040fe4000788c0ff */
[C---:B------:R-:W-:Y:S02]  /*12c860*/  LOP3.LUT P5, RZ, R52.reuse, 0x2000000, RZ, 0xc0, !PT ;  /* 0x0200000034ff7812 */ /* 0x040fe400078ac0ff */
[----:B------:R-:W-:-:S02]  /*12c870*/  LOP3.LUT P6, RZ, R52, 0x4000000, RZ, 0xc0, !PT ;  /* 0x0400000034ff7812 */ /* 0x000fc400078cc0ff */
[----:B------:R-:W-:Y:S01]  /*12c880*/  LOP3.LUT P0, RZ, R52, 0x8000000, RZ, 0xc0, !PT ;  /* 0x0800000034ff7812 */ /* 0x000fe2000780c0ff */
        /* <DEDUP_REMOVED lines=8> */
[----:B------:R-:W-:-:S11]  /*12c910*/  PRMT R29, R29, 0x7773, RZ ;  /* 0x000077731d1d7816 */ /* 0x000fd600000000ff */
[----:B---3--:R-:W-:Y:S01]  /*12c920*/  @P1 STG.E.U8 desc[UR36][R14.64], R29 ;  /* 0x0000001d0e001986 */ /* 0x008fe2000c101124 */
[----:B------:R-:W-:Y:S02]  /*12c930*/  LOP3.LUT P1, RZ, R51, 0x40000000, RZ, 0xc0, !PT ;  /* 0x4000000033ff7812 */ /* 0x000fe4000782c0ff */
[----:B0-----:R-:W-:-:S11]  /*12c940*/  PRMT R4, R18, 0x7770, RZ ;  /* 0x0000777012047816 */ /* 0x001fd600000000ff */
[----:B----4-:R0:W-:Y:S02]  /*12c950*/  @P1 STG.E.U8 desc[UR36][R10.64], R4 ;  /* 0x000000040a001986 */ /* 0x0101e4000c101124 */
        /* <DEDUP_REMOVED lines=36> */
[----:B------:R-:W2:Y:S02]  /*12cba0*/  LDL.LU.64 R54, [R1+0x24f8] ;  /* 0x0024f80001367983 */ /* 0x000ea40000300a00 */
[----:B------:R-:W-:-:S02]  /*12cbb0*/  @P1 LOP3.LUT R51, R51, 0x4000000, RZ, 0xfc, !PT ;  /* 0x0400000033331812 */ /* 0x000fc400078efcff */
[----:B------:R-:W-:Y:S01]  /*12cbc0*/  LOP3.LUT P1, RZ, R50, 0x8, RZ, 0xc0, !PT ;  /* 0x0000000832ff7812 */ /* 0x000fe2000782c0ff */
[----:B------:R-:W2:Y:S01]  /*12cbd0*/  LDL.LU.64 R24, [R1+0x2508] ;  /* 0x0025080001187983 */ /* 0x000ea20000300a00 */
[----:B------:R-:W-:-:S03]  /*12cbe0*/  LOP3.LUT R51, R51, 0xf7ffffff, RZ, 0xc0, !PT ;  /* 0xf7ffffff33337812 */ /* 0x000fc600078ec0ff */
[----:B------:R-:W2:Y:S01]  /*12cbf0*/  LDL.LU.64 R20, [R1+0x24f0] ;  /* 0x0024f00001147983 */ /* 0x000ea20000300a00 */
[----:B------:R-:W-:-:S03]  /*12cc00*/  LOP3.LUT P5, RZ, R52, 0x20000000, RZ, 0xc0, !PT ;  /* 0x2000000034ff7812 */ /* 0x000fc600078ac0ff */
[----:B------:R-:W2:Y:S04]  /*12cc10*/  LDL.LU.64 R16, [R1+0x2500] ;  /* 0x0025000001107983 */ /* 0x000ea80000300a00 */
[----:B------:R-:W-:Y:S01]  /*12cc20*/  @P1 LOP3.LUT R51, R51, 0x8000000, RZ, 0xfc, !PT ;  /* 0x0800000033331812 */ /* 0x000fe200078efcff */
[----:B------:R-:W2:Y:S01]  /*12cc30*/  LDL.LU.64 R14, [R1+0x2510] ;  /* 0x00251000010e7983 */ /* 0x000ea20000300a00 */
[----:B------:R-:W-:Y:S02]  /*12cc40*/  LOP3.LUT P1, RZ, R50, 0x4, RZ, 0xc0, !PT ;  /* 0x0000000432ff7812 */ /* 0x000fe4000782c0ff */
[----:B------:R-:W-:Y:S01]  /*12cc50*/  LOP3.LUT R51, R51, 0xefffffff, RZ, 0xc0, !PT ;  /* 0xefffffff33337812 */ /* 0x000fe200078ec0ff */
[----:B------:R-:W2:Y:S01]  /*12cc60*/  LDL.LU.64 R10, [R1+0x2518] ;  /* 0x00251800010a7983 */ /* 0x000ea20000300a00 */
[----:B------:R-:W-:-:S09]  /*12cc70*/  LOP3.LUT P6, RZ, R52, 0x40000000, RZ, 0xc0, !PT ;  /* 0x4000000034ff7812 */ /* 0x000fd200078cc0ff */
[----:B------:R-:W-:Y:S02]  /*12cc80*/  @P1 LOP3.LUT R51, R51, 0x10000000, RZ, 0xfc, !PT ;  /* 0x1000000033331812 */ /* 0x000fe400078efcff */
[----:B------:R-:W-:Y:S02]  /*12cc90*/  LOP3.LUT P1, RZ, R50, 0x2, RZ, 0xc0, !PT ;  /* 0x0000000232ff7812 */ /* 0x000fe4000782c0ff */
[----:B------:R-:W-:Y:S02]  /*12cca0*/  LOP3.LUT R51, R51, 0xdfffffff, RZ, 0xc0, !PT ;  /* 0xdfffffff33337812 */ /* 0x000fe400078ec0ff */
[----:B------:R-:W-:Y:S02]  /*12ccb0*/  PRMT R4, R26, 0x7770, RZ ;  /* 0x000077701a047816 */ /* 0x000fe400000000ff */
[----:B------:R-:W-:-:S03]  /*12ccc0*/  LOP3.LUT P0, RZ, R52, 0x80000000, RZ, 0xc0, !PT ;  /* 0x8000000034ff7812 */ /* 0x000fc6000780c0ff */
[----:B---3--:R0:W-:Y:S04]  /*12ccd0*/  @P5 STG.E.U8 desc[UR36][R6.64], R4 ;  /* 0x0000000406005986 */ /* 0x0081e8000c101124 */
[----:B------:R-:W-:Y:S02]  /*12cce0*/  @P1 LOP3.LUT R51, R51, 0x20000000, RZ, 0xfc, !PT ;  /* 0x2000000033331812 */ /* 0x000fe400078efcff */
[----:B------:R-:W-:Y:S02]  /*12ccf0*/  LOP3.LUT P1, RZ, R50, 0x1, RZ, 0xc0, !PT ;  /* 0x0000000132ff7812 */ /* 0x000fe4000782c0ff */
[C---:B0-----:R-:W-:Y:S01]  /*12cd00*/  PRMT R4, R26.reuse, 0x7771, RZ ;  /* 0x000077711a047816 */ /* 0x041fe200000000ff */
[----:B------:R-:W3:Y:S04]  /*12cd10*/  LDL.LU.64 R6, [R1+0x2520] ;  /* 0x0025200001067983 */ /* 0x000ee80000300a00 */
[----:B----4-:R0:W-:Y:S02]  /*12cd20*/  @P6 STG.E.U8 desc[UR36][R12.64], R4 ;  /* 0x000000040c006986 */ /* 0x0101e4000c101124 */
[----:B0-----:R-:W-:-:S02]  /*12cd30*/  PRMT R4, R26, 0x7772, RZ ;  /* 0x000077721a047816 */ /* 0x001fc400000000ff */
[----:B------:R-:W4:Y:S01]  /*12cd40*/  LDL.LU.64 R12, [R1+0x2528] ;  /* 0x00252800010c7983 */ /* 0x000f220000300a00 */
[----:B------:R-:W-:-:S03]  /*12cd50*/  PRMT R26, R26, 0x7773, RZ ;  /* 0x000077731a1a7816 */ /* 0x000fc600000000ff */
[----:B------:R0:W-:Y:S04]  /*12cd60*/  @P0 STG.E.U8 desc[UR36][R8.64], R4 ;  /* 0x0000000408000986 */ /* 0x0001e8000c101124 */
[----:B------:R1:W-:Y:S01]  /*12cd70*/  @P1 STG.E.U8 desc[UR36][R58.64], R26 ;  /* 0x0000001a3a001986 */ /* 0x0003e2000c101124 */
[C---:B------:R-:W-:Y:S02]  /*12cd80*/  LOP3.LUT P1, RZ, R51.reuse, 0x20000000, RZ, 0xc0, !PT ;  /* 0x2000000033ff7812 */ /* 0x040fe4000782c0ff */
[----:B0-----:R-:W-:Y:S01]  /*12cd90*/  PRMT R4, R30, 0x7770, RZ ;  /* 0x000077701e047816 */ /* 0x001fe200000000ff */
[----:B------:R-:W3:Y:S04]  /*12cda0*/  LDL.LU.64 R8, [R1+0x2538] ;  /* 0x0025380001087983 */ /* 0x000ee80000300a00 */
[----:B-1----:R-:W3:Y:S06]  /*12cdb0*/  LDL.LU.64 R58, [R1+0x2548] ;  /* 0x00254800013a7983 */ /* 0x002eec0000300a00 */
[----:B------:R0:W-:Y:S01]  /*12cdc0*/  @P1 STG.E.U8 desc[UR36][R56.64], R4 ;  /* 0x0000000438001986 */ /* 0x0001e2000c101124 */
[----:B------:R-:W-:-:S03]  /*12cdd0*/  LOP3.LUT P1, RZ, R51, 0x10000000, RZ, 0xc0, !PT ;  /* 0x1000000033ff7812 */ /* 0x000fc6000782c0ff */
[----:B0-----:R-:W4:Y:S01]  /*12cde0*/  LDL.LU.64 R56, [R1+0x2530] ;  /* 0x0025300001387983 */ /* 0x001f220000300a00 */
[----:B------:R-:W-:-:S09]  /*12cdf0*/  PRMT R4, R30, 0x7771, RZ ;  /* 0x000077711e047816 */ /* 0x000fd200000000ff */
[----:B--2---:R0:W-:Y:S04]  /*12ce00*/  @P1 STG.E.U8 desc[UR36][R60.64], R4 ;  /* 0x000000043c001986 */ /* 0x0041e8000c101124 */
[----:B0-----:R-:W2:Y:S01]  /*12ce10*/  LDL.LU.64 R60, [R1+0x2540] ;  /* 0x00254000013c7983 */ /* 0x001ea20000300a00 */
[----:B------:R-:W-:Y:S02]  /*12ce20*/  LOP3.LUT P1, RZ, R51, 0x8000000, RZ, 0xc0, !PT ;  /* 0x0800000033ff7812 */ /* 0x000fe4000782c0ff */
[C---:B------:R-:W-:Y:S02]  /*12ce30*/  PRMT R4, R30.reuse, 0x7772, RZ ;  /* 0x000077721e047816 */ /* 0x040fe400000000ff */
[----:B------:R-:W-:-:S09]  /*12ce40*/  PRMT R30, R30, 0x7773, RZ ;  /* 0x000077731e1e7816 */ /* 0x000fd200000000ff */
[----:B------:R0:W-:Y:S01]  /*12ce50*/  @P1 STG.E.U8 desc[UR36][R54.64], R4 ;  /* 0x0000000436001986 */ /* 0x0001e2000c101124 */
[----:B------:R-:W-:-:S13]  /*12ce60*/  LOP3.LUT P1, RZ, R51, 0x4000000, RZ, 0xc0, !PT ;  /* 0x0400000033ff7812 */ /* 0x000fda000782c0ff */
[----:B------:R-:W-:Y:S01]  /*12ce70*/  @P1 STG.E.U8 desc[UR36][R24.64], R30 ;  /* 0x0000001e18001986 */ /* 0x000fe2000c101124 */
[----:B------:R-:W-:Y:S02]  /*12ce80*/  LOP3.LUT P1, RZ, R51, 0x2000000, RZ, 0xc0, !PT ;  /* 0x0200000033ff7812 */ /* 0x000fe4000782c0ff */
[----:B0-----:R-:W-:-:S11]  /*12ce90*/  PRMT R4, R19, 0x7770, RZ ;  /* 0x0000777013047816 */ /* 0x001fd600000000ff */
[----:B------:R0:W-:Y:S01]  /*12cea0*/  @P1 STG.E.U8 desc[UR36][R20.64], R4 ;  /* 0x0000000414001986 */ /* 0x0001e2000c101124 */
[----:B------:R-:W-:Y:S02]  /*12ceb0*/  LOP3.LUT P1, RZ, R51, 0x1000000, RZ, 0xc0, !PT ;  /* 0x0100000033ff7812 */ /* 0x000fe4000782c0ff */
[----:B0-----:R-:W-:-:S11]  /*12cec0*/  PRMT R4, R19, 0x7771, RZ ;  /* 0x0000777113047816 */ /* 0x001fd600000000ff */
[----:B------:R0:W-:Y:S01]  /*12ced0*/  @P1 STG.E.U8 desc[UR36][R16.64], R4 ;  /* 0x0000000410001986 */ /* 0x0001e2000c101124 */
[----:B------:R-:W-:Y:S02]  /*12cee0*/  LOP3.LUT P1, RZ, R51, 0x800000, RZ, 0xc0, !PT ;  /* 0x0080000033ff7812 */ /* 0x000fe4000782c0ff */
[----:B------:R-:W-:Y:S02]  /*12cef0*/  LOP3.LUT P2, RZ, R50, 0x200, RZ, 0xc0, !PT ;  /* 0x0000020032ff7812 */ /* 0x000fe4000784c0ff */
[----:B0-----:R-:W-:-:S09]  /*12cf00*/  PRMT R4, R19, 0x7772, RZ ;  /* 0x0000777213047816 */ /* 0x001fd200000000ff */
[----:B------:R0:W-:Y:S01]  /*12cf10*/  @P1 STG.E.U8 desc[UR36][R14.64], R4 ;  /* 0x000000040e001986 */ /* 0x0001e2000c101124 */
[----:B------:R-:W-:Y:S02]  /*12cf20*/  LOP3.LUT P1, RZ, R51, 0x400000, RZ, 0xc0, !PT ;  /* 0x0040000033ff7812 */ /* 0x000fe4000782c0ff */
[C---:B------:R-:W-:Y:S02]  /*12cf30*/  LOP3.LUT P3, RZ, R50.reuse, 0x400, RZ, 0xc0, !PT ;  /* 0x0000040032ff7812 */ /* 0x040fe4000786c0ff */
[----:B------:R-:W-:Y:S02]  /*12cf40*/  PRMT R19, R19, 0x7773, RZ ;  /* 0x0000777313137816 */ /* 0x000fe400000000ff */
[----:B------:R-:W-:Y:S02]  /*12cf50*/  LOP3.LUT P4, RZ, R50, 0x800, RZ, 0xc0, !PT ;  /* 0x0000080032ff7812 */ /* 0x000fe4000788c0ff */
[----:B0-----:R-:W-:-:S05]  /*12cf60*/  PRMT R4, R23, 0x7770, RZ ;  /* 0x0000777017047816 */ /* 0x001fca00000000ff */
[----:B------:R-:W-:Y:S04]  /*12cf70*/  @P1 STG.E.U8 desc[UR36][R10.64], R19 ;  /* 0x000000130a001986 */ /* 0x000fe8000c101124 */
[----:B---3--:R0:W-:Y:S01]  /*12cf80*/  @P2 STG.E.U8 desc[UR36][R6.64], R4 ;  /* 0x0000000406002986 */ /* 0x0081e2000c101124 */
[C---:B------:R-:W-:Y:S02]  /*12cf90*/  LOP3.LUT P5, RZ, R50.reuse, 0x1000, RZ, 0xc0, !PT ;  /* 0x0000100032ff7812 */ /* 0x040fe400078ac0ff */
[----:B------:R-:W-:Y:S02]  /*12cfa0*/  LOP3.LUT P6, RZ, R50, 0x2000, RZ, 0xc0, !PT ;  /* 0x0000200032ff7812 */ /* 0x000fe400078cc0ff */
[----:B0-----:R-:W-:-:S05]  /*12cfb0*/  PRMT R4, R23, 0x7771, RZ ;  /* 0x0000777117047816 */ /* 0x001fca00000000ff */
[----:B----4-:R0:W-:Y:S01]  /*12cfc0*/  @P3 STG.E.U8 desc[UR36][R12.64], R4 ;  /* 0x000000040c003986 */ /* 0x0101e2000c101124 */
[----:B------:R-:W-:Y:S02]  /*12cfd0*/  LOP3.LUT P0, RZ, R50, 0x4000, RZ, 0xc0, !PT ;  /* 0x0000400032ff7812 */ /* 0x000fe4000780c0ff */
[C---:B0-----:R-:W-:Y:S02]  /*12cfe0*/  PRMT R4, R23.reuse, 0x7772, RZ ;  /* 0x0000777217047816 */ /* 0x041fe400000000ff */
[----:B------:R-:W-:-:S03]  /*12cff0*/  PRMT R23, R23, 0x7773, RZ ;  /* 0x0000777317177816 */ /* 0x000fc600000000ff */
[----:B------:R0:W-:Y:S04]  /*12d000*/  @P4 STG.E.U8 desc[UR36][R8.64], R4 ;  /* 0x0000000408004986 */ /* 0x0001e8000c101124 */
[----:B------:R-:W-:Y:S01]  /*12d010*/  @P5 STG.E.U8 desc[UR36][R58.64], R23 ;  /* 0x000000173a005986 */ /* 0x000fe2000c101124 */
        /* <DEDUP_REMOVED lines=34> */
[C---:B------:R-:W-:Y:S02]  /*12d240*/  LOP3.LUT P5, RZ, R50.reuse, 0x10000, RZ, 0xc0, !PT ;  /* 0x0001000032ff7812 */ /* 0x040fe400078ac0ff */
[C---:B------:R-:W-:Y:S01]  /*12d250*/  LOP3.LUT P6, RZ, R50.reuse, 0x20000, RZ, 0xc0, !PT ;  /* 0x0002000032ff7812 */ /* 0x040fe200078cc0ff */
[----:B------:R-:W2:Y:S04]  /*12d260*/  LDL.LU.64 R16, [R1+0x25a0] ;  /* 0x0025a00001107983 */ /* 0x000ea80000300a00 */
[----:B------:R-:W-:Y:S01]  /*12d270*/  @P1 LOP3.LUT R51, R51, 0x80000, RZ, 0xfc, !PT ;  /* 0x0008000033331812 */ /* 0x000fe200078efcff */
[----:B------:R-:W2:Y:S01]  /*12d280*/  LDL.LU.64 R14, [R1+0x25a8] ;  /* 0x0025a800010e7983 */ /* 0x000ea20000300a00 */
[----:B------:R-:W-:-:S02]  /*12d290*/  LOP3.LUT P1, RZ, R50, 0x200000, RZ, 0xc0, !PT ;  /* 0x0020000032ff7812 */ /* 0x000fc4000782c0ff */
[----:B------:R-:W-:Y:S01]  /*12d2a0*/  LOP3.LUT R51, R51, 0xffefffff, RZ, 0xc0, !PT ;  /* 0xffefffff33337812 */ /* 0x000fe200078ec0ff */
[----:B------:R-:W2:Y:S01]  /*12d2b0*/  LDL.LU.64 R10, [R1+0x25b8] ;  /* 0x0025b800010a7983 */ /* 0x000ea20000300a00 */
[----:B------:R-:W-:-:S09]  /*12d2c0*/  LOP3.LUT P0, RZ, R50, 0x40000, RZ, 0xc0, !PT ;  /* 0x0004000032ff7812 */ /* 0x000fd2000780c0ff */
[----:B------:R-:W-:Y:S02]  /*12d2d0*/  @P1 LOP3.LUT R51, R51, 0x100000, RZ, 0xfc, !PT ;  /* 0x0010000033331812 */ /* 0x000fe400078efcff */
[----:B------:R-:W-:Y:S02]  /*12d2e0*/  LOP3.LUT P1, RZ, R50, 0x100000, RZ, 0xc0, !PT ;  /* 0x0010000032ff7812 */ /* 0x000fe4000782c0ff */
[----:B------:R-:W-:Y:S02]  /*12d2f0*/  LOP3.LUT R51, R51, 0xffdfffff, RZ, 0xc0, !PT ;  /* 0xffdfffff33337812 */ /* 0x000fe400078ec0ff */
[----:B------:R-:W-:Y:S02]  /*12d300*/  PRMT R27, R27, 0x7773, RZ ;  /* 0x000077731b1b7816 */ /* 0x000fe400000000ff */
[----:B------:R-:W-:-:S03]  /*12d310*/  PRMT R4, R31, 0x7770, RZ ;  /* 0x000077701f047816 */ /* 0x000fc600000000ff */
[----:B---3--:R0:W-:Y:S04]  /*12d320*/  @P5 STG.E.U8 desc[UR36][R6.64], R27 ;  /* 0x0000001b06005986 */ /* 0x0081e8000c101124 */
[----:B------:R-:W-:Y:S01]  /*12d330*/  @P1 LOP3.LUT R51, R51, 0x200000, RZ, 0xfc, !PT ;  /* 0x0020000033331812 */ /* 0x000fe200078efcff */
[----:B----4-:R1:W-:Y:S01]  /*12d340*/  @P6 STG.E.U8 desc[UR36][R12.64], R4 ;  /* 0x000000040c006986 */ /* 0x0103e2000c101124 */
[----:B------:R-:W-:-:S03]  /*12d350*/  LOP3.LUT P1, RZ, R50, 0x80000, RZ, 0xc0, !PT ;  /* 0x0008000032ff7812 */ /* 0x000fc6000782c0ff */
[----:B0-----:R-:W3:Y:S01]  /*12d360*/  LDL.LU.64 R6, [R1+0x25c8] ;  /* 0x0025c80001067983 */ /* 0x001ee20000300a00 */
[----:B-1----:R-:W-:-:S03]  /*12d370*/  PRMT R4, R31, 0x7771, RZ ;  /* 0x000077711f047816 */ /* 0x002fc600000000ff */
[----:B------:R-:W4:Y:S04]  /*12d380*/  LDL.LU.64 R12, [R1+0x25b0] ;  /* 0x0025b000010c7983 */ /* 0x000f280000300a00 */
[----:B------:R0:W-:Y:S02]  /*12d390*/  @P0 STG.E.U8 desc[UR36][R8.64], R4 ;  /* 0x0000000408000986 */ /* 0x0001e4000c101124 */
[----:B0-----:R-:W-:Y:S02]  /*12d3a0*/  PRMT R4, R31, 0x7772, RZ ;  /* 0x000077721f047816 */ /* 0x001fe400000000ff */
[----:B------:R-:W3:Y:S04]  /*12d3b0*/  LDL.LU.64 R8, [R1+0x25c0] ;  /* 0x0025c00001087983 */ /* 0x000ee80000300a00 */
[----:B------:R0:W-:Y:S01]  /*12d3c0*/  @P1 STG.E.U8 desc[UR36][R58.64], R4 ;  /* 0x000000043a001986 */ /* 0x0001e2000c101124 */
[----:B------:R-:W-:-:S02]  /*12d3d0*/  LOP3.LUT P1, RZ, R51, 0x200000, RZ, 0xc0, !PT ;  /* 0x0020000033ff7812 */ /* 0x000fc4000782c0ff */
[----:B------:R-:W-:Y:S01]  /*12d3e0*/  PRMT R31, R31, 0x7773, RZ ;  /* 0x000077731f1f7816 */ /* 0x000fe200000000ff */
[----:B0-----:R-:W3:Y:S10]  /*12d3f0*/  LDL.LU.64 R58, [R1+0x25d0] ;  /* 0x0025d000013a7983 */ /* 0x001ef40000300a00 */
[----:B------:R0:W-:Y:S01]  /*12d400*/  @P1 STG.E.U8 desc[UR36][R56.64], R31 ;  /* 0x0000001f38001986 */ /* 0x0001e2000c101124 */
[----:B------:R-:W-:-:S02]  /*12d410*/  LOP3.LUT P1, RZ, R51, 0x100000, RZ, 0xc0, !PT ;  /* 0x0010000033ff7812 */ /* 0x000fc4000782c0ff */
[----:B------:R-:W-:Y:S01]  /*12d420*/  PRMT R4, R32, 0x7770, RZ ;  /* 0x0000777020047816 */ /* 0x000fe200000000ff */
[----:B0-----:R-:W4:Y:S10]  /*12d430*/  LDL.LU.64 R56, [R1+0x25d8] ;  /* 0x0025d80001387983 */ /* 0x001f340000300a00 */
[----:B--2---:R0:W-:Y:S04]  /*12d440*/  @P1 STG.E.U8 desc[UR36][R60.64], R4 ;  /* 0x000000043c001986 */ /* 0x0041e8000c101124 */
        /* <DEDUP_REMOVED lines=8> */
[----:B------:R-:W-:-:S11]  /*12d4d0*/  PRMT R32, R32, 0x7773, RZ ;  /* 0x0000777320207816 */ /* 0x000fd600000000ff */
        /* <DEDUP_REMOVED lines=11> */
[C---:B0-----:R-:W-:Y:S02]  /*12d590*/  PRMT R4, R36.reuse, 0x7772, RZ ;  /* 0x0000777224047816 */ /* 0x041fe400000000ff */
[----:B------:R-:W-:-:S03]  /*12d5a0*/  PRMT R36, R36, 0x7773, RZ ;  /* 0x0000777324247816 */ /* 0x000fc600000000ff */
[----:B------:R0:W-:Y:S01]  /*12d5b0*/  @P1 STG.E.U8 desc[UR36][R10.64], R4 ;  /* 0x000000040a001986 */ /* 0x0001e2000c101124 */
[----:B------:R-:W-:-:S03]  /*12d5c0*/  LOP3.LUT P5, RZ, R50, 0x80000000, RZ, 0xc0, !PT ;  /* 0x8000000032ff7812 */ /* 0x000fc600078ac0ff */
[----:B---3--:R-:W-:Y:S01]  /*12d5d0*/  @P2 STG.E.U8 desc[UR36][R6.64], R36 ;  /* 0x0000002406002986 */ /* 0x008fe2000c101124 */
[----:B0-----:R-:W-:-:S05]  /*12d5e0*/  PRMT R4, R40, 0x7770, RZ ;  /* 0x0000777028047816 */ /* 0x001fca00000000ff */
[----:B----4-:R0:W-:Y:S01]  /*12d5f0*/  @P3 STG.E.U8 desc[UR36][R12.64], R4 ;  /* 0x000000040c003986 */ /* 0x0101e2000c101124 */
[C---:B------:R-:W-:Y:S02]  /*12d600*/  LOP3.LUT P6, RZ, R48.reuse, 0x1, RZ, 0xc0, !PT ;  /* 0x0000000130ff7812 */ /* 0x040fe400078cc0ff */
[----:B------:R-:W-:Y:S02]  /*12d610*/  LOP3.LUT P0, RZ, R48, 0x2, RZ, 0xc0, !PT ;  /* 0x0000000230ff7812 */ /* 0x000fe4000780c0ff */
[----:B0-----:R-:W-:-:S05]  /*12d620*/  PRMT R4, R40, 0x7771, RZ ;  /* 0x0000777128047816 */ /* 0x001fca00000000ff */
[----:B------:R0:W-:Y:S02]  /*12d630*/  @P4 STG.E.U8 desc[UR36][R8.64], R4 ;  /* 0x0000000408004986 */ /* 0x0001e4000c101124 */
[C---:B0-----:R-:W-:Y:S02]  /*12d640*/  PRMT R4, R40.reuse, 0x7772, RZ ;  /* 0x0000777228047816 */ /* 0x041fe400000000ff */
[----:B------:R-:W-:-:S03]  /*12d650*/  PRMT R40, R40, 0x7773, RZ ;  /* 0x0000777328287816 */ /* 0x000fc600000000ff */
[----:B------:R0:W-:Y:S04]  /*12d660*/  @P5 STG.E.U8 desc[UR36][R58.64], R4 ;  /* 0x000000043a005986 */ /* 0x0001e8000c101124 */
[----:B------:R-:W-:Y:S01]  /*12d670*/  @P6 STG.E.U8 desc[UR36][R56.64], R40 ;  /* 0x0000002838006986 */ /* 0x000fe2000c101124 */
        /* <DEDUP_REMOVED lines=36> */
[C---:B------:R-:W-:Y:S02]  /*12d8c0*/  LOP3.LUT P1, RZ, R48.reuse, 0x100, RZ, 0xc0, !PT ;  /* 0x0000010030ff7812 */ /* 0x040fe4000782c0ff */
[----:B------:R-:W-:Y:S01]  /*12d8d0*/  LOP3.LUT R51, R51, 0xffffefff, RZ, 0xc0, !PT ;  /* 0xffffefff33337812 */ /* 0x000fe200078ec0ff */
[----:B------:R-:W2:Y:S01]  /*12d8e0*/  LDL.LU.64 R10, [R1+0x2640] ;  /* 0x00264000010a7983 */ /* 0x000ea20000300a00 */
[----:B------:R-:W-:-:S09]  /*12d8f0*/  LOP3.LUT P6, RZ, R48, 0x10, RZ, 0xc0, !PT ;  /* 0x0000001030ff7812 */ /* 0x000fd200078cc0ff */
[----:B------:R-:W-:Y:S02]  /*12d900*/  @P1 LOP3.LUT R51, R51, 0x1000, RZ, 0xfc, !PT ;  /* 0x0000100033331812 */ /* 0x000fe400078efcff */
[C---:B------:R-:W-:Y:S02]  /*12d910*/  LOP3.LUT P1, RZ, R48.reuse, 0x80, RZ, 0xc0, !PT ;  /* 0x0000008030ff7812 */ /* 0x040fe4000782c0ff */
[----:B------:R-:W-:Y:S02]  /*12d920*/  LOP3.LUT P0, RZ, R48, 0x20, RZ, 0xc0, !PT ;  /* 0x0000002030ff7812 */ /* 0x000fe4000780c0ff */
[----:B------:R-:W-:Y:S02]  /*12d930*/  LOP3.LUT R51, R51, 0xffffdfff, RZ, 0xc0, !PT ;  /* 0xffffdfff33337812 */ /* 0x000fe400078ec0ff */
[C---:B------:R-:W-:Y:S02]  /*12d940*/  PRMT R4, R44.reuse, 0x7772, RZ ;  /* 0x000077722c047816 */ /* 0x040fe400000000ff */
[----:B------:R-:W-:-:S03]  /*12d950*/  PRMT R44, R44, 0x7773, RZ ;  /* 0x000077732c2c7816 */ /* 0x000fc600000000ff */
[----:B---3--:R0:W-:Y:S02]  /*12d960*/  @P5 STG.E.U8 desc[UR36][R6.64], R4 ;  /* 0x0000000406005986 */ /* 0x0081e4000c101124 */
[----:B------:R-:W-:Y:S02]  /*12d970*/  @P1 LOP3.LUT R51, R51, 0x2000, RZ, 0xfc, !PT ;  /* 0x0000200033331812 */ /* 0x000fe400078efcff */
[----:B------:R-:W-:Y:S01]  /*12d980*/  LOP3.LUT P1, RZ, R48, 0x40, RZ, 0xc0, !PT ;  /* 0x0000004030ff7812 */ /* 0x000fe2000782c0ff */
[----:B----4-:R1:W-:Y:S01]  /*12d990*/  @P6 STG.E.U8 desc[UR36][R12.64], R44 ;  /* 0x0000002c0c006986 */ /* 0x0103e2000c101124 */
[----:B0-----:R-:W-:-:S03]  /*12d9a0*/  PRMT R4, R33, 0x7770, RZ ;  /* 0x0000777021047816 */ /* 0x001fc600000000ff */
[----:B------:R-:W3:Y:S04]  /*12d9b0*/  LDL.LU.64 R6, [R1+0x2650] ;  /* 0x0026500001067983 */ /* 0x000ee80000300a00 */
[----:B------:R0:W-:Y:S04]  /*12d9c0*/  @P0 STG.E.U8 desc[UR36][R8.64], R4 ;  /* 0x0000000408000986 */ /* 0x0001e8000c101124 */
[----:B-1----:R-:W4:Y:S01]  /*12d9d0*/  LDL.LU.64 R12, [R1+0x2658] ;  /* 0x00265800010c7983 */ /* 0x002f220000300a00 */
[----:B0-----:R-:W-:-:S03]  /*12d9e0*/  PRMT R4, R33, 0x7771, RZ ;  /* 0x0000777121047816 */ /* 0x001fc600000000ff */
[----:B------:R-:W3:Y:S04]  /*12d9f0*/  LDL.LU.64 R8, [R1+0x2660] ;  /* 0x0026600001087983 */ /* 0x000ee80000300a00 */
[----:B------:R0:W-:Y:S01]  /*12da00*/  @P1 STG.E.U8 desc[UR36][R58.64], R4 ;  /* 0x000000043a001986 */ /* 0x0001e2000c101124 */
[----:B------:R-:W-:Y:S02]  /*12da10*/  LOP3.LUT P1, RZ, R51, 0x2000, RZ, 0xc0, !PT ;  /* 0x0000200033ff7812 */ /* 0x000fe4000782c0ff */
[----:B0-----:R-:W-:Y:S01]  /*12da20*/  PRMT R4, R33, 0x7772, RZ ;  /* 0x0000777221047816 */ /* 0x001fe200000000ff */
[----:B------:R-:W3:Y:S10]  /*12da30*/  LDL.LU.64 R58, [R1+0x2668] ;  /* 0x00266800013a7983 */ /* 0x000ef40000300a00 */
[----:B------:R0:W-:Y:S01]  /*12da40*/  @P1 STG.E.U8 desc[UR36][R56.64], R4 ;  /* 0x0000000438001986 */ /* 0x0001e2000c101124 */
[----:B------:R-:W-:-:S02]  /*12da50*/  LOP3.LUT P1, RZ, R51, 0x1000, RZ, 0xc0, !PT ;  /* 0x0000100033ff7812 */ /* 0x000fc4000782c0ff */
[----:B------:R-:W-:Y:S01]  /*12da60*/  PRMT R33, R33, 0x7773, RZ ;  /* 0x0000777321217816 */ /* 0x000fe200000000ff */
[----:B0-----:R-:W3:Y:S10]  /*12da70*/  LDL.LU.64 R56, [R1+0x2678] ;  /* 0x0026780001387983 */ /* 0x001ef40000300a00 */
        /* <DEDUP_REMOVED lines=15> */
[----:B0-----:R-:W-:Y:S02]  /*12db70*/  PRMT R4, R41, 0x7770, RZ ;  /* 0x0000777029047816 */ /* 0x001fe400000000ff */
[----:B------:R-:W-:-:S09]  /*12db80*/  LOP3.LUT P2, RZ, R48, 0x8000, RZ, 0xc0, !PT ;  /* 0x0000800030ff7812 */ /* 0x000fd2000784c0ff */
[----:B------:R0:W-:Y:S01]  /*12db90*/  @P1 STG.E.U8 desc[UR36][R14.64], R4 ;  /* 0x000000040e001986 */ /* 0x0001e2000c101124 */
[----:B------:R-:W-:Y:S02]  /*12dba0*/  LOP3.LUT P1, RZ, R51, 0x40, RZ, 0xc0, !PT ;  /* 0x0000004033ff7812 */ /* 0x000fe4000782c0ff */
[C---:B------:R-:W-:Y:S02]  /*12dbb0*/  LOP3.LUT P3, RZ, R48.reuse, 0x10000, RZ, 0xc0, !PT ;  /* 0x0001000030ff7812 */ /* 0x040fe4000786c0ff */
[----:B------:R-:W-:Y:S02]  /*12dbc0*/  LOP3.LUT P4, RZ, R48, 0x20000, RZ, 0xc0, !PT ;  /* 0x0002000030ff7812 */ /* 0x000fe4000788c0ff */
[----:B0-----:R-:W-:-:S07]  /*12dbd0*/  PRMT R4, R41, 0x7771, RZ ;  /* 0x0000777129047816 */ /* 0x001fce00000000ff */
[----:B------:R0:W-:Y:S01]  /*12dbe0*/  @P1 STG.E.U8 desc[UR36][R10.64], R4 ;  /* 0x000000040a001986 */ /* 0x0001e2000c101124 */
[----:B------:R-:W-:Y:S02]  /*12dbf0*/  LOP3.LUT P5, RZ, R48, 0x40000, RZ, 0xc0, !PT ;  /* 0x0004000030ff7812 */ /* 0x000fe400078ac0ff */
[C---:B0-----:R-:W-:Y:S02]  /*12dc00*/  PRMT R4, R41.reuse, 0x7772, RZ ;  /* 0x0000777229047816 */ /* 0x041fe400000000ff */
[----:B------:R-:W-:-:S03]  /*12dc10*/  PRMT R41, R41, 0x7773, RZ ;  /* 0x0000777329297816 */ /* 0x000fc600000000ff */
[----:B---3--:R0:W-:Y:S01]  /*12dc20*/  @P2 STG.E.U8 desc[UR36][R6.64], R4 ;  /* 0x0000000406002986 */ /* 0x0081e2000c101124 */
[C---:B------:R-:W-:Y:S02]  /*12dc30*/  LOP3.LUT P6, RZ, R48.reuse, 0x80000, RZ, 0xc0, !PT ;  /* 0x0008000030ff7812 */ /* 0x040fe400078cc0ff */
[----:B------:R-:W-:Y:S01]  /*12dc40*/  LOP3.LUT P0, RZ, R48, 0x100000, RZ, 0xc0, !PT ;  /* 0x0010000030ff7812 */ /* 0x000fe2000780c0ff */
[----:B----4-:R-:W-:Y:S01]  /*12dc50*/  @P3 STG.E.U8 desc[UR36][R12.64], R41 ;  /* 0x000000290c003986 */ /* 0x010fe2000c101124 */
[----:B0-----:R-:W-:-:S05]  /*12dc60*/  PRMT R4, R45, 0x7770, RZ ;  /* 0x000077702d047816 */ /* 0x001fca00000000ff */
[----:B------:R0:W-:Y:S02]  /*12dc70*/  @P4 STG.E.U8 desc[UR36][R8.64], R4 ;  /* 0x0000000408004986 */ /* 0x0001e4000c101124 */
[----:B0-----:R-:W-:-:S05]  /*12dc80*/  PRMT R4, R45, 0x7771, RZ ;  /* 0x000077712d047816 */ /* 0x001fca00000000ff */
[----:B------:R0:W-:Y:S02]  /*12dc90*/  @P5 STG.E.U8 desc[UR36][R58.64], R4 ;  /* 0x000000043a005986 */ /* 0x0001e4000c101124 */
[C---:B0-----:R-:W-:Y:S02]  /*12dca0*/  PRMT R4, R45.reuse, 0x7772, RZ ;  /* 0x000077722d047816 */ /* 0x041fe400000000ff */
[----:B------:R-:W-:-:S03]  /*12dcb0*/  PRMT R45, R45, 0x7773, RZ ;  /* 0x000077732d2d7816 */ /* 0x000fc600000000ff */
[----:B------:R-:W-:Y:S04]  /*12dcc0*/  @P6 STG.E.U8 desc[UR36][R56.64], R4 ;  /* 0x0000000438006986 */ /* 0x000fe8000c101124 */
[----:B--2---:R0:W-:Y:S04]  /*12dcd0*/  @P0 STG.E.U8 desc[UR36][R60.64], R45 ;  /* 0x0000002d3c000986 */ /* 0x0041e8000c101124 */
[----:B0-----:R-:W2:Y:S04]  /*12dce0*/  LDL.LU.64 R60, [R1+0x2670] ;  /* 0x00267000013c7983 */ /* 0x001ea80000300a00 */
[----:B------:R-:W3:Y:S04]  /*12dcf0*/  LDL.LU.64 R6, [R1+0x2858] ;  /* 0x0028580001067983 */ /* 0x000ee80000300a00 */
[----:B------:R-:W4:Y:S04]  /*12dd00*/  LDL.LU.64 R12, [R1+0x2850] ;  /* 0x00285000010c7983 */ /* 0x000f280000300a00 */
[----:B------:R-:W3:Y:S04]  /*12dd10*/  LDL.LU.64 R8, [R1+0x2848] ;  /* 0x0028480001087983 */ /* 0x000ee80000300a00 */
[----:B------:R-:W3:Y:S04]  /*12dd20*/  LDL.LU.64 R58, [R1+0x2840] ;  /* 0x00284000013a7983 */ /* 0x000ee80000300a00 */
[----:B------:R-:W3:Y:S01]  /*12dd30*/  LDL.LU.64 R56, [R1+0x2838] ;  /* 0x0028380001387983 */ /* 0x000ee20000300a00 */
[----:B------:R-:W-:-:S02]  /*12dd40*/  LOP3.LUT P1, RZ, R3, 0x2, RZ, 0xc0, !PT ;  /* 0x0000000203ff7812 */ /* 0x000fc4000782c0ff */
[----:B------:R-:W-:Y:S02]  /*12dd50*/  LOP3.LUT R49, R49, 0xbfffffff, RZ, 0xc0, !PT ;  /* 0xbfffffff31317812 */ /* 0x000fe400078ec0ff */
[----:B------:R-:W-:-:S09]  /*12dd60*/  LOP3.LUT P4, RZ, R48, 0x200000, RZ, 0xc0, !PT ;  /* 0x0020000030ff7812 */ /* 0x000fd2000788c0ff */
[----:B------:R-:W-:Y:S02]  /*12dd70*/  @P1 LOP3.LUT R49, R49, 0x40000000, RZ, 0xfc, !PT ;  /* 0x4000000031311812 */ /* 0x000fe400078efcff */
[----:B------:R-:W-:Y:S02]  /*12dd80*/  LOP3.LUT P1, RZ, R3, 0x1, RZ, 0xc0, !PT ;  /* 0x0000000103ff7812 */ /* 0x000fe4000782c0ff */
[----:B------:R-:W-:Y:S02]  /*12dd90*/  LOP3.LUT R49, R49, 0x7fffffff, RZ, 0xc0, !PT ;  /* 0x7fffffff31317812 */ /* 0x000fe400078ec0ff */
[----:B------:R-:W-:-:S09]  /*12dda0*/  PRMT R4, R34, 0x7770, RZ ;  /* 0x0000777022047816 */ /* 0x000fd200000000ff */
        /* <DEDUP_REMOVED lines=18> */
[C---:B------:R-:W-:Y:S02]  /*12ded0*/  LOP3.LUT P6, RZ, R48.reuse, 0x800000, RZ, 0xc0, !PT ;  /* 0x0080000030ff7812 */ /* 0x040fe400078cc0ff */
[----:B------:R-:W-:Y:S02]  /*12dee0*/  LOP3.LUT R51, R51, 0xffffffdf, RZ, 0xc0, !PT ;  /* 0xffffffdf33337812 */ /* 0x000fe400078ec0ff */
[----:B------:R-:W-:-:S07]  /*12def0*/  LOP3.LUT P0, RZ, R48, 0x1000000, RZ, 0xc0, !PT ;  /* 0x0100000030ff7812 */ /* 0x000fce000780c0ff */
[----:B------:R-:W-:Y:S02]  /*12df00*/  @P1 LOP3.LUT R51, R51, 0x20, RZ, 0xfc, !PT ;  /* 0x0000002033331812 */ /* 0x000fe400078efcff */
[----:B------:R-:W-:Y:S01]  /*12df10*/  LOP3.LUT P1, RZ, R48, 0x2000000, RZ, 0xc0, !PT ;  /* 0x0200000030ff7812 */ /* 0x000fe2000782c0ff */
[----:B--2---:R0:W-:Y:S04]  /*12df20*/  @P4 STG.E.U8 desc[UR36][R60.64], R4 ;  /* 0x000000043c004986 */ /* 0x0041e8000c101124 */
[----:B0-----:R-:W2:Y:S04]  /*12df30*/  LDL.LU.64 R60, [R1+0x2830] ;  /* 0x00283000013c7983 */ /* 0x001ea80000300a00 */
[----:B------:R-:W2:Y:S04]  /*12df40*/  LDL.LU.64 R54, [R1+0x2828] ;  /* 0x0028280001367983 */ /* 0x000ea80000300a00 */
[----:B------:R-:W2:Y:S04]  /*12df50*/  LDL.LU.64 R24, [R1+0x2820] ;  /* 0x0028200001187983 */ /* 0x000ea80000300a00 */
[----:B------:R-:W2:Y:S04]  /*12df60*/  LDL.LU.64 R20, [R1+0x2818] ;  /* 0x0028180001147983 */ /* 0x000ea80000300a00 */
[----:B------:R-:W2:Y:S04]  /*12df70*/  LDL.LU.64 R16, [R1+0x2810] ;  /* 0x0028100001107983 */ /* 0x000ea80000300a00 */
[----:B------:R-:W2:Y:S01]  /*12df80*/  LDL.LU.64 R14, [R1+0x2808] ;  /* 0x00280800010e7983 */ /* 0x000ea20000300a00 */
[----:B------:R-:W-:-:S03]  /*12df90*/  PRMT R4, R34, 0x7771, RZ ;  /* 0x0000777122047816 */ /* 0x000fc600000000ff */
[----:B------:R-:W2:Y:S04]  /*12dfa0*/  LDL.LU.64 R10, [R1+0x2800] ;  /* 0x00280000010a7983 */ /* 0x000ea80000300a00 */
[----:B---3--:R0:W-:Y:S02]  /*12dfb0*/  @P5 STG.E.U8 desc[UR36][R6.64], R4 ;  /* 0x0000000406005986 */ /* 0x0081e4000c101124 */
[C---:B0-----:R-:W-:Y:S02]  /*12dfc0*/  PRMT R4, R34.reuse, 0x7772, RZ ;  /* 0x0000777222047816 */ /* 0x041fe400000000ff */
[----:B------:R-:W3:Y:S01]  /*12dfd0*/  LDL.LU.64 R6, [R1+0x27f8] ;  /* 0x0027f80001067983 */ /* 0x000ee20000300a00 */
[----:B------:R-:W-:-:S03]  /*12dfe0*/  PRMT R34, R34, 0x7773, RZ ;  /* 0x0000777322227816 */ /* 0x000fc600000000ff */
[----:B----4-:R0:W-:Y:S04]  /*12dff0*/  @P6 STG.E.U8 desc[UR36][R12.64], R4 ;  /* 0x000000040c006986 */ /* 0x0101e8000c101124 */
[----:B------:R1:W-:Y:S01]  /*12e000*/  @P0 STG.E.U8 desc[UR36][R8.64], R34 ;  /* 0x0000002208000986 */ /* 0x0003e2000c101124 */
[----:B0-----:R-:W-:-:S03]  /*12e010*/  PRMT R4, R38, 0x7770, RZ ;  /* 0x0000777026047816 */ /* 0x001fc600000000ff */
[----:B------:R-:W4:Y:S04]  /*12e020*/  LDL.LU.64 R12, [R1+0x27f0] ;  /* 0x0027f000010c7983 */ /* 0x000f280000300a00 */
[----:B------:R0:W-:Y:S01]  /*12e030*/  @P1 STG.E.U8 desc[UR36][R58.64], R4 ;  /* 0x000000043a001986 */ /* 0x0001e2000c101124 */
[----:B------:R-:W-:-:S03]  /*12e040*/  LOP3.LUT P1, RZ, R51, 0x20, RZ, 0xc0, !PT ;  /* 0x0000002033ff7812 */ /* 0x000fc6000782c0ff */
[----:B-1----:R-:W3:Y:S01]  /*12e050*/  LDL.LU.64 R8, [R1+0x27e8] ;  /* 0x0027e80001087983 */ /* 0x002ee20000300a00 */
[----:B0-----:R-:W-:-:S03]  /*12e060*/  PRMT R4, R38, 0x7771, RZ ;  /* 0x0000777126047816 */ /* 0x001fc600000000ff */
[----:B------:R-:W3:Y:S06]  /*12e070*/  LDL.LU.64 R58, [R1+0x27e0] ;  /* 0x0027e000013a7983 */ /* 0x000eec0000300a00 */
[----:B------:R0:W-:Y:S04]  /*12e080*/  @P1 STG.E.U8 desc[UR36][R56.64], R4 ;  /* 0x0000000438001986 */ /* 0x0001e8000c101124 */
[----:B0-----:R-:W3:Y:S01]  /*12e090*/  LDL.LU.64 R56, [R1+0x27d8] ;  /* 0x0027d80001387983 */ /* 0x001ee20000300a00 */
[----:B------:R-:W-:-:S02]  /*12e0a0*/  LOP3.LUT P1, RZ, R51, 0x10, RZ, 0xc0, !PT ;  /* 0x0000001033ff7812 */ /* 0x000fc4000782c0ff */
[C---:B------:R-:W-:Y:S02]  /*12e0b0*/  PRMT R4, R38.reuse, 0x7772, RZ ;  /* 0x0000777226047816 */ /* 0x040fe400000000ff */
[----:B------:R-:W-:Y:S02]  /*12e0c0*/  PRMT R38, R38, 0x7773, RZ ;  /* 0x0000777326267816 */ /* 0x000fe400000000ff */
[C---:B------:R-:W-:Y:S02]  /*12e0d0*/  LOP3.LUT P2, RZ, R3.reuse, 0x4, RZ, 0xc0, !PT ;  /* 0x0000000403ff7812 */ /* 0x040fe4000784c0ff */
[C---:B------:R-:W-:Y:S02]  /*12e0e0*/  LOP3.LUT P3, RZ, R3.reuse, 0x8, RZ, 0xc0, !PT ;  /* 0x0000000803ff7812 */ /* 0x040fe4000786c0ff */
[C---:B------:R-:W-:Y:S02]  /*12e0f0*/  LOP3.LUT P4, RZ, R3.reuse, 0x10, RZ, 0xc0, !PT ;  /* 0x0000001003ff7812 */ /* 0x040fe4000788c0ff */
[----:B------:R-:W-:-:S02]  /*12e100*/  LOP3.LUT P5, RZ, R3, 0x20, RZ, 0xc0, !PT ;  /* 0x0000002003ff7812 */ /* 0x000fc400078ac0ff */
[----:B------:R-:W-:Y:S01]  /*12e110*/  LOP3.LUT P6, RZ, R3, 0x40, RZ, 0xc0, !PT ;  /* 0x0000004003ff7812 */ /* 0x000fe200078cc0ff */
[----:B--2---:R0:W-:Y:S01]  /*12e120*/  @P1 STG.E.U8 desc[UR36][R60.64], R4 ;  /* 0x000000043c001986 */ /* 0x0041e2000c101124 */
[C---:B------:R-:W-:Y:S02]  /*12e130*/  LOP3.LUT P1, RZ, R51.reuse, 0x8, RZ, 0xc0, !PT ;  /* 0x0000000833ff7812 */ /* 0x040fe4000782c0ff */
[----:B0-----:R-:W-:Y:S01]  /*12e140*/  PRMT R4, R42, 0x7770, RZ ;  /* 0x000077702a047816 */ /* 0x001fe200000000ff */
[----:B------:R-:W2:Y:S10]  /*12e150*/  LDL.LU.64 R60, [R1+0x27d0] ;  /* 0x0027d000013c7983 */ /* 0x000eb40000300a00 */
[----:B------:R-:W-:Y:S01]  /*12e160*/  @P1 STG.E.U8 desc[UR36][R54.64], R38 ;  /* 0x0000002636001986 */ /* 0x000fe2000c101124 */
[----:B------:R-:W-:-:S13]  /*12e170*/  LOP3.LUT P1, RZ, R51, 0x4, RZ, 0xc0, !PT ;  /* 0x0000000433ff7812 */ /* 0x000fda000782c0ff */
        /* <DEDUP_REMOVED lines=12> */
[----:B------:R0:W-:Y:S02]  /*12e240*/  @P1 STG.E.U8 desc[UR36][R10.64], R4 ;  /* 0x000000040a001986 */ /* 0x0001e4000c101124 */
[----:B0-----:R-:W-:-:S05]  /*12e250*/  PRMT R4, R46, 0x7771, RZ ;  /* 0x000077712e047816 */ /* 0x001fca00000000ff */
[----:B---3--:R0:W-:Y:S02]  /*12e260*/  @P2 STG.E.U8 desc[UR36][R6.64], R4 ;  /* 0x0000000406002986 */ /* 0x0081e4000c101124 */
[C---:B0-----:R-:W-:Y:S02]  /*12e270*/  PRMT R4, R46.reuse, 0x7772, RZ ;  /* 0x000077722e047816 */ /* 0x041fe400000000ff */
[----:B------:R-:W-:-:S03]  /*12e280*/  PRMT R46, R46, 0x7773, RZ ;  /* 0x000077732e2e7816 */ /* 0x000fc600000000ff */
[----:B----4-:R0:W-:Y:S04]  /*12e290*/  @P3 STG.E.U8 desc[UR36][R12.64], R4 ;  /* 0x000000040c003986 */ /* 0x0101e8000c101124 */
[----:B------:R-:W-:Y:S01]  /*12e2a0*/  @P4 STG.E.U8 desc[UR36][R8.64], R46 ;  /* 0x0000002e08004986 */ /* 0x000fe2000c101124 */
[----:B0-----:R-:W-:-:S05]  /*12e2b0*/  PRMT R4, R35, 0x7770, RZ ;  /* 0x0000777023047816 */ /* 0x001fca00000000ff */
[----:B------:R0:W-:Y:S02]  /*12e2c0*/  @P5 STG.E.U8 desc[UR36][R58.64], R4 ;  /* 0x000000043a005986 */ /* 0x0001e4000c101124 */
[----:B0-----:R-:W-:-:S05]  /*12e2d0*/  PRMT R4, R35, 0x7771, RZ ;  /* 0x0000777123047816 */ /* 0x001fca00000000ff */
[----:B------:R0:W-:Y:S04]  /*12e2e0*/  @P6 STG.E.U8 desc[UR36][R56.64], R4 ;  /* 0x0000000438006986 */ /* 0x0001e8000c101124 */
[----:B0-----:R-:W3:Y:S04]  /*12e2f0*/  LDL.LU.64 R56, [R1+0x27c8] ;  /* 0x0027c80001387983 */ /* 0x001ee80000300a00 */
[----:B------:R-:W4:Y:S04]  /*12e300*/  LDL.LU.64 R6, [R1+0x27c0] ;  /* 0x0027c00001067983 */ /* 0x000f280000300a00 */
[----:B------:R-:W4:Y:S01]  /*12e310*/  LDL.LU.64 R12, [R1+0x27b8] ;  /* 0x0027b800010c7983 */ /* 0x000f220000300a00 */
[----:B------:R-:W-:-:S02]  /*12e320*/  LOP3.LUT P0, RZ, R3, 0x80, RZ, 0xc0, !PT ;  /* 0x0000008003ff7812 */ /* 0x000fc4000780c0ff */
[----:B------:R-:W-:Y:S01]  /*12e330*/  PRMT R4, R35, 0x7772, RZ ;  /* 0x0000777223047816 */ /* 0x000fe200000000ff */
[----:B------:R-:W4:Y:S01]  /*12e340*/  LDL.LU.64 R8, [R1+0x27b0] ;  /* 0x0027b00001087983 */ /* 0x000f220000300a00 */
[----:B------:R-:W-:Y:S02]  /*12e350*/  LOP3.LUT P4, RZ, R3, 0x100, RZ, 0xc0, !PT ;  /* 0x0000010003ff7812 */ /* 0x000fe4000788c0ff */
[----:B------:R-:W-:Y:S02]  /*12e360*/  PRMT R35, R35, 0x7773, RZ ;  /* 0x0000777323237816 */ /* 0x000fe400000000ff */
[C---:B------:R-:W-:Y:S02]  /*12e370*/  LOP3.LUT P5, RZ, R3.reuse, 0x200, RZ, 0xc0, !PT ;  /* 0x0000020003ff7812 */ /* 0x040fe400078ac0ff */
[----:B------:R-:W-:-:S03]  /*12e380*/  LOP3.LUT P6, RZ, R3, 0x400, RZ, 0xc0, !PT ;  /* 0x0000040003ff7812 */ /* 0x000fc600078cc0ff */
[----:B--2---:R0:W-:Y:S04]  /*12e390*/  @P0 STG.E.U8 desc[UR36][R60.64], R4 ;  /* 0x000000043c000986 */ /* 0x0041e8000c101124 */
[----:B0-----:R-:W2:Y:S04]  /*12e3a0*/  LDL.LU.64 R60, [R1+0x27a8] ;  /* 0x0027a800013c7983 */ /* 0x001ea80000300a00 */
[----:B------:R-:W2:Y:S01]  /*12e3b0*/  LDL.LU.64 R58, [R1+0x27a0] ;  /* 0x0027a000013a7983 */ /* 0x000ea20000300a00 */
[----:B------:R-:W-:-:S03]  /*12e3c0*/  PRMT R4, R39, 0x7770, RZ ;  /* 0x0000777027047816 */ /* 0x000fc600000000ff */
[----:B---3--:R0:W-:Y:S04]  /*12e3d0*/  @P4 STG.E.U8 desc[UR36][R56.64], R35 ;  /* 0x0000002338004986 */ /* 0x0081e8000c101124 */
[----:B0-----:R-:W3:Y:S04]  /*12e3e0*/  LDL.LU.64 R56, [R1+0x2798] ;  /* 0x0027980001387983 */ /* 0x001ee80000300a00 */
[----:B------:R-:W3:Y:S04]  /*12e3f0*/  LDL.LU.64 R28, [R1+0x2790] ;  /* 0x00279000011c7983 */ /* 0x000ee80000300a00 */
[----:B------:R-:W3:Y:S04]  /*12e400*/  LDL.LU.64 R54, [R1+0x2788] ;  /* 0x0027880001367983 */ /* 0x000ee80000300a00 */
[----:B------:R-:W3:Y:S04]  /*12e410*/  LDL.LU.64 R24, [R1+0x2780] ;  /* 0x0027800001187983 */ /* 0x000ee80000300a00 */
[----:B------:R-:W3:Y:S04]  /*12e420*/  LDL.LU.64 R20, [R1+0x2778] ;  /* 0x0027780001147983 */ /* 0x000ee80000300a00 */
[----:B------:R-:W3:Y:S04]  /*12e430*/  LDL.LU.64 R16, [R1+0x2770] ;  /* 0x0027700001107983 */ /* 0x000ee80000300a00 */
[----:B------:R-:W3:Y:S04]  /*12e440*/  LDL.LU.64 R14, [R1+0x2768] ;  /* 0x00276800010e7983 */ /* 0x000ee80000300a00 */
[----:B------:R-:W3:Y:S04]  /*12e450*/  LDL.LU.64 R10, [R1+0x2760] ;  /* 0x00276000010a7983 */ /* 0x000ee80000300a00 */
[----:B----4-:R0:W-:Y:S02]  /*12e460*/  @P5 STG.E.U8 desc[UR36][R6.64], R4 ;  /* 0x0000000406005986 */ /* 0x0101e4000c101124 */
[----:B0-----:R-:W-:-:S02]  /*12e470*/  PRMT R4, R39, 0x7771, RZ ;  /* 0x0000777127047816 */ /* 0x001fc400000000ff */
[----:B------:R-:W4:Y:S04]  /*12e480*/  LDL.LU.64 R6, [R1+0x2758] ;  /* 0x0027580001067983 */ /* 0x000f280000300a00 */
[----:B------:R0:W-:Y:S04]  /*12e490*/  @P6 STG.E.U8 desc[UR36][R12.64], R4 ;  /* 0x000000040c006986 */ /* 0x0001e8000c101124 */
[----:B0-----:R-:W4:Y:S01]  /*12e4a0*/  LDL.LU.64 R12, [R1+0x2750] ;  /* 0x00275000010c7983 */ /* 0x001f220000300a00 */
        /* <DEDUP_REMOVED lines=23> */
[----:B------:R-:W-:-:S09]  /*12e620*/  LOP3.LUT P0, RZ, R3, 0x800, RZ, 0xc0, !PT ;  /* 0x0000080003ff7812 */ /* 0x000fd2000780c0ff */
[----:B------:R-:W-:Y:S02]  /*12e630*/  @P1 LOP3.LUT R49, R49, 0x20000000, RZ, 0xfc, !PT ;  /* 0x2000000031311812 */ /* 0x000fe400078efcff */
[----:B------:R-:W-:Y:S02]  /*12e640*/  LOP3.LUT P1, RZ, R3, 0x1000, RZ, 0xc0, !PT ;  /* 0x0000100003ff7812 */ /* 0x000fe4000782c0ff */
[C---:B------:R-:W-:Y:S02]  /*12e650*/  PRMT R4, R39.reuse, 0x7772, RZ ;  /* 0x0000777227047816 */ /* 0x040fe400000000ff */
[----:B------:R-:W-:-:S03]  /*12e660*/  PRMT R39, R39, 0x7773, RZ ;  /* 0x0000777327277816 */ /* 0x000fc600000000ff */
[----:B------:R0:W-:Y:S06]  /*12e670*/  @P0 STG.E.U8 desc[UR36][R8.64], R4 ;  /* 0x0000000408000986 */ /* 0x0001ec000c101124 */
[----:B--2---:R1:W-:Y:S01]  /*12e680*/  @P1 STG.E.U8 desc[UR36][R60.64], R39 ;  /* 0x000000273c001986 */ /* 0x0043e2000c101124 */
[----:B------:R-:W-:Y:S02]  /*12e690*/  LOP3.LUT P1, RZ, R49, 0x20000000, RZ, 0xc0, !PT ;  /* 0x2000000031ff7812 */ /* 0x000fe4000782c0ff */
[----:B0-----:R-:W-:Y:S02]  /*12e6a0*/  PRMT R4, R43, 0x7770, RZ ;  /* 0x000077702b047816 */ /* 0x001fe400000000ff */
[----:B------:R-:W-:-:S02]  /*12e6b0*/  LOP3.LUT P2, RZ, R3, 0x200000, RZ, 0xc0, !PT ;  /* 0x0020000003ff7812 */ /* 0x000fc4000784c0ff */
[C---:B------:R-:W-:Y:S02]  /*12e6c0*/  LOP3.LUT P3, RZ, R3.reuse, 0x400000, RZ, 0xc0, !PT ;  /* 0x0040000003ff7812 */ /* 0x040fe4000786c0ff */
[----:B------:R-:W-:Y:S01]  /*12e6d0*/  LOP3.LUT P4, RZ, R3, 0x800000, RZ, 0xc0, !PT ;  /* 0x0080000003ff7812 */ /* 0x000fe2000788c0ff */
[----:B-1----:R-:W2:Y:S04]  /*12e6e0*/  LDL.LU R61, [R1+0x160] ;  /* 0x00016000013d7983 */ /* 0x002ea80000300800 */
[----:B------:R0:W-:Y:S01]  /*12e6f0*/  @P1 STG.E.U8 desc[UR36][R58.64], R4 ;  /* 0x000000043a001986 */ /* 0x0001e2000c101124 */
[----:B------:R-:W-:-:S03]  /*12e700*/  LOP3.LUT P1, RZ, R49, 0x10000000, RZ, 0xc0, !PT ;  /* 0x1000000031ff7812 */ /* 0x000fc6000782c0ff */
[----:B------:R-:W2:Y:S01]  /*12e710*/  LDL.LU.64 R8, [R1+0x2748] ;  /* 0x0027480001087983 */ /* 0x000ea20000300a00 */
[----:B0-----:R-:W-:-:S03]  /*12e720*/  PRMT R4, R43, 0x7771, RZ ;  /* 0x000077712b047816 */ /* 0x001fc600000000ff */
[----:B------:R-:W2:Y:S06]  /*12e730*/  LDL.LU.64 R58, [R1+0x2740] ;  /* 0x00274000013a7983 */ /* 0x000eac0000300a00 */
[----:B---3--:R0:W-:Y:S01]  /*12e740*/  @P1 STG.E.U8 desc[UR36][R56.64], R4 ;  /* 0x0000000438001986 */ /* 0x0081e2000c101124 */
[----:B------:R-:W-:Y:S02]  /*12e750*/  LOP3.LUT P1, RZ, R49, 0x8000000, RZ, 0xc0, !PT ;  /* 0x0800000031ff7812 */ /* 0x000fe4000782c0ff */
[----:B0-----:R-:W-:Y:S01]  /*12e760*/  PRMT R4, R43, 0x7772, RZ ;  /* 0x000077722b047816 */ /* 0x001fe200000000ff */
[----:B------:R-:W3:Y:S10]  /*12e770*/  LDL.LU.64 R56, [R1+0x2738] ;  /* 0x0027380001387983 */ /* 0x000ef40000300a00 */
[----:B------:R0:W-:Y:S01]  /*12e780*/  @P1 STG.E.U8 desc[UR36][R28.64], R4 ;  /* 0x000000041c001986 */ /* 0x0001e2000c101124 */
[----:B------:R-:W-:-:S02]  /*12e790*/  LOP3.LUT P1, RZ, R49, 0x4000000, RZ, 0xc0, !PT ;  /* 0x0400000031ff7812 */ /* 0x000fc4000782c0ff */
        /* <DEDUP_REMOVED lines=13> */
[----:B0-----:R-:W-:-:S09]  /*12e870*/  PRMT R4, R2, 0x7770, RZ ;  /* 0x0000777002047816 */ /* 0x001fd200000000ff */
[----:B------:R-:W-:Y:S04]  /*12e880*/  @P1 STG.E.U8 desc[UR36][R14.64], R47 ;  /* 0x0000002f0e001986 */ /* 0x000fe8000c101124 */
[----:B------:R0:W-:Y:S02]  /*12e890*/  @P2 STG.E.U8 desc[UR36][R10.64], R4 ;  /* 0x000000040a002986 */ /* 0x0001e4000c101124 */
[----:B0-----:R-:W-:-:S05]  /*12e8a0*/  PRMT R4, R2, 0x7771, RZ ;  /* 0x0000777102047816 */ /* 0x001fca00000000ff */
[----:B----4-:R0:W-:Y:S02]  /*12e8b0*/  @P3 STG.E.U8 desc[UR36][R6.64], R4 ;  /* 0x0000000406003986 */ /* 0x0101e4000c101124 */
[----:B0-----:R-:W-:-:S05]  /*12e8c0*/  PRMT R4, R2, 0x7772, RZ ;  /* 0x0000777202047816 */ /* 0x001fca00000000ff */
[----:B------:R0:W-:Y:S02]  /*12e8d0*/  @P4 STG.E.U8 desc[UR36][R12.64], R4 ;  /* 0x000000040c004986 */ /* 0x0001e4000c101124 */
[----:B0-----:R-:W-:Y:S02]  /*12e8e0*/  PRMT R4, R2, 0x7773, RZ ;  /* 0x0000777302047816 */ /* 0x001fe400000000ff */
[----:B------:R-:W4:Y:S04]  /*12e8f0*/  LDL.LU R2, [R1+0x5970] ;  /* 0x0059700001027983 */ /* 0x000f280000300800 */
[----:B------:R-:W4:Y:S01]  /*12e900*/  LDL.LU.64 R14, [R1+0x2730] ;  /* 0x00273000010e7983 */ /* 0x000f220000300a00 */
[----:B------:R-:W-:Y:S02]  /*12e910*/  LOP3.LUT R49, R49, 0xffffbfff, RZ, 0xc0, !PT ;  /* 0xffffbfff31317812 */ /* 0x000fe400078ec0ff */
[C---:B------:R-:W-:Y:S01]  /*12e920*/  LOP3.LUT P5, RZ, R3.reuse, 0x1000000, RZ, 0xc0, !PT ;  /* 0x0100000003ff7812 */ /* 0x040fe200078ac0ff */
[----:B------:R-:W4:Y:S01]  /*12e930*/  LDL.LU.64 R10, [R1+0x2728] ;  /* 0x00272800010a7983 */ /* 0x000f220000300a00 */
[----:B------:R-:W-:-:S03]  /*12e940*/  LOP3.LUT P6, RZ, R3, 0x2000000, RZ, 0xc0, !PT ;  /* 0x0200000003ff7812 */ /* 0x000fc600078cc0ff */
[----:B------:R-:W4:Y:S04]  /*12e950*/  LDL.LU.64 R6, [R1+0x2720] ;  /* 0x0027200001067983 */ /* 0x000f280000300a00 */
[----:B------:R-:W4:Y:S01]  /*12e960*/  LDL.LU.64 R12, [R1+0x2718] ;  /* 0x00271800010c7983 */ /* 0x000f220000300a00 */
[C---:B------:R-:W-:Y:S02]  /*12e970*/  LOP3.LUT P0, RZ, R3.reuse, 0x4000000, RZ, 0xc0, !PT ;  /* 0x0400000003ff7812 */ /* 0x040fe4000780c0ff */
[----:B------:R-:W-:Y:S01]  /*12e980*/  LOP3.LUT P4, RZ, R3, 0x8000000, RZ, 0xc0, !PT ;  /* 0x0800000003ff7812 */ /* 0x000fe2000788c0ff */
[----:B--2---:R0:W-:Y:S02]  /*12e990*/  @P5 STG.E.U8 desc[UR36][R8.64], R4 ;  /* 0x0000000408005986 */ /* 0x0041e4000c101124 */
[----:B0-----:R-:W-:-:S02]  /*12e9a0*/  PRMT R4, R61, 0x7770, RZ ;  /* 0x000077703d047816 */ /* 0x001fc400000000ff */
[----:B------:R-:W2:Y:S04]  /*12e9b0*/  LDL.LU.64 R8, [R1+0x2710] ;  /* 0x0027100001087983 */ /* 0x000ea80000300a00 */
[----:B------:R0:W-:Y:S04]  /*12e9c0*/  @P6 STG.E.U8 desc[UR36][R58.64], R4 ;  /* 0x000000043a006986 */ /* 0x0001e8000c101124 */
[----:B0-----:R-:W2:Y:S01]  /*12e9d0*/  LDL.LU R59, [R1+0x1c0] ;  /* 0x0001c000013b7983 */ /* 0x001ea20000300800 */
[----:B------:R-:W-:Y:S02]  /*12e9e0*/  PRMT R4, R61, 0x7771, RZ ;  /* 0x000077713d047816 */ /* 0x000fe400000000ff */
[----:B------:R-:W-:-:S02]  /*12e9f0*/  LOP3.LUT P5, RZ, R3, 0x10000000, RZ, 0xc0, !PT ;  /* 0x1000000003ff7812 */ /* 0x000fc400078ac0ff */
[C---:B------:R-:W-:Y:S01]  /*12ea00*/  LOP3.LUT P6, RZ, R3.reuse, 0x20000000, RZ, 0xc0, !PT ;  /* 0x2000000003ff7812 */ /* 0x040fe200078cc0ff */
[----:B---3--:R0:W-:Y:S04]  /*12ea10*/  @P0 STG.E.U8 desc[UR36][R56.64], R4 ;  /* 0x0000000438000986 */ /* 0x0081e8000c101124 */
[----:B0-----:R-:W3:Y:S01]  /*12ea20*/  LDL.LU.64 R56, [R1+0x2708] ;  /* 0x0027080001387983 */ /* 0x001ee20000300a00 */
[----:B------:R-:W-:-:S03]  /*12ea30*/  LOP3.LUT P0, RZ, R3, 0x40000000, RZ, 0xc0, !PT ;  /* 0x4000000003ff7812 */ /* 0x000fc6000780c0ff */
[----:B------:R-:W3:Y:S01]  /*12ea40*/  LDL.LU R5, [R1+0x230] ;  /* 0x0002300001057983 */ /* 0x000ee20000300800 */
[----:B----4-:R-:W-:-:S13]  /*12ea50*/  LOP3.LUT P1, RZ, R2, 0x80, RZ, 0xc0, !PT ;  /* 0x0000008002ff7812 */ /* 0x010fda000782c0ff */
        /* <DEDUP_REMOVED lines=23> */
[----:B------:R-:W-:-:S05]  /*12ebd0*/  PRMT R3, R61, 0x7772, RZ ;  /* 0x000077723d037816 */ /* 0x000fca00000000ff */
[----:B------:R0:W-:Y:S02]  /*12ebe0*/  @P4 STG.E.U8 desc[UR36][R14.64], R3 ;  /* 0x000000030e004986 */ /* 0x0001e4000c101124 */
[----:B0-----:R-:W-:Y:S02]  /*12ebf0*/  PRMT R3, R61, 0x7773, RZ ;  /* 0x000077733d037816 */ /* 0x001fe400000000ff */
[----:B------:R-:W4:Y:S04]  /*12ec00*/  LDL.LU.64 R60, [R1+0x2700] ;  /* 0x00270000013c7983 */ /* 0x000f280000300a00 */
[----:B------:R-:W4:Y:S04]  /*12ec10*/  LDL.LU.64 R52, [R1+0x26f8] ;  /* 0x0026f80001347983 */ /* 0x000f280000300a00 */
[----:B------:R-:W4:Y:S04]  /*12ec20*/  LDL.LU.64 R28, [R1+0x26f0] ;  /* 0x0026f000011c7983 */ /* 0x000f280000300a00 */
[----:B------:R-:W4:Y:S04]  /*12ec30*/  LDL.LU.64 R24, [R1+0x26e8] ;  /* 0x0026e80001187983 */ /* 0x000f280000300a00 */
[----:B------:R-:W4:Y:S04]  /*12ec40*/  LDL.LU R58, [R1+0x224] ;  /* 0x00022400013a7983 */ /* 0x000f280000300800 */
[----:B------:R-:W4:Y:S04]  /*12ec50*/  LDL.LU.64 R20, [R1+0x26e0] ;  /* 0x0026e00001147983 */ /* 0x000f280000300a00 */
[----:B------:R-:W4:Y:S04]  /*12ec60*/  LDL.LU.64 R16, [R1+0x26d8] ;  /* 0x0026d80001107983 */ /* 0x000f280000300a00 */
[----:B------:R2:W-:Y:S04]  /*12ec70*/  @P5 STG.E.U8 desc[UR36][R10.64], R3 ;  /* 0x000000030a005986 */ /* 0x0005e8000c101124 */
[----:B------:R-:W4:Y:S04]  /*12ec80*/  LDL.LU R55, [R1+0x164] ;  /* 0x0001640001377983 */ /* 0x000f280000300800 */
[----:B------:R-:W4:Y:S01]  /*12ec90*/  LDL.LU.64 R14, [R1+0x26d0] ;  /* 0x0026d000010e7983 */ /* 0x000f220000300a00 */
[----:B--2---:R-:W-:-:S03]  /*12eca0*/  PRMT R3, R59, 0x7770, RZ ;  /* 0x000077703b037816 */ /* 0x004fc600000000ff */
[----:B------:R-:W2:Y:S04]  /*12ecb0*/  LDL.LU.64 R10, [R1+0x26c8] ;  /* 0x0026c800010a7983 */ /* 0x000ea80000300a00 */
[----:B------:R0:W-:Y:S02]  /*12ecc0*/  @P6 STG.E.U8 desc[UR36][R6.64], R3 ;  /* 0x0000000306006986 */ /* 0x0001e4000c101124 */
[C---:B0-----:R-:W-:Y:S02]  /*12ecd0*/  PRMT R3, R59.reuse, 0x7771, RZ ;  /* 0x000077713b037816 */ /* 0x041fe400000000ff */
[----:B------:R-:W2:Y:S04]  /*12ece0*/  LDL.LU.64 R6, [R1+0x26c0] ;  /* 0x0026c00001067983 */ /* 0x000ea80000300a00 */
[----:B------:R0:W-:Y:S02]  /*12ecf0*/  @P0 STG.E.U8 desc[UR36][R12.64], R3 ;  /* 0x000000030c000986 */ /* 0x0001e4000c101124 */
[----:B0-----:R-:W-:-:S02]  /*12ed00*/  PRMT R3, R59, 0x7772, RZ ;  /* 0x000077723b037816 */ /* 0x001fc400000000ff */
[----:B------:R-:W2:Y:S04]  /*12ed10*/  LDL.LU.64 R12, [R1+0x26b8] ;  /* 0x0026b800010c7983 */ /* 0x000ea80000300a00 */
[----:B------:R0:W-:Y:S01]  /*12ed20*/  @P1 STG.E.U8 desc[UR36][R8.64], R3 ;  /* 0x0000000308001986 */ /* 0x0001e2000c101124 */
[----:B------:R-:W-:Y:S02]  /*12ed30*/  LOP3.LUT P1, RZ, R49, 0x200000, RZ, 0xc0, !PT ;  /* 0x0020000031ff7812 */ /* 0x000fe4000782c0ff */
[----:B0-----:R-:W-:Y:S01]  /*12ed40*/  PRMT R3, R59, 0x7773, RZ ;  /* 0x000077733b037816 */ /* 0x001fe200000000ff */
[----:B------:R-:W2:Y:S10]  /*12ed50*/  LDL.LU.64 R8, [R1+0x26b0] ;  /* 0x0026b00001087983 */ /* 0x000eb40000300a00 */
[----:B---3--:R0:W-:Y:S01]  /*12ed60*/  @P1 STG.E.U8 desc[UR36][R56.64], R3 ;  /* 0x0000000338001986 */ /* 0x0081e2000c101124 */
[----:B------:R-:W-:-:S03]  /*12ed70*/  LOP3.LUT P1, RZ, R49, 0x100000, RZ, 0xc0, !PT ;  /* 0x0010000031ff7812 */ /* 0x000fc6000782c0ff */
[----:B0-----:R-:W3:Y:S01]  /*12ed80*/  LDL.LU.64 R56, [R1+0x26a8] ;  /* 0x0026a80001387983 */ /* 0x001ee20000300a00 */
[----:B------:R-:W-:-:S03]  /*12ed90*/  PRMT R3, R5, 0x7770, RZ ;  /* 0x0000777005037816 */ /* 0x000fc600000000ff */
[----:B------:R-:W2:Y:S06]  /*12eda0*/  LDL.LU R59, [R1+0x1c4] ;  /* 0x0001c400013b7983 */ /* 0x000eac0000300800 */
[----:B----4-:R0:W-:Y:S04]  /*12edb0*/  @P1 STG.E.U8 desc[UR36][R60.64], R3 ;  /* 0x000000033c001986 */ /* 0x0101e8000c101124 */
[----:B0-----:R-:W4:Y:S01]  /*12edc0*/  LDL.LU.64 R60, [R1+0x26a0] ;  /* 0x0026a000013c7983 */ /* 0x001f220000300a00 */
        /* <DEDUP_REMOVED lines=22> */
[----:B--2---:R0:W-:Y:S01]  /*12ef30*/  @P2 STG.E.U8 desc[UR36][R10.64], R3 ;  /* 0x000000030a002986 */ /* 0x0041e2000c101124 */
        /* <DEDUP_REMOVED lines=9> */
[----:B---3--:R0:W-:Y:S01]  /*12efd0*/  @P6 STG.E.U8 desc[UR36][R56.64], R3 ;  /* 0x0000000338006986 */ /* 0x0081e2000c101124 */
[----:B------:R-:W-:-:S03]  /*12efe0*/  LOP3.LUT P0, RZ, R2, 0x2000, RZ, 0xc0, !PT ;  /* 0x0000200002ff7812 */ /* 0x000fc6000780c0ff */
[----:B0-----:R-:W2:Y:S01]  /*12eff0*/  LDL.LU.64 R56, [R1+0x2698] ;  /* 0x0026980001387983 */ /* 0x001ea20000300a00 */
[----:B------:R-:W-:-:S09]  /*12f000*/  PRMT R3, R59, 0x7770, RZ ;  /* 0x000077703b037816 */ /* 0x000fd200000000ff */
[----:B----4-:R0:W-:Y:S04]  /*12f010*/  @P0 STG.E.U8 desc[UR36][R60.64], R3 ;  /* 0x000000033c000986 */ /* 0x0101e8000c101124 */
[----:B0-----:R-:W3:Y:S04]  /*12f020*/  LDL.LU.64 R60, [R1+0x2690] ;  /* 0x00269000013c7983 */ /* 0x001ee80000300a00 */
[----:B------:R-:W4:Y:S04]  /*12f030*/  LDL.LU.64 R10, [R1+0x2688] ;  /* 0x00268800010a7983 */ /* 0x000f280000300a00 */
[----:B------:R-:W4:Y:S04]  /*12f040*/  LDL.LU.64 R6, [R1+0x1b38] ;  /* 0x001b380001067983 */ /* 0x000f280000300a00 */
[----:B------:R-:W4:Y:S04]  /*12f050*/  LDL.LU.64 R12, [R1+0x1568] ;  /* 0x00156800010c7983 */ /* 0x000f280000300a00 */
[----:B------:R-:W4:Y:S04]  /*12f060*/  LDL.LU.64 R8, [R1+0x1560] ;  /* 0x0015600001087983 */ /* 0x000f280000300a00 */
[----:B------:R-:W4:Y:S01]  /*12f070*/  LDL.LU R5, [R1+0x234] ;  /* 0x0002340001057983 */ /* 0x000f220000300800 */
[----:B------:R-:W-:-:S02]  /*12f080*/  LOP3.LUT P3, RZ, R2, 0x4000, RZ, 0xc0, !PT ;  /* 0x0000400002ff7812 */ /* 0x000fc4000786c0ff */
[----:B------:R-:W-:Y:S02]  /*12f090*/  PRMT R3, R59, 0x7771, RZ ;  /* 0x000077713b037816 */ /* 0x000fe400000000ff */
[C---:B------:R-:W-:Y:S02]  /*12f0a0*/  LOP3.LUT P4, RZ, R2.reuse, 0x8000, RZ, 0xc0, !PT ;  /* 0x0000800002ff7812 */ /* 0x040fe4000788c0ff */
[----:B------:R-:W-:-:S07]  /*12f0b0*/  LOP3.LUT P0, RZ, R2, 0x4000000, RZ, 0xc0, !PT ;  /* 0x0400000002ff7812 */ /* 0x000fce000780c0ff */
[----:B--2---:R0:W-:Y:S04]  /*12f0c0*/  @P3 STG.E.U8 desc[UR36][R56.64], R3 ;  /* 0x0000000338003986 */ /* 0x0041e8000c101124 */
[----:B0-----:R-:W2:Y:S01]  /*12f0d0*/  LDL.LU.64 R56, [R1+0x1558] ;  /* 0x0015580001387983 */ /* 0x001ea20000300a00 */
[----:B------:R-:W-:-:S03]  /*12f0e0*/  PRMT R3, R59, 0x7772, RZ ;  /* 0x000077723b037816 */ /* 0x000fc600000000ff */
[----:B------:R-:W2:Y:S04]  /*12f0f0*/  LDL.LU R58, [R1+0x228] ;  /* 0x00022800013a7983 */ /* 0x000ea80000300800 */
[----:B---3--:R0:W-:Y:S04]  /*12f100*/  @P4 STG.E.U8 desc[UR36][R60.64], R3 ;  /* 0x000000033c004986 */ /* 0x0081e8000c101124 */
[----:B0-----:R-:W3:Y:S01]  /*12f110*/  LDL.LU.64 R60, [R1+0x1550] ;  /* 0x00155000013c7983 */ /* 0x001ee20000300a00 */
[----:B------:R-:W-:-:S03]  /*12f120*/  LOP3.LUT R49, R49, 0xffffffbf, RZ, 0xc0, !PT ;  /* 0xffffffbf31317812 */ /* 0x000fc600078ec0ff */
[----:B------:R-:W3:Y:S01]  /*12f130*/  LDL.LU.64 R28, [R1+0x1548] ;  /* 0x00154800011c7983 */ /* 0x000ee20000300a00 */
[----:B------:R-:W-:Y:S02]  /*12f140*/  @P0 LOP3.LUT R49, R49, 0x40, RZ, 0xfc, !PT ;  /* 0x0000004031310812 */ /* 0x000fe400078efcff */
[----:B------:R-:W-:Y:S01]  /*12f150*/  LOP3.LUT P0, RZ, R2, 0x2000000, RZ, 0xc0, !PT ;  /* 0x0200000002ff7812 */ /* 0x000fe2000780c0ff */
[----:B------:R-:W3:Y:S01]  /*12f160*/  LDL.LU.64 R24, [R1+0x1540] ;  /* 0x0015400001187983 */ /* 0x000ee20000300a00 */
[----:B------:R-:W-:-:S03]  /*12f170*/  LOP3.LUT R49, R49, 0xffffff7f, RZ, 0xc0, !PT ;  /* 0xffffff7f31317812 */ /* 0x000fc600078ec0ff */
[----:B------:R-:W3:Y:S01]  /*12f180*/  LDL.LU.64 R20, [R1+0x1538] ;  /* 0x0015380001147983 */ /* 0x000ee20000300a00 */
[C---:B------:R-:W-:Y:S02]  /*12f190*/  LOP3.LUT P5, RZ, R2.reuse, 0x10000, RZ, 0xc0, !PT ;  /* 0x0001000002ff7812 */ /* 0x040fe400078ac0ff */
[C---:B------:R-:W-:Y:S01]  /*12f1a0*/  LOP3.LUT P6, RZ, R2.reuse, 0x20000, RZ, 0xc0, !PT ;  /* 0x0002000002ff7812 */ /* 0x040fe200078cc0ff */
[----:B------:R-:W3:Y:S04]  /*12f1b0*/  LDL.LU R55, [R1+0x168] ;  /* 0x0001680001377983 */ /* 0x000ee80000300800 */
[----:B------:R-:W-:Y:S01]  /*12f1c0*/  @P0 LOP3.LUT R49, R49, 0x80, RZ, 0xfc, !PT ;  /* 0x0000008031310812 */ /* 0x000fe200078efcff */
[----:B------:R-:W3:Y:S01]  /*12f1d0*/  LDL.LU.64 R16, [R1+0x1530] ;  /* 0x0015300001107983 */ /* 0x000ee20000300a00 */
[----:B------:R-:W-:-:S02]  /*12f1e0*/  LOP3.LUT P0, RZ, R2, 0x1000000, RZ, 0xc0, !PT ;  /* 0x0100000002ff7812 */ /* 0x000fc4000780c0ff */
[----:B------:R-:W-:Y:S01]  /*12f1f0*/  LOP3.LUT R49, R49, 0xfffffeff, RZ, 0xc0, !PT ;  /* 0xfffffeff31317812 */ /* 0x000fe200078ec0ff */
[----:B------:R-:W3:Y:S10]  /*12f200*/  LDL.LU.64 R14, [R1+0x1258] ;  /* 0x00125800010e7983 */ /* 0x000ef40000300a00 */
        /* <DEDUP_REMOVED lines=15> */
[----:B------:R-:W-:Y:S02]  /*12f300*/  PRMT R3, R59, 0x7773, RZ ;  /* 0x000077733b037816 */ /* 0x000fe400000000ff */
[C---:B------:R-:W-:Y:S02]  /*12f310*/  LOP3.LUT P1, RZ, R2.reuse, 0x8000000, RZ, 0xc0, !PT ;  /* 0x0800000002ff7812 */ /* 0x040fe4000782c0ff */
[C---:B------:R-:W-:Y:S01]  /*12f320*/  LOP3.LUT P2, RZ, R2.reuse, 0x10000000, RZ, 0xc0, !PT ;  /* 0x1000000002ff7812 */ /* 0x040fe2000784c0ff */
[----:B----4-:R0:W-:Y:S01]  /*12f330*/  @P5 STG.E.U8 desc[UR36][R10.64], R3 ;  /* 0x000000030a005986 */ /* 0x0101e2000c101124 */
[----:B------:R-:W-:-:S03]  /*12f340*/  LOP3.LUT P3, RZ, R2, 0x20000000, RZ, 0xc0, !PT ;  /* 0x2000000002ff7812 */ /* 0x000fc6000786c0ff */
[----:B------:R-:W-:Y:S02]  /*12f350*/  @P0 LOP3.LUT R49, R49, 0x2000, RZ, 0xfc, !PT ;  /* 0x0000200031310812 */ /* 0x000fe400078efcff */
[C---:B------:R-:W-:Y:S02]  /*12f360*/  LOP3.LUT P0, RZ, R2.reuse, 0x40000, RZ, 0xc0, !PT ;  /* 0x0004000002ff7812 */ /* 0x040fe4000780c0ff */
[C---:B------:R-:W-:Y:S02]  /*12f370*/  LOP3.LUT P4, RZ, R2.reuse, 0x40000000, RZ, 0xc0, !PT ;  /* 0x4000000002ff7812 */ /* 0x040fe4000788c0ff */
[----:B------:R-:W-:Y:S02]  /*12f380*/  LOP3.LUT P5, RZ, R2, 0x80000000, RZ, 0xc0, !PT ;  /* 0x8000000002ff7812 */ /* 0x000fe400078ac0ff */
[C---:B------:R-:W-:Y:S01]  /*12f390*/  PRMT R2, R5.reuse, 0x7770, RZ ;  /* 0x0000777005027816 */ /* 0x040fe200000000ff */
[----:B0-----:R-:W4:Y:S04]  /*12f3a0*/  LDL.LU.64 R10, [R1+0x1250] ;  /* 0x00125000010a7983 */ /* 0x001f280000300a00 */
        /* <DEDUP_REMOVED lines=12> */
[----:B--2---:R0:W-:Y:S01]  /*12f470*/  @P0 STG.E.U8 desc[UR36][R56.64], R2 ;  /* 0x0000000238000986 */ /* 0x0041e2000c101124 */
[----:B------:R-:W-:-:S03]  /*12f480*/  LOP3.LUT P0, RZ, R49, 0x800, RZ, 0xc0, !PT ;  /* 0x0000080031ff7812 */ /* 0x000fc6000780c0ff */
[----:B0-----:R-:W2:Y:S01]  /*12f490*/  LDL.LU.64 R56, [R1+0x1220] ;  /* 0x0012200001387983 */ /* 0x001ea20000300a00 */
[----:B------:R-:W-:-:S09]  /*12f4a0*/  PRMT R2, R58, 0x7770, RZ ;  /* 0x000077703a027816 */ /* 0x000fd200000000ff */
[----:B---3--:R0:W-:Y:S04]  /*12f4b0*/  @P0 STG.E.U8 desc[UR36][R60.64], R2 ;  /* 0x000000023c000986 */ /* 0x0081e8000c101124 */
[----:B0-----:R-:W3:Y:S01]  /*12f4c0*/  LDL.LU.64 R60, [R1+0x1218] ;  /* 0x00121800013c7983 */ /* 0x001ee20000300a00 */
        /* <DEDUP_REMOVED lines=15> */
[C---:B0-----:R-:W-:Y:S02]  /*12f5c0*/  PRMT R2, R55.reuse, 0x7772, RZ ;  /* 0x0000777237027816 */ /* 0x041fe400000000ff */
[----:B------:R-:W3:Y:S04]  /*12f5d0*/  LDL.LU R14, [R1+0x1c4c] ;  /* 0x001c4c00010e7983 */ /* 0x000ee80000300800 */
[----:B----4-:R0:W-:Y:S02]  /*12f5e0*/  @P1 STG.E.U8 desc[UR36][R10.64], R2 ;  /* 0x000000020a001986 */ /* 0x0101e4000c101124 */
[----:B0-----:R-:W-:-:S05]  /*12f5f0*/  PRMT R2, R55, 0x7773, RZ ;  /* 0x0000777337027816 */ /* 0x001fca00000000ff */
[----:B------:R0:W-:Y:S02]  /*12f600*/  @P2 STG.E.U8 desc[UR36][R6.64], R2 ;  /* 0x0000000206002986 */ /* 0x0001e4000c101124 */
[----:B0-----:R-:W-:-:S05]  /*12f610*/  PRMT R2, R59, 0x7770, RZ ;  /* 0x000077703b027816 */ /* 0x001fca00000000ff */
[----:B------:R0:W-:Y:S02]  /*12f620*/  @P3 STG.E.U8 desc[UR36][R12.64], R2 ;  /* 0x000000020c003986 */ /* 0x0001e4000c101124 */
[C---:B0-----:R-:W-:Y:S02]  /*12f630*/  PRMT R2, R59.reuse, 0x7771, RZ ;  /* 0x000077713b027816 */ /* 0x041fe400000000ff */
[----:B------:R-:W4:Y:S04]  /*12f640*/  LDL.LU R12, [R1+0x238] ;  /* 0x00023800010c7983 */ /* 0x000f280000300800 */
[----:B------:R0:W-:Y:S02]  /*12f650*/  @P4 STG.E.U8 desc[UR36][R8.64], R2 ;  /* 0x0000000208004986 */ /* 0x0001e4000c101124 */
[----:B0-----:R-:W-:-:S02]  /*12f660*/  PRMT R2, R59, 0x7772, RZ ;  /* 0x000077723b027816 */ /* 0x001fc400000000ff */
[----:B------:R-:W-:-:S03]  /*12f670*/  LOP3.LUT P6, RZ, R49, 0x1, RZ, 0xc0, !PT ;  /* 0x0000000131ff7812 */ /* 0x000fc600078cc0ff */
[----:B--2---:R0:W-:Y:S04]  /*12f680*/  @P5 STG.E.U8 desc[UR36][R56.64], R2 ;  /* 0x0000000238005986 */ /* 0x0041e8000c101124 */
[----:B0-----:R-:W2:Y:S04]  /*12f690*/  LDL.LU.64 R56, [R1+0x1210] ;  /* 0x0012100001387983 */ /* 0x001ea80000300a00 */
[----:B------:R-:W2:Y:S01]  /*12f6a0*/  LDL.LU.64 R8, [R1+0x1208] ;  /* 0x0012080001087983 */ /* 0x000ea20000300a00 */
[----:B------:R-:W-:-:S05]  /*12f6b0*/  PRMT R2, R59, 0x7773, RZ ;  /* 0x000077733b027816 */ /* 0x000fca00000000ff */
[----:B---3--:R0:W-:Y:S04]  /*12f6c0*/  @P6 STG.E.U8 desc[UR36][R60.64], R2 ;  /* 0x000000023c006986 */ /* 0x0081e8000c101124 */
[----:B0-----:R-:W3:Y:S01]  /*12f6d0*/  LDL.LU R61, [R1+0x22c] ;  /* 0x00022c00013d7983 */ /* 0x001ee20000300800 */
[----:B------:R-:W-:-:S03]  /*12f6e0*/  LOP3.LUT P1, RZ, R49, 0x2, RZ, 0xc0, !PT ;  /* 0x0000000231ff7812 */ /* 0x000fc6000782c0ff */
[----:B------:R-:W3:Y:S01]  /*12f6f0*/  LDL.LU.64 R18, [R1+0x1240] ;  /* 0x0012400001127983 */ /* 0x000ee20000300a00 */
[----:B------:R-:W-:-:S03]  /*12f700*/  LOP3.LUT P2, RZ, R49, 0x4, RZ, 0xc0, !PT ;  /* 0x0000000431ff7812 */ /* 0x000fc6000784c0ff */
[----:B------:R-:W3:Y:S04]  /*12f710*/  LDL.LU.64 R28, [R1+0x1230] ;  /* 0x00123000011c7983 */ /* 0x000ee80000300a00 */
[----:B------:R-:W3:Y:S04]  /*12f720*/  LDL.LU R16, [R1+0x1f9c] ;  /* 0x001f9c0001107983 */ /* 0x000ee80000300800 */
[----:B------:R-:W3:Y:S04]  /*12f730*/  LDL.LU R53, [R1+0x1f98] ;  /* 0x001f980001357983 */ /* 0x000ee80000300800 */
[----:B------:R-:W3:Y:S01]  /*12f740*/  LDL.LU R58, [R1+0x1fb0] ;  /* 0x001fb000013a7983 */ /* 0x000ee20000300800 */
[----:B------:R-:W-:-:S02]  /*12f750*/  LOP3.LUT P5, RZ, R0, 0x200, RZ, 0xc0, !PT ;  /* 0x0000020000ff7812 */ /* 0x000fc400078ac0ff */
[----:B------:R-:W-:Y:S01]  /*12f760*/  LOP3.LUT P6, RZ, R0, 0x400, RZ, 0xc0, !PT ;  /* 0x0000040000ff7812 */ /* 0x000fe200078cc0ff */
[----:B------:R-:W-:Y:S01]  /*12f770*/  VIADD R0, R14, 0x5c ;  /* 0x0000005c0e007836 */ /* 0x000fe20000000000 */
[C---:B----4-:R-:W-:Y:S02]  /*12f780*/  PRMT R2, R12.reuse, 0x7770, RZ ;  /* 0x000077700c027816 */ /* 0x050fe400000000ff */
[----:B------:R-:W-:-:S03]  /*12f790*/  PRMT R5, R12, 0x7772, RZ ;  /* 0x000077720c057816 */ /* 0x000fc600000000ff */
[----:B--2---:R0:W-:Y:S04]  /*12f7a0*/  @P1 STG.E.U8 desc[UR36][R56.64], R2 ;  /* 0x0000000238001986 */ /* 0x0041e8000c101124 */
[----:B0-----:R-:W2:Y:S01]  /*12f7b0*/  LDL.LU.64 R56, [R1+0x1200] ;  /* 0x0012000001387983 */ /* 0x001ea20000300a00 */
[----:B------:R-:W-:-:S03]  /*12f7c0*/  PRMT R2, R12, 0x7771, RZ ;  /* 0x000077710c027816 */ /* 0x000fc600000000ff */
[----:B------:R-:W4:Y:S04]  /*12f7d0*/  LDL.LU.64 R24, [R1+0x11f8] ;  /* 0x0011f80001187983 */ /* 0x000f280000300a00 */
[----:B------:R-:W4:Y:S04]  /*12f7e0*/  LDL.LU R60, [R1+0x1fac] ;  /* 0x001fac00013c7983 */ /* 0x000f280000300800 */
[----:B------:R-:W4:Y:S04]  /*12f7f0*/  LDL.LU R59, [R1+0x1fa8] ;  /* 0x001fa800013b7983 */ /* 0x000f280000300800 */
[----:B------:R0:W-:Y:S01]  /*12f800*/  @P2 STG.E.U8 desc[UR36][R8.64], R2 ;  /* 0x0000000208002986 */ /* 0x0001e2000c101124 */
[----:B------:R-:W-:Y:S01]  /*12f810*/  ISETP.GE.AND P1, PT, R0, UR21, PT ;  /* 0x0000001500007c0c */ /* 0x000fe2000bf26270 */
[----:B------:R-:W-:Y:S01]  /*12f820*/  VIADD R0, R14, 0x5d ;  /* 0x0000005d0e007836 */ /* 0x000fe20000000000 */
[----:B------:R-:W-:Y:S01]  /*12f830*/  LOP3.LUT P3, RZ, R49, 0x8, RZ, 0xc0, !PT ;  /* 0x0000000831ff7812 */ /* 0x000fe2000786c0ff */
[----:B------:R-:W1:Y:S01]  /*12f840*/  LDCU.64 UR20, c[0x0][0x398] ;  /* 0x00007300ff1477ac */ /* 0x000e620008000a00 */
[----:B0-----:R-:W4:Y:S04]  /*12f850*/  LDL.LU.64 R8, [R1+0x11f0] ;  /* 0x0011f00001087983 */ /* 0x001f280000300a00 */
[----:B------:R-:W4:Y:S04]  /*12f860*/  LDL.LU.64 R20, [R1+0x11e8] ;  /* 0x0011e80001147983 */ /* 0x000f280000300a00 */
[----:B------:R-:W4:Y:S01]  /*12f870*/  LDL.LU R15, [R1+0x16c] ;  /* 0x00016c00010f7983 */ /* 0x000f220000300800 */
[----:B------:R-:W-:Y:S01]  /*12f880*/  ISETP.GE.AND P2, PT, R0, UR23, PT ;  /* 0x0000001700007c0c */ /* 0x000fe2000bf46270 */
[----:B------:R-:W0:Y:S02]  /*12f890*/  LDCU.64 UR22, c[0x0][0x398] ;  /* 0x00007300ff1677ac */ /* 0x000e240008000a00 */
[----:B------:R-:W4:Y:S01]  /*12f8a0*/  LDL R55, [R1+0x1fa4] ;  /* 0x001fa40001377983 */ /* 0x000f220000100800 */
[----:B------:R-:W-:-:S03]  /*12f8b0*/  PRMT R0, R12, 0x7773, RZ ;  /* 0x000077730c007816 */ /* 0x000fc600000000ff */
[----:B------:R-:W4:Y:S01]  /*12f8c0*/  LDL.LU.64 R10, [R1+0x11e0] ;  /* 0x0011e000010a7983 */ /* 0x000f220000300a00 */
[C---:B---3--:R-:W-:Y:S02]  /*12f8d0*/  PRMT R4, R61.reuse, 0x7770, RZ ;  /* 0x000077703d047816 */ /* 0x048fe400000000ff */
[C---:B------:R-:W-:Y:S02]  /*12f8e0*/  PRMT R3, R61.reuse, 0x7771, RZ ;  /* 0x000077713d037816 */ /* 0x040fe400000000ff */
[C---:B------:R-:W-:Y:S02]  /*12f8f0*/  PRMT R6, R61.reuse, 0x7772, RZ ;  /* 0x000077723d067816 */ /* 0x040fe400000000ff */
[----:B------:R-:W-:Y:S02]  /*12f900*/  PRMT R2, R61, 0x7773, RZ ;  /* 0x000077733d027816 */ /* 0x000fe400000000ff */
[----:B------:R-:W3:Y:S04]  /*12f910*/  LDL.LU R61, [R1+0x1f94] ;  /* 0x001f9400013d7983 */ /* 0x000ee80000300800 */
[----:B------:R-:W3:Y:S01]  /*12f920*/  LDL.LU.64 R12, [R1+0x11c8] ;  /* 0x0011c800010c7983 */ /* 0x000ee20000300a00 */
[----:B------:R-:W-:-:S02]  /*12f930*/  LOP3.LUT P4, RZ, R49, 0x10, RZ, 0xc0, !PT ;  /* 0x0000001031ff7812 */ /* 0x000fc4000788c0ff */
[----:B------:R-:W-:Y:S01]  /*12f940*/  LOP3.LUT P0, RZ, R49, 0x20, RZ, 0xc0, !PT ;  /* 0x0000002031ff7812 */ /* 0x000fe2000780c0ff */
[----:B------:R-:W-:Y:S03]  /*12f950*/  @P3 STG.E.U8 desc[UR36][R18.64], R5 ;  /* 0x0000000512003986 */ /* 0x000fe6000c101124 */
[----:B------:R-:W-:Y:S01]  /*12f960*/  ISETP.LT.AND P3, PT, R16, UR18, !P0 ;  /* 0x0000001210007c0c */ /* 0x000fe2000c761270 */
[----:B------:R-:W0:Y:S06]  /*12f970*/  LDCU UR18, c[0x0][0x398] ;  /* 0x00007300ff1277ac */ /* 0x000e2c0008000800 */
[----:B------:R0:W-:Y:S01]  /*12f980*/  @P4 STG.E.U8 desc[UR36][R28.64], R0 ;  /* 0x000000001c004986 */ /* 0x0001e2000c101124 */
[----:B-1----:R-:W-:Y:S01]  /*12f990*/  ISETP.LT.AND P4, PT, R53, UR20, !P0 ;  /* 0x0000001435007c0c */ /* 0x002fe2000c781270 */
[----:B------:R-:W1:Y:S02]  /*12f9a0*/  LDCU UR20, c[0x0][0x398] ;  /* 0x00007300ff1477ac */ /* 0x000e640008000800 */
[----:B0-----:R-:W3:Y:S01]  /*12f9b0*/  LDL.LU R28, [R1+0x1fa0] ;  /* 0x001fa000011c7983 */ /* 0x001ee20000300800 */
[----:B------:R-:W-:-:S03]  /*12f9c0*/  VIADD R0, R14, 0x57 ;  /* 0x000000570e007836 */ /* 0x000fc60000000000 */
[----:B--2---:R0:W-:Y:S04]  /*12f9d0*/  @P5 STG.E.U8 desc[UR36][R56.64], R4 ;  /* 0x0000000438005986 */ /* 0x0041e8000c101124 */
[----:B----4-:R2:W-:Y:S04]  /*12f9e0*/  @P6 STG.E.U8 desc[UR36][R24.64], R3 ;  /* 0x0000000318006986 */ /* 0x0105e8000c101124 */
[----:B0-----:R-:W4:Y:S04]  /*12f9f0*/  LDL.LU.64 R56, [R1+0x11d8] ;  /* 0x0011d80001387983 */ /* 0x001f280000300a00 */
[----:B--2---:R-:W2:Y:S01]  /*12fa00*/  LDL.LU.64 R24, [R1+0x11d0] ;  /* 0x0011d00001187983 */ /* 0x004ea20000300a00 */
[----:B------:R-:W-:Y:S01]  /*12fa10*/  ISETP.LT.AND P5, PT, R58, UR22, !P0 ;  /* 0x000000163a007c0c */ /* 0x000fe2000c7a1270 */
[----:B------:R-:W0:Y:S02]  /*12fa20*/  LDCU UR22, c[0x0][0x398] ;  /* 0x00007300ff1677ac */ /* 0x000e240008000800 */
[----:B------:R-:W2:Y:S01]  /*12fa30*/  LDL.LU R7, [R1+0x1cc] ;  /* 0x0001cc0001077983 */ /* 0x000ea20000300800 */
[----:B------:R-:W-:Y:S01]  /*12fa40*/  ISETP.LT.AND P6, PT, R60, UR24, !P0 ;  /* 0x000000183c007c0c */ /* 0x000fe2000c7c1270 */
[----:B------:R-:W0:Y:S02]  /*12fa50*/  LDCU UR24, c[0x0][0x398] ;  /* 0x00007300ff1877ac */ /* 0x000e240008000800 */
[----:B------:R0:W-:Y:S01]  /*12fa60*/  @P3 STG.E.U8 desc[UR36][R8.64], R6 ;  /* 0x0000000608003986 */ /* 0x0001e2000c101124 */
[----:B------:R-:W-:Y:S01]  /*12fa70*/  ISETP.GE.AND P3, PT, R0, UR33, PT ;  /* 0x0000002100007c0c */ /* 0x000fe2000bf66270 */
[----:B------:R-:W1:Y:S02]  /*12fa80*/  LDCU.64 UR32, c[0x0][0x398] ;  /* 0x00007300ff2077ac */ /* 0x000e640008000a00 */
[----:B------:R0:W-:Y:S04]  /*12fa90*/  @P4 STG.E.U8 desc[UR36][R20.64], R2 ;  /* 0x0000000214004986 */ /* 0x0001e8000c101124 */
[----:B0-----:R-:W2:Y:S01]  /*12faa0*/  LDL.LU.64 R8, [R1+0x11b8] ;  /* 0x0011b80001087983 */ /* 0x001ea20000300a00 */
[----:B------:R-:W-:-:S02]  /*12fab0*/  PRMT R0, R15, 0x7771, RZ ;  /* 0x000077710f007816 */ /* 0x000fc400000000ff */
[----:B------:R-:W-:Y:S01]  /*12fac0*/  PRMT R2, R15, 0x7770, RZ ;  /* 0x000077700f027816 */ /* 0x000fe200000000ff */
[----:B------:R-:W2:Y:S04]  /*12fad0*/  LDL.LU.64 R20, [R1+0x11c0] ;  /* 0x0011c00001147983 */ /* 0x000ea80000300a00 */
[----:B------:R-:W-:Y:S04]  /*12fae0*/  @P5 STG.E.U8 desc[UR36][R10.64], R2 ;  /* 0x000000020a005986 */ /* 0x000fe8000c101124 */
[----:B---3--:R0:W-:Y:S04]  /*12faf0*/  @P6 STG.E.U8 desc[UR36][R12.64], R0 ;  /* 0x000000000c006986 */ /* 0x0081e8000c101124 */
[----:B0-----:R-:W3:Y:S01]  /*12fb00*/  LDL.LU.64 R12, [R1+0x11b0] ;  /* 0x0011b000010c7983 */ /* 0x001ee20000300a00 */
[----:B------:R-:W-:-:S02]  /*12fb10*/  ISETP.LT.AND P4, PT, R59, UR26, !P0 ;  /* 0x0000001a3b007c0c */ /* 0x000fc4000c781270 */
[----:B------:R-:W-:Y:S01]  /*12fb20*/  PRMT R3, R15, 0x7772, RZ ;  /* 0x000077720f037816 */ /* 0x000fe200000000ff */
[----:B------:R-:W3:Y:S01]  /*12fb30*/  LDL.LU.64 R10, [R1+0x11a0] ;  /* 0x0011a000010a7983 */ /* 0x000ee20000300a00 */
[----:B------:R-:W-:Y:S01]  /*12fb40*/  ISETP.LT.AND P0, PT, R55, UR28, !P0 ;  /* 0x0000001c37007c0c */ /* 0x000fe2000c701270 */
[----:B------:R-:W-:Y:S01]  /*12fb50*/  VIADD R0, R14, 0x58 ;  /* 0x000000580e007836 */ /* 0x000fe20000000000 */
[----:B------:R-:W-:Y:S01]  /*12fb60*/  ISETP.LT.AND P6, PT, R61, UR30, !P3 ;  /* 0x0000001e3d007c0c */ /* 0x000fe2000dfc1270 */
[----:B------:R-:W0:Y:S01]  /*12fb70*/  LDCU UR26, c[0x0][0x398] ;  /* 0x00007300ff1a77ac */ /* 0x000e220008000800 */
[----:B------:R-:W-:Y:S02]  /*12fb80*/  PRMT R2, R15, 0x7773, RZ ;  /* 0x000077730f027816 */ /* 0x000fe400000000ff */
[----:B------:R-:W-:Y:S01]  /*12fb90*/  ISETP.GE.AND P5, PT, R0, UR17, PT ;  /* 0x0000001100007c0c */ /* 0x000fe2000bfa6270 */
[----:B------:R-:W0:Y:S02]  /*12fba0*/  LDCU.64 UR16, c[0x0][0x398] ;  /* 0x00007300ff1077ac */ /* 0x000e240008000a00 */
[----:B----4-:R4:W-:Y:S01]  /*12fbb0*/  @P4 STG.E.U8 desc[UR36][R56.64], R3 ;  /* 0x0000000338004986 */ /* 0x0109e2000c101124 */
[----:B-1----:R-:W-:-:S03]  /*12fbc0*/  ISETP.LT.AND P4, PT, R28, UR32, !P3 ;  /* 0x000000201c007c0c */ /* 0x002fc6000df81270 */
[----:B----4-:R-:W4:Y:S01]  /*12fbd0*/  LDL.LU R57, [R1+0x23c] ;  /* 0x00023c0001397983 */ /* 0x010f220000300800 */
[----:B--2---:R-:W-:-:S03]  /*12fbe0*/  PRMT R0, R7, 0x7770, RZ ;  /* 0x0000777007007816 */ /* 0x004fc600000000ff */
[----:B------:R-:W2:Y:S04]  /*12fbf0*/  LDL.LU.64 R26, [R1+0x11a8] ;  /* 0x0011a800011a7983 */ /* 0x000ea80000300a00 */
[----:B------:R-:W-:Y:S01]  /*12fc00*/  @P0 STG.E.U8 desc[UR36][R24.64], R2 ;  /* 0x0000000218000986 */ /* 0x000fe2000c101124 */
[----:B------:R-:W-:-:S03]  /*12fc10*/  ISETP.LT.AND P0, PT, R16, UR34, !P3 ;  /* 0x0000002210007c0c */ /* 0x000fc6000df01270 */
[----:B------:R-:W2:Y:S04]  /*12fc20*/  LDL.LU.64 R22, [R1+0x1198] ;  /* 0x0011980001167983 */ /* 0x000ea80000300a00 */
[----:B------:R1:W-:Y:S04]  /*12fc30*/  @P6 STG.E.U8 desc[UR36][R8.64], R0 ;  /* 0x0000000008006986 */ /* 0x0003e8000c101124 */
[----:B------:R-:W2:Y:S01]  /*12fc40*/  LDL.LU.64 R18, [R1+0x1190] ;  /* 0x0011900001127983 */ /* 0x000ea20000300a00 */
[----:B------:R-:W-:-:S03]  /*12fc50*/  PRMT R3, R7, 0x7771, RZ ;  /* 0x0000777107037816 */ /* 0x000fc600000000ff */
[----:B-1----:R-:W2:Y:S01]  /*12fc60*/  LDL.LU.64 R8, [R1+0x1188] ;  /* 0x0011880001087983 */ /* 0x002ea20000300a00 */
[----:B------:R-:W-:-:S03]  /*12fc70*/  PRMT R2, R7, 0x7772, RZ ;  /* 0x0000777207027816 */ /* 0x000fc600000000ff */
[----:B------:R-:W2:Y:S04]  /*12fc80*/  LDL.LU R56, [R1+0x2c0] ;  /* 0x0002c00001387983 */ /* 0x000ea80000300800 */
[----:B------:R1:W-:Y:S04]  /*12fc90*/  @P4 STG.E.U8 desc[UR36][R20.64], R3 ;  /* 0x0000000314004986 */ /* 0x0003e8000c101124 */
[----:B-1----:R-:W2:Y:S04]  /*12fca0*/  LDL.LU.64 R20, [R1+0x1180] ;  /* 0x0011800001147983 */ /* 0x002ea80000300a00 */
[----:B---3--:R1:W-:Y:S04]  /*12fcb0*/  @P0 STG.E.U8 desc[UR36][R12.64], R2 ;  /* 0x000000020c000986 */ /* 0x0083e8000c101124 */
[----:B-1----:R-:W3:Y:S01]  /*12fcc0*/  LDL.LU.64 R12, [R1+0x1178] ;  /* 0x00117800010c7983 */ /* 0x002ee20000300a00 */
[----:B------:R-:W-:-:S02]  /*12fcd0*/  ISETP.LT.AND P6, PT, R53, UR38, !P3 ;  /* 0x0000002635007c0c */ /* 0x000fc4000dfc1270 */
[----:B------:R-:W-:Y:S02]  /*12fce0*/  PRMT R0, R7, 0x7773, RZ ;  /* 0x0000777307007816 */ /* 0x000fe400000000ff */
[----:B0-----:R-:W-:Y:S01]  /*12fcf0*/  ISETP.LT.AND P4, PT, R58, UR16, !P3 ;  /* 0x000000103a007c0c */ /* 0x001fe2000df81270 */
[----:B------:R-:W0:Y:S08]  /*12fd00*/  LDCU UR16, c[0x0][0x398] ;  /* 0x00007300ff1077ac */ /* 0x000e300008000800 */
[----:B------:R1:W-:Y:S01]  /*12fd10*/  @P6 STG.E.U8 desc[UR36][R10.64], R0 ;  /* 0x000000000a006986 */ /* 0x0003e2000c101124 */
[----:B------:R-:W-:Y:S01]  /*12fd20*/  ISETP.LT.AND P0, PT, R60, UR4, !P3 ;  /* 0x000000043c007c0c */ /* 0x000fe2000df01270 */
[----:B------:R-:W0:Y:S01]  /*12fd30*/  LDCU UR4, c[0x0][0x398] ;  /* 0x00007300ff0477ac */ /* 0x000e220008000800 */
[----:B------:R-:W-:Y:S01]  /*12fd40*/  ISETP.LT.AND P6, PT, R59, UR18, !P3 ;  /* 0x000000123b007c0c */ /* 0x000fe2000dfc1270 */
[----:B-1----:R-:W3:Y:S01]  /*12fd50*/  LDL.LU.64 R10, [R1+0x1170] ;  /* 0x00117000010a7983 */ /* 0x002ee20000300a00 */
[----:B------:R-:W-:Y:S01]  /*12fd60*/  ISETP.LT.AND P3, PT, R55, UR20, !P3 ;  /* 0x0000001437007c0c */ /* 0x000fe2000df61270 */
[----:B------:R-:W1:Y:S02]  /*12fd70*/  LDCU UR18, c[0x0][0x398] ;  /* 0x00007300ff1277ac */ /* 0x000e640008000800 */
[----:B------:R-:W3:Y:S01]  /*12fd80*/  LDL.LU.64 R24, [R1+0x1168] ;  /* 0x0011680001187983 */ /* 0x000ee20000300a00 */
[----:B------:R-:W0:Y:S01]  /*12fd90*/  LDCU UR20, c[0x0][0x398] ;  /* 0x00007300ff1477ac */ /* 0x000e220008000800 */
[----:B----4-:R-:W-:-:S02]  /*12fda0*/  PRMT R4, R57, 0x7770, RZ ;  /* 0x0000777039047816 */ /* 0x010fc400000000ff */
[C---:B------:R-:W-:Y:S02]  /*12fdb0*/  PRMT R3, R57.reuse, 0x7771, RZ ;  /* 0x0000777139037816 */ /* 0x040fe400000000ff */
[C---:B------:R-:W-:Y:S02]  /*12fdc0*/  PRMT R2, R57.reuse, 0x7772, RZ ;  /* 0x0000777239027816 */ /* 0x040fe400000000ff */
[----:B------:R-:W-:Y:S02]  /*12fdd0*/  PRMT R0, R57, 0x7773, RZ ;  /* 0x0000777339007816 */ /* 0x000fe400000000ff */
[----:B------:R-:W4:Y:S04]  /*12fde0*/  LDL.LU R57, [R1+0x1b0] ;  /* 0x0001b00001397983 */ /* 0x000f280000300800 */
[----:B--2---:R2:W-:Y:S01]  /*12fdf0*/  @P4 STG.E.U8 desc[UR36][R26.64], R4 ;  /* 0x000000041a004986 */ /* 0x0045e2000c101124 */
[----:B------:R-:W-:Y:S01]  /*12fe00*/  ISETP.LT.AND P4, PT, R61, UR22, !P5 ;  /* 0x000000163d007c0c */ /* 0x000fe2000ef81270 */
[----:B------:R-:W0:Y:S02]  /*12fe10*/  LDCU UR22, c[0x0][0x398] ;  /* 0x00007300ff1677ac */ /* 0x000e240008000800 */
[----:B------:R-:W-:Y:S01]  /*12fe20*/  @P0 STG.E.U8 desc[UR36][R22.64], R3 ;  /* 0x0000000316000986 */ /* 0x000fe2000c101124 */
[----:B------:R-:W-:Y:S01]  /*12fe30*/  ISETP.LT.AND P0, PT, R28, UR24, !P5 ;  /* 0x000000181c007c0c */ /* 0x000fe2000ef01270 */
[----:B------:R-:W0:Y:S02]  /*12fe40*/  LDCU UR24, c[0x0][0x398] ;  /* 0x00007300ff1877ac */ /* 0x000e240008000800 */
[----:B------:R1:W-:Y:S04]  /*12fe50*/  @P6 STG.E.U8 desc[UR36][R18.64], R2 ;  /* 0x0000000212006986 */ /* 0x0003e8000c101124 */
[----:B--2---:R-:W2:Y:S04]  /*12fe60*/  LDL.LU.64 R26, [R1+0x1160] ;  /* 0x00116000011a7983 */ /* 0x004ea80000300a00 */
[----:B------:R0:W-:Y:S01]  /*12fe70*/  @P3 STG.E.U8 desc[UR36][R8.64], R0 ;  /* 0x0000000008003986 */ /* 0x0001e2000c101124 */
[----:B-1----:R-:W-:-:S03]  /*12fe80*/  PRMT R2, R56, 0x7770, RZ ;  /* 0x0000777038027816 */ /* 0x002fc600000000ff */
[----:B0-----:R-:W2:Y:S01]  /*12fe90*/  LDL.LU.64 R8, [R1+0x1158] ;  /* 0x0011580001087983 */ /* 0x001ea20000300a00 */
[----:B------:R-:W-:-:S03]  /*12fea0*/  PRMT R0, R56, 0x7771, RZ ;  /* 0x0000777138007816 */ /* 0x000fc600000000ff */
[----:B------:R-:W2:Y:S04]  /*12feb0*/  LDL.LU.64 R22, [R1+0x1148] ;  /* 0x0011480001167983 */ /* 0x000ea80000300a00 */
[----:B------:R-:W-:Y:S04]  /*12fec0*/  @P4 STG.E.U8 desc[UR36][R20.64], R2 ;  /* 0x0000000214004986 */ /* 0x000fe8000c101124 */
[----:B---3--:R0:W-:Y:S04]  /*12fed0*/  @P0 STG.E.U8 desc[UR36][R12.64], R0 ;  /* 0x000000000c000986 */ /* 0x0081e8000c101124 */
[----:B0-----:R-:W3:Y:S04]  /*12fee0*/  LDL.LU R12, [R1+0x210] ;  /* 0x00021000010c7983 */ /* 0x001ee80000300800 */
[----:B------:R-:W3:Y:S01]  /*12fef0*/  LDL.LU.64 R20, [R1+0x1150] ;  /* 0x0011500001147983 */ /* 0x000ee20000300a00 */
[----:B------:R-:W-:Y:S01]  /*12ff00*/  ISETP.LT.AND P6, PT, R16, UR26, !P5 ;  /* 0x0000001a10007c0c */ /* 0x000fe2000efc1270 */
[----:B------:R-:W0:Y:S01]  /*12ff10*/  LDCU UR26, c[0x0][0x398] ;  /* 0x00007300ff1a77ac */ /* 0x000e220008000800 */
[----:B------:R-:W-:-:S02]  /*12ff20*/  PRMT R2, R56, 0x7772, RZ ;  /* 0x0000777238027816 */ /* 0x000fc400000000ff */
[----:B------:R-:W-:Y:S01]  /*12ff30*/  ISETP.LT.AND P3, PT, R53, UR16, !P5 ;  /* 0x0000001035007c0c */ /* 0x000fe2000ef61270 */
[----:B------:R-:W1:Y:S01]  /*12ff40*/  LDCU UR16, c[0x0][0x398] ;  /* 0x00007300ff1077ac */ /* 0x000e620008000800 */
[----:B------:R-:W-:Y:S02]  /*12ff50*/  ISETP.LT.AND P4, PT, R58, UR4, !P5 ;  /* 0x000000043a007c0c */ /* 0x000fe4000ef81270 */
[----:B------:R-:W-:Y:S01]  /*12ff60*/  PRMT R0, R56, 0x7773, RZ ;  /* 0x0000777338007816 */ /* 0x000fe200000000ff */
[----:B------:R-:W0:Y:S04]  /*12ff70*/  LDCU UR4, c[0x0][0x398] ;  /* 0x00007300ff0477ac */ /* 0x000e280008000800 */
[----:B------:R1:W-:Y:S04]  /*12ff80*/  @P6 STG.E.U8 desc[UR36][R10.64], R2 ;  /* 0x000000020a006986 */ /* 0x0003e8000c101124 */
[----:B------:R0:W-:Y:S04]  /*12ff90*/  @P3 STG.E.U8 desc[UR36][R24.64], R0 ;  /* 0x0000000018003986 */ /* 0x0001e8000c101124 */
[----:B-1----:R-:W3:Y:S01]  /*12ffa0*/  LDL.LU.64 R10, [R1+0x1140] ;  /* 0x00114000010a7983 */ /* 0x002ee20000300a00 */
[----:B------:R-:W-:Y:S01]  /*12ffb0*/  ISETP.LT.AND P3, PT, R60, UR18, !P5 ;  /* 0x000000123c007c0c */ /* 0x000fe2000ef61270 */
[----:B------:R-:W1:Y:S02]  /*12ffc0*/  LDCU UR18, c[0x0][0x398] ;  /* 0x00007300ff1277ac */ /* 0x000e640008000800 */
[----:B------:R-:W3:Y:S04]  /*12ffd0*/  LDL.LU.64 R18, [R1+0x1138] ;  /* 0x0011380001127983 */ /* 0x000ee80000300a00 */
[----:B0-----:R-:W3:Y:S01]  /*12ffe0*/  LDL.LU.64 R24, [R1+0x1128] ;  /* 0x0011280001187983 */ /* 0x001ee20000300a00 */
[----:B------:R-:W-:Y:S01]  /*12fff0*/  ISETP.LT.AND P6, PT, R59, UR20, !P5 ;  /* 0x000000143b007c0c */ /* 0x000fe2000efc1270 */
[----:B------:R-:W-:Y:S01]  /*130000*/  VIADD R0, R14, 0x59 ;  /* 0x000000590e007836 */ /* 0x000fe20000000000 */
[----:B------:R-:W-:Y:S01]  /*130010*/  ISETP.LT.AND P5, PT, R55, UR22, !P5 ;  /* 0x0000001637007c0c */ /* 0x000fe2000efa1270 */
[----:B------:R-:W3:Y:S01]  /*130020*/  LDL.LU R56, [R1+0x2b0] ;  /* 0x0002b00001387983 */ /* 0x000ee20000300800 */
[----:B------:R-:W0:Y:S02]  /*130030*/  LDCU UR20, c[0x0][0x398] ;  /* 0x00007300ff1477ac */ /* 0x000e240008000800 */
[----:B------:R-:W-:Y:S01]  /*130040*/  ISETP.GE.AND P0, PT, R0, UR15, PT ;  /* 0x0000000f00007c0c */ /* 0x000fe2000bf06270 */
[----:B------:R-:W0:Y:S01]  /*130050*/  LDCU UR15, c[0x0][0x398] ;  /* 0x00007300ff0f77ac */ /* 0x000e220008000800 */
[----:B------:R-:W0:Y:S01]  /*130060*/  LDCU UR22, c[0x0][0x398] ;  /* 0x00007300ff1677ac */ /* 0x000e220008000800 */
[----:B----4-:R-:W-:-:S02]  /*130070*/  PRMT R2, R57, 0x7770, RZ ;  /* 0x0000777039027816 */ /* 0x010fc400000000ff */
[----:B------:R-:W-:-:S03]  /*130080*/  PRMT R0, R57, 0x7772, RZ ;  /* 0x0000777239007816 */ /* 0x000fc600000000ff */
[----:B--2---:R2:W-:Y:S02]  /*130090*/  @P4 STG.E.U8 desc[UR36][R26.64], R2 ;  /* 0x000000021a004986 */ /* 0x0045e4000c101124 */
[----:B--2---:R-:W-:-:S05]  /*1300a0*/  PRMT R2, R57, 0x7771, RZ ;  /* 0x0000777139027816 */ /* 0x004fca00000000ff */
[----:B------:R2:W-:Y:S04]  /*1300b0*/  @P3 STG.E.U8 desc[UR36][R8.64], R2 ;  /* 0x0000000208003986 */ /* 0x0005e8000c101124 */
[----:B------:R4:W-:Y:S04]  /*1300c0*/  @P6 STG.E.U8 desc[UR36][R22.64], R0 ;  /* 0x0000000016006986 */ /* 0x0009e8000c101124 */
[----:B--2---:R-:W2:Y:S01]  /*1300d0*/  LDL.LU.64 R8, [R1+0x1130] ;  /* 0x0011300001087983 */ /* 0x004ea20000300a00 */
[----:B------:R-:W-:-:S03]  /*1300e0*/  PRMT R2, R57, 0x7773, RZ ;  /* 0x0000777339027816 */ /* 0x000fc600000000ff */
[----:B----4-:R-:W4:Y:S04]  /*1300f0*/  LDL.LU.64 R22, [R1+0x1120] ;  /* 0x0011200001167983 */ /* 0x010f280000300a00 */
[----:B---3--:R3:W-:Y:S04]  /*130100*/  @P5 STG.E.U8 desc[UR36][R20.64], R2 ;  /* 0x0000000214005986 */ /* 0x0087e8000c101124 */
[----:B---3--:R-:W3:Y:S01]  /*130110*/  LDL.LU.64 R20, [R1+0x1118] ;  /* 0x0011180001147983 */ /* 0x008ee20000300a00 */
[----:B------:R-:W-:Y:S01]  /*130120*/  ISETP.LT.AND P4, PT, R61, UR16, !P0 ;  /* 0x000000103d007c0c */ /* 0x000fe2000c781270 */
[----:B------:R-:W0:Y:S01]  /*130130*/  LDCU UR16, c[0x0][0x398] ;  /* 0x00007300ff1077ac */ /* 0x000e220008000800 */
[----:B------:R-:W-:-:S02]  /*130140*/  ISETP.LT.AND P6, PT, R28, UR24, !P0 ;  /* 0x000000181c007c0c */ /* 0x000fc4000c7c1270 */
[----:B------:R-:W-:Y:S01]  /*130150*/  PRMT R0, R12, 0x7770, RZ ;  /* 0x000077700c007816 */ /* 0x000fe200000000ff */
[----:B------:R-:W-:Y:S01]  /*130160*/  VIADD R3, R14, 0x5a ;  /* 0x0000005a0e037836 */ /* 0x000fe20000000000 */
[----:B------:R-:W-:Y:S01]  /*130170*/  ISETP.LT.AND P3, PT, R16, UR4, !P0 ;  /* 0x0000000410007c0c */ /* 0x000fe2000c761270 */
[----:B------:R-:W0:Y:S01]  /*130180*/  LDCU UR4, c[0x0][0x398] ;  /* 0x00007300ff0477ac */ /* 0x000e220008000800 */
[----:B------:R-:W-:Y:S02]  /*130190*/  PRMT R2, R12, 0x7771, RZ ;  /* 0x000077710c027816 */ /* 0x000fe400000000ff */
[----:B-1----:R-:W-:Y:S01]  /*1301a0*/  ISETP.LT.AND P5, PT, R58, UR18, !P0 ;  /* 0x000000123a007c0c */ /* 0x002fe2000c7a1270 */
[----:B------:R-:W1:Y:S02]  /*1301b0*/  LDCU UR24, c[0x0][0x398] ;  /* 0x00007300ff1877ac */ /* 0x000e640008000800 */
[----:B------:R0:W-:Y:S01]  /*1301c0*/  @P4 STG.E.U8 desc[UR36][R10.64], R0 ;  /* 0x000000000a004986 */ /* 0x0001e2000c101124 */
[----:B------:R-:W-:Y:S01]  /*1301d0*/  ISETP.LT.AND P4, PT, R53, UR26, !P0 ;  /* 0x0000001a35007c0c */ /* 0x000fe2000c781270 */
[----:B------:R-:W1:Y:S02]  /*1301e0*/  LDCU UR18, c[0x0][0x398] ;  /* 0x00007300ff1277ac */ /* 0x000e640008000800 */
[----:B------:R1:W-:Y:S04]  /*1301f0*/  @P6 STG.E.U8 desc[UR36][R18.64], R2 ;  /* 0x0000000212006986 */ /* 0x0003e8000c101124 */
[----:B0-----:R-:W3:Y:S01]  /*130200*/  LDL.LU.64 R10, [R1+0x1108] ;  /* 0x00110800010a7983 */ /* 0x001ee20000300a00 */
[----:B------:R-:W-:-:S03]  /*130210*/  PRMT R0, R12, 0x7772, RZ ;  /* 0x000077720c007816 */ /* 0x000fc600000000ff */
[----:B------:R-:W3:Y:S04]  /*130220*/  LDL.LU R57, [R1+0x2c4] ;  /* 0x0002c40001397983 */ /* 0x000ee80000300800 */
[----:B-1----:R-:W3:Y:S01]  /*130230*/  LDL.LU.64 R18, [R1+0x1110] ;  /* 0x0011100001127983 */ /* 0x002ee20000300a00 */
[----:B------:R-:W-:-:S03]  /*130240*/  PRMT R2, R12, 0x7773, RZ ;  /* 0x000077730c027816 */ /* 0x000fc600000000ff */
[----:B------:R0:W-:Y:S01]  /*130250*/  @P3 STG.E.U8 desc[UR36][R24.64], R0 ;  /* 0x0000000018003986 */ /* 0x0001e2000c101124 */
[----:B------:R-:W-:Y:S01]  /*130260*/  ISETP.LT.AND P3, PT, R60, UR15, !P0 ;  /* 0x0000000f3c007c0c */ /* 0x000fe2000c761270 */
[----:B------:R-:W1:Y:S02]  /*130270*/  LDCU UR15, c[0x0][0x398] ;  /* 0x00007300ff0f77ac */ /* 0x000e640008000800 */
[----:B0-----:R-:W3:Y:S04]  /*130280*/  LDL.LU.64 R24, [R1+0x1100] ;  /* 0x0011000001187983 */ /* 0x001ee80000300a00 */
[----:B------:R-:W3:Y:S01]  /*130290*/  LDL.LU.64 R12, [R1+0x10f8] ;  /* 0x0010f800010c7983 */ /* 0x000ee20000300a00 */
[----:B------:R-:W-:-:S03]  /*1302a0*/  PRMT R0, R56, 0x7770, RZ ;  /* 0x0000777038007816 */ /* 0x000fc600000000ff */
[----:B--2---:R0:W-:Y:S04]  /*1302b0*/  @P4 STG.E.U8 desc[UR36][R8.64], R2 ;  /* 0x0000000208004986 */ /* 0x0041e8000c101124 */
[----:B----4-:R2:W-:Y:S04]  /*1302c0*/  @P5 STG.E.U8 desc[UR36][R22.64], R0 ;  /* 0x0000000016005986 */ /* 0x0105e8000c101124 */
[----:B0-----:R-:W4:Y:S01]  /*1302d0*/  LDL.LU.64 R8, [R1+0x10f0] ;  /* 0x0010f00001087983 */ /* 0x001f220000300a00 */
[----:B------:R-:W-:-:S03]  /*1302e0*/  PRMT R2, R56, 0x7771, RZ ;  /* 0x0000777138027816 */ /* 0x000fc600000000ff */
[----:B--2---:R-:W2:Y:S04]  /*1302f0*/  LDL.LU.64 R22, [R1+0x10e8] ;  /* 0x0010e80001167983 */ /* 0x004ea80000300a00 */
[----:B------:R-:W2:Y:S04]  /*130300*/  LDL.LU R7, [R1+0x1b4] ;  /* 0x0001b40001077983 */ /* 0x000ea80000300800 */
[----:B---3--:R0:W-:Y:S04]  /*130310*/  @P3 STG.E.U8 desc[UR36][R20.64], R2 ;  /* 0x0000000214003986 */ /* 0x0081e8000c101124 */
[----:B0-----:R-:W3:Y:S01]  /*130320*/  LDL.LU.64 R20, [R1+0x10e0] ;  /* 0x0010e00001147983 */ /* 0x001ee20000300a00 */
[----:B------:R-:W-:Y:S01]  /*130330*/  ISETP.LT.AND P6, PT, R59, UR16, !P0 ;  /* 0x000000103b007c0c */ /* 0x000fe2000c7c1270 */
[----:B------:R-:W0:Y:S01]  /*130340*/  LDCU UR16, c[0x0][0x398] ;  /* 0x00007300ff1077ac */ /* 0x000e220008000800 */
[----:B------:R-:W-:-:S02]  /*130350*/  ISETP.LT.AND P0, PT, R55, UR20, !P0 ;  /* 0x0000001437007c0c */ /* 0x000fc4000c701270 */
[C---:B------:R-:W-:Y:S01]  /*130360*/  PRMT R0, R56.reuse, 0x7772, RZ ;  /* 0x0000777238007816 */ /* 0x040fe200000000ff */
[----:B------:R-:W0:Y:S01]  /*130370*/  LDCU UR20, c[0x0][0x398] ;  /* 0x00007300ff1477ac */ /* 0x000e220008000800 */
[----:B------:R-:W-:Y:S02]  /*130380*/  ISETP.GE.AND P4, PT, R3, UR13, PT ;  /* 0x0000000d03007c0c */ /* 0x000fe4000bf86270 */
[----:B------:R-:W-:Y:S01]  /*130390*/  PRMT R2, R56, 0x7773, RZ ;  /* 0x0000777338027816 */ /* 0x000fe200000000ff */
[----:B------:R-:W0:Y:S01]  /*1303a0*/  LDCU UR13, c[0x0][0x398] ;  /* 0x00007300ff0d77ac */ /* 0x000e220008000800 */
[----:B------:R-:W-:-:S03]  /*1303b0*/  ISETP.LT.AND P5, PT, R61, UR4, !P4 ;  /* 0x000000043d007c0c */ /* 0x000fc6000e7a1270 */
[----:B------:R1:W-:Y:S01]  /*1303c0*/  @P6 STG.E.U8 desc[UR36][R10.64], R0 ;  /* 0x000000000a006986 */ /* 0x0003e2000c101124 */
[----:B------:R-:W-:Y:S01]  /*1303d0*/  ISETP.LT.AND P6, PT, R28, UR22, !P4 ;  /* 0x000000161c007c0c */ /* 0x000fe2000e7c1270 */
[----:B------:R-:W0:Y:S01]  /*1303e0*/  LDCU UR4, c[0x0][0x398] ;  /* 0x00007300ff0477ac */ /* 0x000e220008000800 */
[----:B------:R-:W-:Y:S01]  /*1303f0*/  ISETP.LT.AND P3, PT, R16, UR24, !P4 ;  /* 0x0000001810007c0c */ /* 0x000fe2000e761270 */
[----:B------:R-:W0:Y:S01]  /*130400*/  LDCU UR22, c[0x0][0x398] ;  /* 0x00007300ff1677ac */ /* 0x000e220008000800 */
[----:B------:R0:W-:Y:S04]  /*130410*/  @P0 STG.E.U8 desc[UR36][R18.64], R2 ;  /* 0x0000000212000986 */ /* 0x0001e8000c101124 */
[----:B-1----:R-:W3:Y:S01]  /*130420*/  LDL.LU.64 R10, [R1+0x10d8] ;  /* 0x0010d800010a7983 */ /* 0x002ee20000300a00 */
[----:B------:R-:W-:-:S02]  /*130430*/  PRMT R0, R57, 0x7770, RZ ;  /* 0x0000777039007816 */ /* 0x000fc400000000ff */
[----:B0-----:R-:W-:Y:S01]  /*130440*/  PRMT R2, R57, 0x7771, RZ ;  /* 0x0000777139027816 */ /* 0x001fe200000000ff */
[----:B------:R-:W3:Y:S04]  /*130450*/  LDL.LU.64 R18, [R1+0x10d0] ;  /* 0x0010d00001127983 */ /* 0x000ee80000300a00 */
[----:B------:R0:W-:Y:S04]  /*130460*/  @P5 STG.E.U8 desc[UR36][R24.64], R0 ;  /* 0x0000000018005986 */ /* 0x0001e8000c101124 */
[----:B------:R1:W-:Y:S01]  /*130470*/  @P6 STG.E.U8 desc[UR36][R12.64], R2 ;  /* 0x000000020c006986 */ /* 0x0003e2000c101124 */
[----:B------:R-:W-:Y:S01]  /*130480*/  ISETP.LT.AND P5, PT, R53, UR18, !P4 ;  /* 0x0000001235007c0c */ /* 0x000fe2000e7a1270 */
[----:B------:R-:W2:Y:S01]  /*130490*/  LDCU UR18, c[0x0][0x398] ;  /* 0x00007300ff1277ac */ /* 0x000ea20008000800 */
[----:B0-----:R-:W-:Y:S01]  /*1304a0*/  PRMT R0, R57, 0x7772, RZ ;  /* 0x0000777239007816 */ /* 0x001fe200000000ff */
[----:B-1----:R-:W3:Y:S04]  /*1304b0*/  LDL.LU.64 R12, [R1+0x10c8] ;  /* 0x0010c800010c7983 */ /* 0x002ee80000300a00 */
[----:B------:R-:W3:Y:S01]  /*1304c0*/  LDL.LU R56, [R1+0x214] ;  /* 0x0002140001387983 */ /* 0x000ee20000300800 */
[----:B------:R-:W-:-:S03]  /*1304d0*/  VIADD R2, R14, 0x5b ;  /* 0x0000005b0e027836 */ /* 0x000fc60000000000 */
[----:B------:R-:W3:Y:S02]  /*1304e0*/  LDL.LU.64 R24, [R1+0x10c0] ;  /* 0x0010c00001187983 */ /* 0x000ee40000300a00 */
[----:B------:R-:W-:Y:S01]  /*1304f0*/  ISETP.GE.AND P0, PT, R2, UR11, PT ;  /* 0x0000000b02007c0c */ /* 0x000fe2000bf06270 */
[----:B------:R-:W0:Y:S01]  /*130500*/  LDCU UR11, c[0x0][0x398] ;  /* 0x00007300ff0b77ac */ /* 0x000e220008000800 */
[----:B----4-:R1:W-:Y:S01]  /*130510*/  @P3 STG.E.U8 desc[UR36][R8.64], R0 ;  /* 0x0000000008003986 */ /* 0x0103e2000c101124 */
[----:B------:R-:W-:Y:S01]  /*130520*/  ISETP.LT.AND P3, PT, R58, UR15, !P4 ;  /* 0x0000000f3a007c0c */ /* 0x000fe2000e761270 */
[----:B------:R-:W4:Y:S01]  /*130530*/  LDCU UR15, c[0x0][0x398] ;  /* 0x00007300ff0f77ac */ /* 0x000f220008000800 */
[----:B--2---:R-:W-:Y:S01]  /*130540*/  PRMT R2, R7, 0x7770, RZ ;  /* 0x0000777007027816 */ /* 0x004fe200000000ff */
[----:B-1----:R-:W2:Y:S01]  /*130550*/  LDL.LU.64 R8, [R1+0x10b0] ;  /* 0x0010b00001087983 */ /* 0x002ea20000300a00 */
[----:B------:R-:W-:-:S05]  /*130560*/  PRMT R0, R57, 0x7773, RZ ;  /* 0x0000777339007816 */ /* 0x000fca00000000ff */
[----:B------:R-:W-:Y:S04]  /*130570*/  @P5 STG.E.U8 desc[UR36][R22.64], R0 ;  /* 0x0000000016005986 */ /* 0x000fe8000c101124 */
[----:B---3--:R1:W-:Y:S04]  /*130580*/  @P3 STG.E.U8 desc[UR36][R20.64], R2 ;  /* 0x0000000214003986 */ /* 0x0083e8000c101124 */
[----:B-1----:R-:W3:Y:S01]  /*130590*/  LDL.LU.64 R20, [R1+0x10b8] ;  /* 0x0010b80001147983 */ /* 0x002ee20000300a00 */
[----:B------:R-:W-:Y:S01]  /*1305a0*/  ISETP.LT.AND P6, PT, R60, UR13, !P4 ;  /* 0x0000000d3c007c0c */ /* 0x000fe2000e7c1270 */
[----:B------:R-:W1:Y:S01]  /*1305b0*/  LDCU UR13, c[0x0][0x398] ;  /* 0x00007300ff0d77ac */ /* 0x000e620008000800 */
[----:B------:R-:W-:-:S02]  /*1305c0*/  PRMT R0, R7, 0x7771, RZ ;  /* 0x0000777107007816 */ /* 0x000fc400000000ff */
[----:B------:R-:W-:Y:S01]  /*1305d0*/  ISETP.LT.AND P5, PT, R59, UR4, !P4 ;  /* 0x000000043b007c0c */ /* 0x000fe2000e7a1270 */
[----:B------:R-:W0:Y:S01]  /*1305e0*/  LDCU UR4, c[0x0][0x398] ;  /* 0x00007300ff0477ac */ /* 0x000e220008000800 */
[----:B------:R-:W-:Y:S02]  /*1305f0*/  ISETP.LT.AND P4, PT, R55, UR16, !P4 ;  /* 0x0000001037007c0c */ /* 0x000fe4000e781270 */
[----:B------:R-:W-:Y:S01]  /*130600*/  PRMT R2, R7, 0x7772, RZ ;  /* 0x0000777207027816 */ /* 0x000fe200000000ff */
[----:B------:R-:W0:Y:S04]  /*130610*/  LDCU UR16, c[0x0][0x398] ;  /* 0x00007300ff1077ac */ /* 0x000e280008000800 */
[----:B------:R1:W-:Y:S01]  /*130620*/  @P6 STG.E.U8 desc[UR36][R10.64], R0 ;  /* 0x000000000a006986 */ /* 0x0003e2000c101124 */
[----:B------:R-:W-:Y:S01]  /*130630*/  ISETP.LT.AND P6, PT, R61, UR20, !P0 ;  /* 0x000000143d007c0c */ /* 0x000fe2000c7c1270 */
[----:B------:R-:W0:Y:S02]  /*130640*/  LDCU UR20, c[0x0][0x398] ;  /* 0x00007300ff1477ac */ /* 0x000e240008000800 */
[----:B-1----:R-:W4:Y:S01]  /*130650*/  LDL.LU.64 R10, [R1+0x10a8] ;  /* 0x0010a800010a7983 */ /* 0x002f220000300a00 */
[----:B------:R-:W-:-:S03]  /*130660*/  PRMT R0, R7, 0x7773, RZ ;  /* 0x0000777307007816 */ /* 0x000fc600000000ff */
[----:B------:R-:W4:Y:S01]  /*130670*/  LDL.LU R57, [R1+0x2b4] ;  /* 0x0002b40001397983 */ /* 0x000f220000300800 */
[----:B------:R-:W-:Y:S01]  /*130680*/  ISETP.LT.AND P3, PT, R28, UR18, !P0 ;  /* 0x000000121c007c0c */ /* 0x000fe2000c761270 */
[----:B------:R-:W1:Y:S02]  /*130690*/  LDCU UR18, c[0x0][0x398] ;  /* 0x00007300ff1277ac */ /* 0x000e640008000800 */
[----:B------:R0:W-:Y:S04]  /*1306a0*/  @P5 STG.E.U8 desc[UR36][R18.64], R2 ;  /* 0x0000000212005986 */ /* 0x0001e8000c101124 */
[----:B------:R1:W-:Y:S01]  /*1306b0*/  @P4 STG.E.U8 desc[UR36][R12.64], R0 ;  /* 0x000000000c004986 */ /* 0x0003e2000c101124 */
[----:B0-----:R-:W-:-:S03]  /*1306c0*/  PRMT R2, R56, 0x7770, RZ ;  /* 0x0000777038027816 */ /* 0x001fc600000000ff */
[----:B-1----:R-:W4:Y:S04]  /*1306d0*/  LDL.LU.64 R12, [R1+0x10a0] ;  /* 0x0010a000010c7983 */ /* 0x002f280000300a00 */
[----:B------:R-:W4:Y:S01]  /*1306e0*/  LDL.LU.64 R22, [R1+0x1098] ;  /* 0x0010980001167983 */ /* 0x000f220000300a00 */
[----:B------:R-:W-:Y:S02]  /*1306f0*/  ISETP.LT.AND P4, PT, R16, UR22, !P0 ;  /* 0x0000001610007c0c */ /* 0x000fe4000c781270 */
[C---:B------:R-:W-:Y:S01]  /*130700*/  PRMT R0, R56.reuse, 0x7771, RZ ;  /* 0x0000777138007816 */ /* 0x040fe200000000ff */
[----:B------:R0:W-:Y:S04]  /*130710*/  @P6 STG.E.U8 desc[UR36][R24.64], R2 ;  /* 0x0000000218006986 */ /* 0x0001e8000c101124 */
[----:B------:R-:W4:Y:S04]  /*130720*/  LDL.LU.64 R18, [R1+0x1090] ;  /* 0x0010900001127983 */ /* 0x000f280000300a00 */
[----:B0-----:R-:W4:Y:S04]  /*130730*/  LDL.LU.64 R24, [R1+0x1088] ;  /* 0x0010880001187983 */ /* 0x001f280000300a00 */
[----:B------:R-:W4:Y:S01]  /*130740*/  LDL.LU R7, [R1+0x2c8] ;  /* 0x0002c80001077983 */ /* 0x000f220000300800 */
[----:B------:R-:W-:-:S03]  /*130750*/  PRMT R3, R56, 0x7772, RZ ;  /* 0x0000777238037816 */ /* 0x000fc600000000ff */
[----:B--2---:R0:W-:Y:S04]  /*130760*/  @P3 STG.E.U8 desc[UR36][R8.64], R0 ;  /* 0x0000000008003986 */ /* 0x0041e8000c101124 */
[----:B0-----:R-:W2:Y:S04]  /*130770*/  LDL.LU.64 R8, [R1+0x1080] ;  /* 0x0010800001087983 */ /* 0x001ea80000300a00 */
[----:B---3--:R0:W-:Y:S04]  /*130780*/  @P4 STG.E.U8 desc[UR36][R20.64], R3 ;  /* 0x0000000314004986 */ /* 0x0081e8000c101124 */
[----:B0-----:R-:W3:Y:S01]  /*130790*/  LDL.LU.64 R20, [R1+0x1078] ;  /* 0x0010780001147983 */ /* 0x001ee20000300a00 */
[----:B------:R-:W-:Y:S01]  /*1307a0*/  ISETP.LT.AND P5, PT, R53, UR13, !P0 ;  /* 0x0000000d35007c0c */ /* 0x000fe2000c7a1270 */
[----:B------:R-:W-:Y:S01]  /*1307b0*/  VIADD R2, R14, 0x5e ;  /* 0x0000005e0e027836 */ /* 0x000fe20000000000 */
[----:B------:R-:W-:Y:S01]  /*1307c0*/  PRMT R0, R56, 0x7773, RZ ;  /* 0x0000777338007816 */ /* 0x000fe200000000ff */
[----:B------:R-:W0:Y:S01]  /*1307d0*/  LDCU UR13, c[0x0][0x398] ;  /* 0x00007300ff0d77ac */ /* 0x000e220008000800 */
[----:B------:R-:W-:-:S02]  /*1307e0*/  ISETP.LT.AND P3, PT, R58, UR11, !P0 ;  /* 0x0000000b3a007c0c */ /* 0x000fc4000c761270 */
[----:B------:R-:W-:Y:S01]  /*1307f0*/  ISETP.LT.AND P6, PT, R60, UR4, !P0 ;  /* 0x000000043c007c0c */ /* 0x000fe2000c7c1270 */
[----:B------:R-:W1:Y:S01]  /*130800*/  LDCU UR4, c[0x0][0x398] ;  /* 0x00007300ff0477ac */ /* 0x000e620008000800 */
[----:B------:R-:W-:Y:S01]  /*130810*/  ISETP.GE.AND P4, PT, R2, UR9, PT ;  /* 0x0000000902007c0c */ /* 0x000fe2000bf86270 */
[----:B------:R-:W0:Y:S04]  /*130820*/  LDCU UR9, c[0x0][0x398] ;  /* 0x00007300ff0977ac */ /* 0x000e280008000800 */
[----:B----4-:R4:W-:Y:S01]  /*130830*/  @P5 STG.E.U8 desc[UR36][R10.64], R0 ;  /* 0x000000000a005986 */ /* 0x0109e2000c101124 */
[----:B------:R-:W-:Y:S01]  /*130840*/  ISETP.LT.AND P5, PT, R59, UR15, !P0 ;  /* 0x0000000f3b007c0c */ /* 0x000fe2000c7a1270 */
[----:B------:R-:W0:Y:S01]  /*130850*/  LDCU UR11, c[0x0][0x398] ;  /* 0x00007300ff0b77ac */ /* 0x000e220008000800 */
[C---:B------:R-:W-:Y:S01]  /*130860*/  PRMT R2, R57.reuse, 0x7770, RZ ;  /* 0x0000777039027816 */ /* 0x040fe200000000ff */
[----:B----4-:R-:W4:Y:S01]  /*130870*/  LDL.LU.64 R10, [R1+0x1070] ;  /* 0x00107000010a7983 */ /* 0x010f220000300a00 */
[----:B------:R-:W-:Y:S01]  /*130880*/  PRMT R0, R57, 0x7771, RZ ;  /* 0x0000777139007816 */ /* 0x000fe200000000ff */
[----:B------:R-:W0:Y:S01]  /*130890*/  LDCU UR15, c[0x0][0x398] ;  /* 0x00007300ff0f77ac */ /* 0x000e220008000800 */
[----:B------:R-:W-:Y:S01]  /*1308a0*/  ISETP.LT.AND P0, PT, R55, UR16, !P0 ;  /* 0x0000001037007c0c */ /* 0x000fe2000c701270 */
[----:B------:R-:W0:Y:S01]  /*1308b0*/  LDCU UR16, c[0x0][0x398] ;  /* 0x00007300ff1077ac */ /* 0x000e220008000800 */
[----:B------:R0:W-:Y:S04]  /*1308c0*/  @P3 STG.E.U8 desc[UR36][R12.64], R2 ;  /* 0x000000020c003986 */ /* 0x0001e8000c101124 */
[----:B------:R1:W-:Y:S01]  /*1308d0*/  @P6 STG.E.U8 desc[UR36][R22.64], R0 ;  /* 0x0000000016006986 */ /* 0x0003e2000c101124 */
[----:B------:R-:W-:Y:S01]  /*1308e0*/  ISETP.LT.AND P6, PT, R61, UR18, !P1 ;  /* 0x000000123d007c0c */ /* 0x000fe2000cfc1270 */
[----:B------:R-:W-:-:S02]  /*1308f0*/  VIADD R3, R14, 0x75 ;  /* 0x000000750e037836 */ /* 0x000fc40000000000 */
[----:B0-----:R-:W4:Y:S01]  /*130900*/  LDL.LU.64 R12, [R1+0x1068] ;  /* 0x00106800010c7983 */ /* 0x001f220000300a00 */
[C---:B------:R-:W-:Y:S01]  /*130910*/  PRMT R2, R57.reuse, 0x7772, RZ ;  /* 0x0000777239027816 */ /* 0x040fe200000000ff */
[----:B------:R-:W0:Y:S02]  /*130920*/  LDCU UR18, c[0x0][0x398] ;  /* 0x00007300ff1277ac */ /* 0x000e240008000800 */
[----:B------:R-:W4:Y:S01]  /*130930*/  LDL.LU R56, [R1+0x1b8] ;  /* 0x0001b80001387983 */ /* 0x000f220000300800 */
[----:B-1----:R-:W-:Y:S02]  /*130940*/  PRMT R0, R57, 0x7773, RZ ;  /* 0x0000777339007816 */ /* 0x002fe400000000ff */
[----:B------:R-:W-:Y:S01]  /*130950*/  ISETP.LT.AND P3, PT, R28, UR20, !P1 ;  /* 0x000000141c007c0c */ /* 0x000fe2000cf61270 */
[----:B------:R1:W-:Y:S04]  /*130960*/  @P5 STG.E.U8 desc[UR36][R18.64], R2 ;  /* 0x0000000212005986 */ /* 0x0003e8000c101124 */
[----:B------:R-:W4:Y:S04]  /*130970*/  LDL.LU.64 R22, [R1+0x1060] ;  /* 0x0010600001167983 */ /* 0x000f280000300a00 */
[----:B------:R0:W-:Y:S01]  /*130980*/  @P0 STG.E.U8 desc[UR36][R24.64], R0 ;  /* 0x0000000018000986 */ /* 0x0001e2000c101124 */
[----:B-1----:R-:W-:-:S03]  /*130990*/  PRMT R2, R7, 0x7770, RZ ;  /* 0x0000777007027816 */ /* 0x002fc600000000ff */
[----:B------:R-:W4:Y:S01]  /*1309a0*/  LDL.LU.64 R18, [R1+0x1058] ;  /* 0x0010580001127983 */ /* 0x000f220000300a00 */
[----:B0-----:R-:W-:-:S03]  /*1309b0*/  PRMT R0, R7, 0x7771, RZ ;  /* 0x0000777107007816 */ /* 0x001fc600000000ff */
[----:B--2---:R0:W-:Y:S04]  /*1309c0*/  @P6 STG.E.U8 desc[UR36][R8.64], R2 ;  /* 0x0000000208006986 */ /* 0x0041e8000c101124 */
[----:B0-----:R-:W2:Y:S04]  /*1309d0*/  LDL.LU.64 R8, [R1+0x1048] ;  /* 0x0010480001087983 */ /* 0x001ea80000300a00 */
[----:B------:R-:W2:Y:S04]  /*1309e0*/  LDL.LU R57, [R1+0x218] ;  /* 0x0002180001397983 */ /* 0x000ea80000300800 */
[----:B---3--:R0:W-:Y:S04]  /*1309f0*/  @P3 STG.E.U8 desc[UR36][R20.64], R0 ;  /* 0x0000000014003986 */ /* 0x0081e8000c101124 */
[----:B0-----:R-:W3:Y:S01]  /*130a00*/  LDL.LU.64 R20, [R1+0x1050] ;  /* 0x0010500001147983 */ /* 0x001ee20000300a00 */
        /* <DEDUP_REMOVED lines=8> */
[----:B----4-:R4:W-:Y:S01]  /*130a90*/  @P5 STG.E.U8 desc[UR36][R10.64], R2 ;  /* 0x000000020a005986 */ /* 0x0109e2000c101124 */
[----:B------:R-:W-:Y:S01]  /*130aa0*/  ISETP.LT.AND P5, PT, R60, UR11, !P1 ;  /* 0x0000000b3c007c0c */ /* 0x000fe2000cfa1270 */
[----:B------:R-:W1:Y:S02]  /*130ab0*/  LDCU UR11, c[0x0][0x398] ;  /* 0x00007300ff0b77ac */ /* 0x000e640008000800 */
[----:B----4-:R-:W4:Y:S01]  /*130ac0*/  LDL.LU.64 R10, [R1+0x1030] ;  /* 0x00103000010a7983 */ /* 0x010f220000300a00 */
[----:B------:R-:W-:Y:S01]  /*130ad0*/  ISETP.LT.AND P6, PT, R59, UR15, !P1 ;  /* 0x0000000f3b007c0c */ /* 0x000fe2000cfc1270 */
[----:B------:R-:W1:Y:S02]  /*130ae0*/  LDCU UR15, c[0x0][0x398] ;  /* 0x00007300ff0f77ac */ /* 0x000e640008000800 */
[----:B------:R-:W4:Y:S01]  /*130af0*/  LDL.LU.64 R24, [R1+0x1028] ;  /* 0x0010280001187983 */ /* 0x000f220000300a00 */
[----:B0-----:R-:W-:Y:S01]  /*130b00*/  ISETP.LT.AND P1, PT, R55, UR13, !P1 ;  /* 0x0000000d37007c0c */ /* 0x001fe2000cf21270 */
[----:B------:R-:W0:Y:S02]  /*130b10*/  LDCU UR13, c[0x0][0x398] ;  /* 0x00007300ff0d77ac */ /* 0x000e240008000800 */
[----:B------:R0:W-:Y:S01]  /*130b20*/  @P0 STG.E.U8 desc[UR36][R12.64], R0 ;  /* 0x000000000c000986 */ /* 0x0001e2000c101124 */
[----:B------:R-:W-:-:S03]  /*130b30*/  PRMT R2, R56, 0x7770, RZ ;  /* 0x0000777038027816 */ /* 0x000fc600000000ff */
[----:B0-----:R-:W4:Y:S01]  /*130b40*/  LDL.LU.64 R12, [R1+0x1010] ;  /* 0x00101000010c7983 */ /* 0x001f220000300a00 */
[----:B------:R-:W-:-:S03]  /*130b50*/  VIADD R0, R14, 0x5f ;  /* 0x0000005f0e007836 */ /* 0x000fc60000000000 */
[----:B------:R0:W-:Y:S02]  /*130b60*/  @P3 STG.E.U8 desc[UR36][R22.64], R2 ;  /* 0x0000000216003986 */ /* 0x0001e4000c101124 */
[----:B------:R-:W-:Y:S01]  /*130b70*/  ISETP.GE.AND P0, PT, R0, UR7, PT ;  /* 0x0000000700007c0c */ /* 0x000fe2000bf06270 */
[----:B------:R-:W1:Y:S01]  /*130b80*/  LDCU UR7, c[0x0][0x398] ;  /* 0x00007300ff0777ac */ /* 0x000e620008000800 */
[C---:B------:R-:W-:Y:S01]  /*130b90*/  PRMT R0, R56.reuse, 0x7772, RZ ;  /* 0x0000777238007816 */ /* 0x040fe200000000ff */
[----:B------:R-:W4:Y:S01]  /*130ba0*/  LDL.LU R15, [R1+0x2cc] ;  /* 0x0002cc00010f7983 */ /* 0x000f220000300800 */
[----:B0-----:R-:W-:-:S05]  /*130bb0*/  PRMT R2, R56, 0x7771, RZ ;  /* 0x0000777138027816 */ /* 0x001fca00000000ff */
[----:B------:R0:W-:Y:S02]  /*130bc0*/  @P5 STG.E.U8 desc[UR36][R18.64], R2 ;  /* 0x0000000212005986 */ /* 0x0001e4000c101124 */
[----:B0-----:R-:W-:Y:S02]  /*130bd0*/  PRMT R2, R56, 0x7773, RZ ;  /* 0x0000777338027816 */ /* 0x001fe400000000ff */
[----:B--2---:R0:W-:Y:S04]  /*130be0*/  @P6 STG.E.U8 desc[UR36][R8.64], R0 ;  /* 0x0000000008006986 */ /* 0x0041e8000c101124 */
[----:B0-----:R-:W2:Y:S04]  /*130bf0*/  LDL.LU.64 R8, [R1+0x1040] ;  /* 0x0010400001087983 */ /* 0x001ea80000300a00 */
[----:B------:R-:W2:Y:S04]  /*130c00*/  LDL.LU R7, [R1+0x2b8] ;  /* 0x0002b80001077983 */ /* 0x000ea80000300800 */
[----:B---3--:R0:W-:Y:S04]  /*130c10*/  @P1 STG.E.U8 desc[UR36][R20.64], R2 ;  /* 0x0000000214001986 */ /* 0x0081e8000c101124 */
[----:B0-----:R-:W3:Y:S01]  /*130c20*/  LDL.LU.64 R20, [R1+0x1038] ;  /* 0x0010380001147983 */ /* 0x001ee20000300a00 */
[----:B-1----:R-:W-:Y:S01]  /*130c30*/  ISETP.LT.AND P3, PT, R61, UR4, !P2 ;  /* 0x000000043d007c0c */ /* 0x002fe2000d761270 */
[----:B------:R-:W0:Y:S01]  /*130c40*/  LDCU UR4, c[0x0][0x398] ;  /* 0x00007300ff0477ac */ /* 0x000e220008000800 */
[----:B------:R-:W-:-:S02]  /*130c50*/  PRMT R0, R57, 0x7770, RZ ;  /* 0x0000777039007816 */ /* 0x000fc400000000ff */
[----:B------:R-:W-:Y:S01]  /*130c60*/  ISETP.LT.AND P5, PT, R28, UR16, !P2 ;  /* 0x000000101c007c0c */ /* 0x000fe2000d7a1270 */
[----:B------:R-:W1:Y:S01]  /*130c70*/  LDCU UR16, c[0x0][0x398] ;  /* 0x00007300ff1077ac */ /* 0x000e620008000800 */
[----:B------:R-:W-:Y:S02]  /*130c80*/  ISETP.LT.AND P6, PT, R16, UR9, !P2 ;  /* 0x0000000910007c0c */ /* 0x000fe4000d7c1270 */
[C---:B------:R-:W-:Y:S01]  /*130c90*/  PRMT R2, R57.reuse, 0x7771, RZ ;  /* 0x0000777139027816 */ /* 0x040fe200000000ff */
[----:B------:R-:W0:Y:S04]  /*130ca0*/  LDCU UR9, c[0x0][0x398] ;  /* 0x00007300ff0977ac */ /* 0x000e280008000800 */
[----:B----4-:R4:W-:Y:S04]  /*130cb0*/  @P3 STG.E.U8 desc[UR36][R10.64], R0 ;  /* 0x000000000a003986 */ /* 0x0109e8000c101124 */
[----:B----4-:R-:W4:Y:S01]  /*130cc0*/  LDL.LU.64 R10, [R1+0x1020] ;  /* 0x00102000010a7983 */ /* 0x010f220000300a00 */
[----:B------:R-:W-:-:S02]  /*130cd0*/  PRMT R0, R57, 0x7772, RZ ;  /* 0x0000777239007816 */ /* 0x000fc400000000ff */
[----:B------:R-:W-:Y:S01]  /*130ce0*/  ISETP.LT.AND P3, PT, R53, UR11, !P2 ;  /* 0x0000000b35007c0c */ /* 0x000fe2000d761270 */
[----:B------:R-:W-:Y:S01]  /*130cf0*/  @P5 STG.E.U8 desc[UR36][R24.64], R2 ;  /* 0x0000000218005986 */ /* 0x000fe2000c101124 */
[----:B------:R-:W-:Y:S01]  /*130d00*/  ISETP.GE.AND P1, PT, R3, UR19, PT ;  /* 0x0000001303007c0c */ /* 0x000fe2000bf26270 */
[----:B------:R-:W0:Y:S02]  /*130d10*/  LDCU UR11, c[0x0][0x398] ;  /* 0x00007300ff0b77ac */ /* 0x000e240008000800 */
[----:B------:R-:W4:Y:S04]  /*130d20*/  LDL.LU.64 R22, [R1+0x1018] ;  /* 0x0010180001167983 */ /* 0x000f280000300a00 */
[----:B------:R-:W4:Y:S04]  /*130d30*/  LDL.LU.64 R18, [R1+0x1008] ;  /* 0x0010080001127983 */ /* 0x000f280000300a00 */
[----:B------:R0:W-:Y:S01]  /*130d40*/  @P6 STG.E.U8 desc[UR36][R12.64], R0 ;  /* 0x000000000c006986 */ /* 0x0001e2000c101124 */
[----:B------:R-:W-:Y:S01]  /*130d50*/  ISETP.LT.AND P6, PT, R58, UR7, !P2 ;  /* 0x000000073a007c0c */ /* 0x000fe2000d7c1270 */
[----:B------:R-:W1:Y:S02]  /*130d60*/  LDCU UR7, c[0x0][0x398] ;  /* 0x00007300ff0777ac */ /* 0x000e640008000800 */
[----:B0-----:R-:W4:Y:S01]  /*130d70*/  LDL.LU.64 R12, [R1+0x1000] ;  /* 0x00100000010c7983 */ /* 0x001f220000300a00 */
[----:B------:R-:W-:-:S03]  /*130d80*/  PRMT R0, R57, 0x7773, RZ ;  /* 0x0000777339007816 */ /* 0x000fc600000000ff */
[----:B------:R-:W4:Y:S01]  /*130d90*/  LDL.LU.64 R56, [R1+0xff8] ;  /* 0x000ff80001387983 */ /* 0x000f220000300a00 */
[C---:B------:R-:W-:Y:S02]  /*130da0*/  PRMT R6, R15.reuse, 0x7770, RZ ;  /* 0x000077700f067816 */ /* 0x040fe400000000ff */
[C---:B------:R-:W-:Y:S02]  /*130db0*/  PRMT R5, R15.reuse, 0x7771, RZ ;  /* 0x000077710f057816 */ /* 0x040fe400000000ff */
[C---:B------:R-:W-:Y:S02]  /*130dc0*/  PRMT R4, R15.reuse, 0x7772, RZ ;  /* 0x000077720f047816 */ /* 0x040fe400000000ff */
[----:B------:R-:W-:Y:S01]  /*130dd0*/  PRMT R3, R15, 0x7773, RZ ;  /* 0x000077730f037816 */ /* 0x000fe200000000ff */
[----:B--2---:R0:W-:Y:S01]  /*130de0*/  @P3 STG.E.U8 desc[UR36][R8.64], R0 ;  /* 0x0000000008003986 */ /* 0x0041e2000c101124 */
[----:B------:R-:W-:-:S03]  /*130df0*/  PRMT R2, R7, 0x7770, RZ ;  /* 0x0000777007027816 */ /* 0x000fc600000000ff */
[----:B0-----:R-:W2:Y:S04]  /*130e00*/  LDL.LU.64 R8, [R1+0xff0] ;  /* 0x000ff00001087983 */ /* 0x001ea80000300a00 */
[----:B------:R-:W2:Y:S04]  /*130e10*/  LDL.LU R15, [R1+0x1bc] ;  /* 0x0001bc00010f7983 */ /* 0x000ea80000300800 */
[----:B------:R-:W2:Y:S04]  /*130e20*/  LDL.LU.64 R24, [R1+0xfe8] ;  /* 0x000fe80001187983 */ /* 0x000ea80000300a00 */
[----:B---3--:R0:W-:Y:S04]  /*130e30*/  @P6 STG.E.U8 desc[UR36][R20.64], R2 ;  /* 0x0000000214006986 */ /* 0x0081e8000c101124 */
[----:B0-----:R-:W3:Y:S01]  /*130e40*/  LDL.LU.64 R20, [R1+0xfe0] ;  /* 0x000fe00001147983 */ /* 0x001ee20000300a00 */
[----:B------:R-:W-:Y:S01]  /*130e50*/  ISETP.LT.AND P5, PT, R60, UR15, !P2 ;  /* 0x0000000f3c007c0c */ /* 0x000fe2000d7a1270 */
[----:B------:R-:W0:Y:S01]  /*130e60*/  LDCU UR15, c[0x0][0x398] ;  /* 0x00007300ff0f77ac */ /* 0x000e220008000800 */
[----:B------:R-:W-:-:S02]  /*130e70*/  PRMT R0, R7, 0x7771, RZ ;  /* 0x0000777107007816 */ /* 0x000fc400000000ff */
[----:B------:R-:W-:Y:S01]  /*130e80*/  ISETP.LT.AND P3, PT, R59, UR13, !P2 ;  /* 0x0000000d3b007c0c */ /* 0x000fe2000d761270 */
[----:B------:R-:W0:Y:S01]  /*130e90*/  LDCU UR13, c[0x0][0x398] ;  /* 0x00007300ff0d77ac */ /* 0x000e220008000800 */
[----:B------:R-:W-:Y:S02]  /*130ea0*/  ISETP.LT.AND P2, PT, R55, UR4, !P2 ;  /* 0x0000000437007c0c */ /* 0x000fe4000d741270 */
[----:B-1----:R-:W-:Y:S01]  /*130eb0*/  ISETP.LT.AND P6, PT, R28, UR16, !P4 ;  /* 0x000000101c007c0c */ /* 0x002fe2000e7c1270 */
[----:B------:R-:W1:Y:S04]  /*130ec0*/  LDCU UR4, c[0x0][0x398] ;  /* 0x00007300ff0477ac */ /* 0x000e680008000800 */
[----:B----4-:R4:W-:Y:S01]  /*130ed0*/  @P5 STG.E.U8 desc[UR36][R10.64], R0 ;  /* 0x000000000a005986 */ /* 0x0109e2000c101124 */
[----:B------:R-:W-:Y:S01]  /*130ee0*/  ISETP.LT.AND P5, PT, R61, UR9, !P4 ;  /* 0x000000093d007c0c */ /* 0x000fe2000e7a1270 */
[----:B------:R-:W0:Y:S01]  /*130ef0*/  LDCU UR9, c[0x0][0x398] ;  /* 0x00007300ff0977ac */ /* 0x000e220008000800 */
[C---:B------:R-:W-:Y:S01]  /*130f00*/  PRMT R2, R7.reuse, 0x7772, RZ ;  /* 0x0000777207027816 */ /* 0x040fe200000000ff */
[----:B------:R-:W0:Y:S04]  /*130f10*/  LDCU UR16, c[0x0][0x398] ;  /* 0x00007300ff1077ac */ /* 0x000e280008000800 */
[----:B------:R2:W-:Y:S01]  /*130f20*/  @P3 STG.E.U8 desc[UR36][R22.64], R2 ;  /* 0x0000000216003986 */ /* 0x0005e2000c101124 */
[----:B----4-:R-:W-:-:S03]  /*130f30*/  PRMT R0, R7, 0x7773, RZ ;  /* 0x0000777307007816 */ /* 0x010fc600000000ff */
[----:B------:R-:W4:Y:S01]  /*130f40*/  LDL.LU.64 R10, [R1+0xfc8] ;  /* 0x000fc800010a7983 */ /* 0x000f220000300a00 */
[----:B------:R-:W-:Y:S01]  /*130f50*/  ISETP.LT.AND P3, PT, R16, UR11, !P4 ;  /* 0x0000000b10007c0c */ /* 0x000fe2000e761270 */
[----:B------:R-:W1:Y:S02]  /*130f60*/  LDCU UR11, c[0x0][0x398] ;  /* 0x00007300ff0b77ac */ /* 0x000e640008000800 */
[----:B------:R-:W-:Y:S01]  /*130f70*/  @P2 STG.E.U8 desc[UR36][R18.64], R0 ;  /* 0x0000000012002986 */ /* 0x000fe2000c101124 */
[----:B------:R-:W-:Y:S01]  /*130f80*/  ISETP.LT.AND P2, PT, R53, UR7, !P4 ;  /* 0x0000000735007c0c */ /* 0x000fe2000e741270 */
[----:B------:R-:W1:Y:S02]  /*130f90*/  LDCU UR7, c[0x0][0x398] ;  /* 0x00007300ff0777ac */ /* 0x000e640008000800 */
[----:B------:R1:W-:Y:S01]  /*130fa0*/  @P5 STG.E.U8 desc[UR36][R12.64], R6 ;  /* 0x000000060c005986 */ /* 0x0003e2000c101124 */
[----:B0-----:R-:W-:Y:S02]  /*130fb0*/  ISETP.LT.AND P5, PT, R58, UR13, !P4 ;  /* 0x0000000d3a007c0c */ /* 0x001fe4000e7a1270 */
[----:B--2---:R-:W-:Y:S01]  /*130fc0*/  PRMT R2, R15, 0x7770, RZ ;  /* 0x000077700f027816 */ /* 0x004fe200000000ff */
[----:B-1----:R-:W2:Y:S01]  /*130fd0*/  LDL.LU.64 R12, [R1+0xfd8] ;  /* 0x000fd800010c7983 */ /* 0x002ea20000300a00 */
[----:B------:R-:W-:Y:S01]  /*130fe0*/  VIADD R0, R14, 0x76 ;  /* 0x000000760e007836 */ /* 0x000fe20000000000 */
[----:B------:R-:W0:Y:S02]  /*130ff0*/  LDCU UR13, c[0x0][0x398] ;  /* 0x00007300ff0d77ac */ /* 0x000e240008000800 */
[----:B------:R1:W-:Y:S04]  /*131000*/  @P6 STG.E.U8 desc[UR36][R56.64], R5 ;  /* 0x0000000538006986 */ /* 0x0003e8000c101124 */
[----:B------:R0:W-:Y:S04]  /*131010*/  @P3 STG.E.U8 desc[UR36][R8.64], R4 ;  /* 0x0000000408003986 */ /* 0x0001e8000c101124 */
[----:B-1----:R-:W2:Y:S04]  /*131020*/  LDL.LU.64 R56, [R1+0xfd0] ;  /* 0x000fd00001387983 */ /* 0x002ea80000300a00 */
[----:B------:R-:W2:Y:S04]  /*131030*/  LDL.LU R7, [R1+0x21c] ;  /* 0x00021c0001077983 */ /* 0x000ea80000300800 */
[----:B0-----:R-:W2:Y:S04]  /*131040*/  LDL.LU.64 R8, [R1+0xea8] ;  /* 0x000ea80001087983 */ /* 0x001ea80000300a00 */
[----:B------:R-:W-:Y:S04]  /*131050*/  @P2 STG.E.U8 desc[UR36][R24.64], R3 ;  /* 0x0000000318002986 */ /* 0x000fe8000c101124 */
[----:B------:R-:W2:Y:S04]  /*131060*/  LDL.LU.64 R18, [R1+0xfc0] ;  /* 0x000fc00001127983 */ /* 0x000ea80000300a00 */
[----:B---3--:R0:W-:Y:S04]  /*131070*/  @P5 STG.E.U8 desc[UR36][R20.64], R2 ;  /* 0x0000000214005986 */ /* 0x0081e8000c101124 */
[----:B0-----:R-:W3:Y:S01]  /*131080*/  LDL.LU.64 R20, [R1+0xea0] ;  /* 0x000ea00001147983 */ /* 0x001ee20000300a00 */
[----:B------:R-:W-:Y:S01]  /*131090*/  ISETP.LT.AND P6, PT, R60, UR4, !P4 ;  /* 0x000000043c007c0c */ /* 0x000fe2000e7c1270 */
[----:B------:R-:W0:Y:S01]  /*1310a0*/  LDCU UR4, c[0x0][0x398] ;  /* 0x00007300ff0477ac */ /* 0x000e220008000800 */
[----:B------:R-:W-:-:S02]  /*1310b0*/  ISETP.LT.AND P2, PT, R59, UR9, !P4 ;  /* 0x000000093b007c0c */ /* 0x000fc4000e741270 */
[----:B------:R-:W-:Y:S01]  /*1310c0*/  ISETP.GE.AND P3, PT, R0, UR21, PT ;  /* 0x0000001500007c0c */ /* 0x000fe2000bf66270 */
[----:B------:R-:W1:Y:S01]  /*1310d0*/  LDCU UR9, c[0x0][0x398] ;  /* 0x00007300ff0977ac */ /* 0x000e620008000800 */
[----:B------:R-:W-:Y:S02]  /*1310e0*/  ISETP.LT.AND P4, PT, R55, UR15, !P4 ;  /* 0x0000000f37007c0c */ /* 0x000fe4000e781270 */
[C---:B------:R-:W-:Y:S01]  /*1310f0*/  PRMT R0, R15.reuse, 0x7771, RZ ;  /* 0x000077710f007816 */ /* 0x040fe200000000ff */
[----:B------:R-:W0:Y:S01]  /*131100*/  LDCU UR15, c[0x0][0x398] ;  /* 0x00007300ff0f77ac */ /* 0x000e220008000800 */
[C---:B------:R-:W-:Y:S02]  /*131110*/  PRMT R3, R15.reuse, 0x7772, RZ ;  /* 0x000077720f037816 */ /* 0x040fe400000000ff */
[----:B------:R-:W-:Y:S01]  /*131120*/  PRMT R2, R15, 0x7773, RZ ;  /* 0x000077730f027816 */ /* 0x000fe200000000ff */
[----:B----4-:R4:W-:Y:S01]  /*131130*/  @P6 STG.E.U8 desc[UR36][R10.64], R0 ;  /* 0x000000000a006986 */ /* 0x0109e2000c101124 */
[----:B------:R-:W-:Y:S01]  /*131140*/  ISETP.LT.AND P6, PT, R61, UR11, !P0 ;  /* 0x0000000b3d007c0c */ /* 0x000fe2000c7c1270 */
[----:B------:R-:W0:Y:S02]  /*131150*/  LDCU UR11, c[0x0][0x398] ;  /* 0x00007300ff0b77ac */ /* 0x000e240008000800 */
[----:B----4-:R-:W4:Y:S01]  /*131160*/  LDL.LU.64 R10, [R1+0xe60] ;  /* 0x000e6000010a7983 */ /* 0x010f220000300a00 */
[----:B------:R-:W-:-:S05]  /*131170*/  VIADD R0, R14, 0x60 ;  /* 0x000000600e007836 */ /* 0x000fca0000000000 */
[----:B------:R-:W-:Y:S01]  /*131180*/  ISETP.GE.AND P5, PT, R0, UR41, PT ;  /* 0x0000002900007c0c */ /* 0x000fe2000bfa6270 */
[----:B--2---:R2:W-:Y:S01]  /*131190*/  @P2 STG.E.U8 desc[UR36][R12.64], R3 ;  /* 0x000000030c002986 */ /* 0x0045e2000c101124 */
[----:B------:R-:W-:Y:S01]  /*1311a0*/  ISETP.LT.AND P2, PT, R28, UR7, !P0 ;  /* 0x000000071c007c0c */ /* 0x000fe2000c741270 */
[----:B------:R-:W0:Y:S02]  /*1311b0*/  LDCU UR7, c[0x0][0x398] ;  /* 0x00007300ff0777ac */ /* 0x000e240008000800 */
[----:B--2---:R-:W2:Y:S04]  /*1311c0*/  LDL.LU R13, [R1+0x2bc] ;  /* 0x0002bc00010d7983 */ /* 0x004ea80000300800 */
[----:B------:R0:W-:Y:S01]  /*1311d0*/  @P4 STG.E.U8 desc[UR36][R56.64], R2 ;  /* 0x0000000238004986 */ /* 0x0001e2000c101124 */
[----:B------:R-:W-:Y:S01]  /*1311e0*/  ISETP.LT.AND P4, PT, R16, UR13, !P0 ;  /* 0x0000000d10007c0c */ /* 0x000fe2000c781270 */
[----:B------:R-:W1:Y:S01]  /*1311f0*/  LDCU UR13, c[0x0][0x398] ;  /* 0x00007300ff0d77ac */ /* 0x000e620008000800 */
[C---:B------:R-:W-:Y:S01]  /*131200*/  PRMT R0, R7.reuse, 0x7770, RZ ;  /* 0x0000777007007816 */ /* 0x040fe200000000ff */
[----:B0-----:R-:W2:Y:S04]  /*131210*/  LDL.LU.64 R56, [R1+0xe68] ;  /* 0x000e680001387983 */ /* 0x001ea80000300a00 */
[----:B------:R-:W2:Y:S01]  /*131220*/  LDL.LU.64 R26, [R1+0xe58] ;  /* 0x000e5800011a7983 */ /* 0x000ea20000300a00 */
[----:B------:R-:W-:-:S03]  /*131230*/  PRMT R3, R7, 0x7771, RZ ;  /* 0x0000777107037816 */ /* 0x000fc600000000ff */
[----:B------:R0:W-:Y:S01]  /*131240*/  @P6 STG.E.U8 desc[UR36][R8.64], R0 ;  /* 0x0000000008006986 */ /* 0x0001e2000c101124 */
[----:B------:R-:W-:-:S03]  /*131250*/  PRMT R2, R7, 0x7772, RZ ;  /* 0x0000777207027816 */ /* 0x000fc600000000ff */
[----:B------:R-:W-:Y:S04]  /*131260*/  @P2 STG.E.U8 desc[UR36][R18.64], R3 ;  /* 0x0000000312002986 */ /* 0x000fe8000c101124 */
[----:B0-----:R-:W2:Y:S04]  /*131270*/  LDL.LU.64 R8, [R1+0xe50] ;  /* 0x000e500001087983 */ /* 0x001ea80000300a00 */
[----:B------:R-:W2:Y:S04]  /*131280*/  LDL.LU.64 R24, [R1+0xe48] ;  /* 0x000e480001187983 */ /* 0x000ea80000300a00 */
[----:B------:R-:W2:Y:S04]  /*131290*/  LDL.LU R12, [R1+0x2a0] ;  /* 0x0002a000010c7983 */ /* 0x000ea80000300800 */
[----:B---3--:R0:W-:Y:S04]  /*1312a0*/  @P4 STG.E.U8 desc[UR36][R20.64], R2 ;  /* 0x0000000214004986 */ /* 0x0081e8000c101124 */
[----:B0-----:R-:W3:Y:S04]  /*1312b0*/  LDL.LU.64 R20, [R1+0xe40] ;  /* 0x000e400001147983 */ /* 0x001ee80000300a00 */
[----:B------:R-:W3:Y:S01]  /*1312c0*/  LDL.LU.64 R22, [R1+0xe38] ;  /* 0x000e380001167983 */ /* 0x000ee20000300a00 */
[----:B------:R-:W-:Y:S01]  /*1312d0*/  ISETP.LT.AND P6, PT, R53, UR4, !P0 ;  /* 0x0000000435007c0c */ /* 0x000fe2000c7c1270 */
[----:B------:R-:W0:Y:S01]  /*1312e0*/  LDCU UR4, c[0x0][0x398] ;  /* 0x00007300ff0477ac */ /* 0x000e220008000800 */
[----:B------:R-:W-:-:S02]  /*1312f0*/  ISETP.LT.AND P2, PT, R58, UR16, !P0 ;  /* 0x000000103a007c0c */ /* 0x000fc4000c741270 */
[----:B------:R-:W-:Y:S01]  /*131300*/  PRMT R0, R7, 0x7773, RZ ;  /* 0x0000777307007816 */ /* 0x000fe200000000ff */
[----:B------:R-:W0:Y:S01]  /*131310*/  LDCU UR16, c[0x0][0x398] ;  /* 0x00007300ff1077ac */ /* 0x000e220008000800 */
[----:B-1----:R-:W-:Y:S01]  /*131320*/  ISETP.LT.AND P4, PT, R60, UR9, !P0 ;  /* 0x000000093c007c0c */ /* 0x002fe2000c781270 */
[----:B------:R-:W1:Y:S06]  /*131330*/  LDCU UR9, c[0x0][0x398] ;  /* 0x00007300ff0977ac */ /* 0x000e6c0008000800 */
[----:B----4-:R4:W-:Y:S01]  /*131340*/  @P6 STG.E.U8 desc[UR36][R10.64], R0 ;  /* 0x000000000a006986 */ /* 0x0109e2000c101124 */
[----:B------:R-:W-:Y:S01]  /*131350*/  ISETP.LT.AND P6, PT, R59, UR15, !P0 ;  /* 0x0000000f3b007c0c */ /* 0x000fe2000c7c1270 */
[----:B------:R-:W0:Y:S01]  /*131360*/  LDCU UR15, c[0x0][0x398] ;  /* 0x00007300ff0f77ac */ /* 0x000e220008000800 */
[----:B------:R-:W-:Y:S01]  /*131370*/  ISETP.LT.AND P0, PT, R55, UR11, !P0 ;  /* 0x0000000b37007c0c */ /* 0x000fe2000c701270 */
[----:B------:R-:W0:Y:S01]  /*131380*/  LDCU UR11, c[0x0][0x398] ;  /* 0x00007300ff0b77ac */ /* 0x000e220008000800 */
[----:B----4-:R-:W4:Y:S04]  /*131390*/  LDL.LU.64 R10, [R1+0xe30] ;  /* 0x000e3000010a7983 */ /* 0x010f280000300a00 */
[----:B------:R-:W4:Y:S01]  /*1313a0*/  LDL.LU.64 R18, [R1+0xe28] ;  /* 0x000e280001127983 */ /* 0x000f220000300a00 */
[----:B--2---:R-:W-:-:S02]  /*1313b0*/  PRMT R4, R13, 0x7770, RZ ;  /* 0x000077700d047816 */ /* 0x004fc400000000ff */
[C---:B------:R-:W-:Y:S02]  /*1313c0*/  PRMT R3, R13.reuse, 0x7771, RZ ;  /* 0x000077710d037816 */ /* 0x040fe400000000ff */
[C---:B------:R-:W-:Y:S02]  /*1313d0*/  PRMT R2, R13.reuse, 0x7772, RZ ;  /* 0x000077720d027816 */ /* 0x040fe400000000ff */
[----:B------:R-:W-:Y:S01]  /*1313e0*/  PRMT R0, R13, 0x7773, RZ ;  /* 0x000077730d007816 */ /* 0x000fe200000000ff */
[----:B------:R2:W-:Y:S01]  /*1313f0*/  @P2 STG.E.U8 desc[UR36][R56.64], R4 ;  /* 0x0000000438002986 */ /* 0x0005e2000c101124 */
[----:B------:R-:W-:Y:S01]  /*131400*/  ISETP.LT.AND P2, PT, R28, UR7, !P5 ;  /* 0x000000071c007c0c */ /* 0x000fe2000ef41270 */
[----:B------:R-:W0:Y:S02]  /*131410*/  LDCU UR7, c[0x0][0x398] ;  /* 0x00007300ff0777ac */ /* 0x000e240008000800 */
[----:B------:R-:W-:Y:S01]  /*131420*/  @P4 STG.E.U8 desc[UR36][R26.64], R3 ;  /* 0x000000031a004986 */ /* 0x000fe2000c101124 */
[----:B------:R-:W-:Y:S01]  /*131430*/  ISETP.LT.AND P4, PT, R61, UR18, !P5 ;  /* 0x000000123d007c0c */ /* 0x000fe2000ef81270 */
[----:B------:R-:W0:Y:S02]  /*131440*/  LDCU UR18, c[0x0][0x398] ;  /* 0x00007300ff1277ac */ /* 0x000e240008000800 */
[----:B--2---:R-:W2:Y:S04]  /*131450*/  LDL.LU R56, [R1+0x1a0] ;  /* 0x0001a00001387983 */ /* 0x004ea80000300800 */
[----:B------:R0:W-:Y:S04]  /*131460*/  @P6 STG.E.U8 desc[UR36][R8.64], R2 ;  /* 0x0000000208006986 */ /* 0x0001e8000c101124 */
[----:B------:R1:W-:Y:S04]  /*131470*/  @P0 STG.E.U8 desc[UR36][R24.64], R0 ;  /* 0x0000000018000986 */ /* 0x0003e8000c101124 */
[----:B0-----:R-:W2:Y:S01]  /*131480*/  LDL.LU.64 R8, [R1+0xe20] ;  /* 0x000e200001087983 */ /* 0x001ea20000300a00 */
[----:B------:R-:W-:-:S03]  /*131490*/  PRMT R2, R12, 0x7770, RZ ;  /* 0x000077700c027816 */ /* 0x000fc600000000ff */
[----:B-1----:R-:W2:Y:S01]  /*1314a0*/  LDL.LU.64 R24, [R1+0xe18] ;  /* 0x000e180001187983 */ /* 0x002ea20000300a00 */
[----:B------:R-:W-:-:S03]  /*1314b0*/  PRMT R0, R12, 0x7771, RZ ;  /* 0x000077710c007816 */ /* 0x000fc600000000ff */
[----:B---3--:R0:W-:Y:S04]  /*1314c0*/  @P4 STG.E.U8 desc[UR36][R20.64], R2 ;  /* 0x0000000214004986 */ /* 0x0081e8000c101124 */
[----:B------:R1:W-:Y:S04]  /*1314d0*/  @P2 STG.E.U8 desc[UR36][R22.64], R0 ;  /* 0x0000000016002986 */ /* 0x0003e8000c101124 */
[----:B0-----:R-:W3:Y:S01]  /*1314e0*/  LDL.LU.64 R20, [R1+0xe08] ;  /* 0x000e080001147983 */ /* 0x001ee20000300a00 */
[----:B------:R-:W-:-:S03]  /*1314f0*/  PRMT R2, R12, 0x7773, RZ ;  /* 0x000077730c027816 */ /* 0x000fc600000000ff */
[----:B------:R-:W3:Y:S01]  /*131500*/  LDL.LU R57, [R1+0x200] ;  /* 0x0002000001397983 */ /* 0x000ee20000300800 */
[----:B-1----:R-:W-:-:S03]  /*131510*/  PRMT R0, R12, 0x7772, RZ ;  /* 0x000077720c007816 */ /* 0x002fc600000000ff */
[----:B------:R-:W3:Y:S01]  /*131520*/  LDL.LU.64 R12, [R1+0xe10] ;  /* 0x000e1000010c7983 */ /* 0x000ee20000300a00 */
[----:B------:R-:W-:Y:S01]  /*131530*/  ISETP.LT.AND P6, PT, R16, UR4, !P5 ;  /* 0x0000000410007c0c */ /* 0x000fe2000efc1270 */
[----:B------:R-:W0:Y:S01]  /*131540*/  LDCU UR4, c[0x0][0x398] ;  /* 0x00007300ff0477ac */ /* 0x000e220008000800 */
[----:B------:R-:W-:Y:S02]  /*131550*/  ISETP.LT.AND P0, PT, R53, UR13, !P5 ;  /* 0x0000000d35007c0c */ /* 0x000fe4000ef01270 */
[----:B------:R-:W-:Y:S01]  /*131560*/  ISETP.LT.AND P2, PT, R58, UR16, !P5 ;  /* 0x000000103a007c0c */ /* 0x000fe2000ef41270 */
[----:B------:R-:W1:Y:S01]  /*131570*/  LDCU UR13, c[0x0][0x398] ;  /* 0x00007300ff0d77ac */ /* 0x000e620008000800 */
[----:B------:R-:W-:Y:S01]  /*131580*/  ISETP.LT.AND P4, PT, R60, UR9, !P5 ;  /* 0x000000093c007c0c */ /* 0x000fe2000ef81270 */
[----:B------:R-:W0:Y:S06]  /*131590*/  LDCU UR16, c[0x0][0x398] ;  /* 0x00007300ff1077ac */ /* 0x000e2c0008000800 */
[----:B----4-:R4:W-:Y:S01]  /*1315a0*/  @P6 STG.E.U8 desc[UR36][R10.64], R0 ;  /* 0x000000000a006986 */ /* 0x0109e2000c101124 */
[----:B------:R-:W-:Y:S01]  /*1315b0*/  ISETP.LT.AND P6, PT, R59, UR11, !P5 ;  /* 0x0000000b3b007c0c */ /* 0x000fe2000efc1270 */
[----:B------:R-:W0:Y:S02]  /*1315c0*/  LDCU UR9, c[0x0][0x398] ;  /* 0x00007300ff0977ac */ /* 0x000e240008000800 */
[----:B------:R0:W-:Y:S04]  /*1315d0*/  @P0 STG.E.U8 desc[UR36][R18.64], R2 ;  /* 0x0000000212000986 */ /* 0x0001e8000c101124 */
[----:B----4-:R-:W4:Y:S01]  /*1315e0*/  LDL.LU.64 R10, [R1+0xe00] ;  /* 0x000e0000010a7983 */ /* 0x010f220000300a00 */
[----:B------:R-:W-:Y:S01]  /*1315f0*/  VIADD R0, R14, 0x61 ;  /* 0x000000610e007836 */ /* 0x000fe20000000000 */
[----:B------:R-:W1:Y:S02]  /*131600*/  LDCU UR11, c[0x0][0x398] ;  /* 0x00007300ff0b77ac */ /* 0x000e640008000800 */
[----:B------:R-:W4:Y:S02]  /*131610*/  LDL.LU.64 R26, [R1+0xdf8] ;  /* 0x000df800011a7983 */ /* 0x000f240000300a00 */
[----:B------:R-:W-:-:S02]  /*131620*/  ISETP.GE.AND P0, PT, R0, UR42, PT ;  /* 0x0000002a00007c0c */ /* 0x000fc4000bf06270 */
[----:B0-----:R-:W4:Y:S01]  /*131630*/  LDL.LU.64 R18, [R1+0xde8] ;  /* 0x000de80001127983 */ /* 0x001f220000300a00 */
[----:B------:R-:W-:Y:S01]  /*131640*/  ISETP.LT.AND P5, PT, R55, UR15, !P5 ;  /* 0x0000000f37007c0c */ /* 0x000fe2000efa1270 */
[----:B------:R-:W0:Y:S01]  /*131650*/  LDCU UR15, c[0x0][0x398] ;  /* 0x00007300ff0f77ac */ /* 0x000e220008000800 */
[C---:B--2---:R-:W-:Y:S02]  /*131660*/  PRMT R2, R56.reuse, 0x7770, RZ ;  /* 0x0000777038027816 */ /* 0x044fe400000000ff */
[----:B------:R-:W-:-:S03]  /*131670*/  PRMT R0, R56, 0x7771, RZ ;  /* 0x0000777138007816 */ /* 0x000fc600000000ff */
[----:B------:R2:W-:Y:S04]  /*131680*/  @P2 STG.E.U8 desc[UR36][R8.64], R2 ;  /* 0x0000000208002986 */ /* 0x0005e8000c101124 */
[----:B------:R0:W-:Y:S04]  /*131690*/  @P4 STG.E.U8 desc[UR36][R24.64], R0 ;  /* 0x0000000018004986 */ /* 0x0001e8000c101124 */
[----:B--2---:R-:W2:Y:S01]  /*1316a0*/  LDL.LU R8, [R1+0x290] ;  /* 0x0002900001087983 */ /* 0x004ea20000300800 */
[----:B------:R-:W-:-:S03]  /*1316b0*/  PRMT R2, R56, 0x7772, RZ ;  /* 0x0000777238027816 */ /* 0x000fc600000000ff */
[----:B0-----:R-:W2:Y:S01]  /*1316c0*/  LDL.LU.64 R24, [R1+0xdf0] ;  /* 0x000df00001187983 */ /* 0x001ea20000300a00 */
[----:B------:R-:W-:-:S03]  /*1316d0*/  PRMT R0, R56, 0x7773, RZ ;  /* 0x0000777338007816 */ /* 0x000fc600000000ff */
[----:B------:R-:W2:Y:S04]  /*1316e0*/  LDL.LU.64 R22, [R1+0xde0] ;  /* 0x000de00001167983 */ /* 0x000ea80000300a00 */
[----:B---3--:R-:W-:Y:S04]  /*1316f0*/  @P6 STG.E.U8 desc[UR36][R20.64], R2 ;  /* 0x0000000214006986 */ /* 0x008fe8000c101124 */
[----:B------:R0:W-:Y:S04]  /*131700*/  @P5 STG.E.U8 desc[UR36][R12.64], R0 ;  /* 0x000000000c005986 */ /* 0x0001e8000c101124 */
[----:B0-----:R-:W3:Y:S04]  /*131710*/  LDL.LU.64 R12, [R1+0xdd8] ;  /* 0x000dd800010c7983 */ /* 0x001ee80000300a00 */
[----:B------:R-:W3:Y:S01]  /*131720*/  LDL.LU.64 R20, [R1+0xdb8] ;  /* 0x000db80001147983 */ /* 0x000ee20000300a00 */
[----:B------:R-:W-:Y:S01]  /*131730*/  ISETP.LT.AND P2, PT, R61, UR7, !P0 ;  /* 0x000000073d007c0c */ /* 0x000fe2000c741270 */
[----:B------:R-:W0:Y:S01]  /*131740*/  LDCU UR7, c[0x0][0x398] ;  /* 0x00007300ff0777ac */ /* 0x000e220008000800 */
[----:B------:R-:W-:-:S02]  /*131750*/  ISETP.LT.AND P6, PT, R28, UR4, !P0 ;  /* 0x000000041c007c0c */ /* 0x000fc4000c7c1270 */
[----:B-1----:R-:W-:Y:S01]  /*131760*/  ISETP.LT.AND P4, PT, R16, UR13, !P0 ;  /* 0x0000000d10007c0c */ /* 0x002fe2000c781270 */
[----:B------:R-:W1:Y:S01]  /*131770*/  LDCU UR4, c[0x0][0x398] ;  /* 0x00007300ff0477ac */ /* 0x000e620008000800 */
[C---:B------:R-:W-:Y:S02]  /*131780*/  PRMT R2, R57.reuse, 0x7770, RZ ;  /* 0x0000777039027816 */ /* 0x040fe400000000ff */
[----:B------:R-:W-:Y:S01]  /*131790*/  PRMT R0, R57, 0x7771, RZ ;  /* 0x0000777139007816 */ /* 0x000fe200000000ff */
[----:B------:R-:W0:Y:S04]  /*1317a0*/  LDCU UR13, c[0x0][0x398] ;  /* 0x00007300ff0d77ac */ /* 0x000e280008000800 */
[----:B----4-:R4:W-:Y:S01]  /*1317b0*/  @P2 STG.E.U8 desc[UR36][R10.64], R2 ;  /* 0x000000020a002986 */ /* 0x0109e2000c101124 */
[----:B------:R-:W-:Y:S01]  /*1317c0*/  ISETP.LT.AND P2, PT, R53, UR16, !P0 ;  /* 0x0000001035007c0c */ /* 0x000fe2000c741270 */
[----:B------:R-:W0:Y:S02]  /*1317d0*/  LDCU UR16, c[0x0][0x398] ;  /* 0x00007300ff1077ac */ /* 0x000e240008000800 */
[----:B------:R1:W-:Y:S01]  /*1317e0*/  @P6 STG.E.U8 desc[UR36][R26.64], R0 ;  /* 0x000000001a006986 */ /* 0x0003e2000c101124 */
[----:B------:R-:W-:Y:S01]  /*1317f0*/  ISETP.LT.AND P5, PT, R58, UR18, !P0 ;  /* 0x000000123a007c0c */ /* 0x000fe2000c7a1270 */
[----:B------:R-:W0:Y:S01]  /*131800*/  LDCU UR18, c[0x0][0x398] ;  /* 0x00007300ff1277ac */ /* 0x000e220008000800 */
[----:B----4-:R-:W-:Y:S01]  /*131810*/  PRMT R2, R57, 0x7772, RZ ;  /* 0x0000777239027816 */ /* 0x010fe200000000ff */
[----:B------:R-:W4:Y:S04]  /*131820*/  LDL.LU R10, [R1+0x2a4] ;  /* 0x0002a400010a7983 */ /* 0x000f280000300800 */
[----:B-1----:R-:W4:Y:S04]  /*131830*/  LDL.LU.64 R26, [R1+0xdd0] ;  /* 0x000dd000011a7983 */ /* 0x002f280000300a00 */
[----:B------:R1:W-:Y:S01]  /*131840*/  @P4 STG.E.U8 desc[UR36][R18.64], R2 ;  /* 0x0000000212004986 */ /* 0x0003e2000c101124 */
[----:B------:R-:W-:Y:S01]  /*131850*/  ISETP.LT.AND P4, PT, R60, UR9, !P0 ;  /* 0x000000093c007c0c */ /* 0x000fe2000c781270 */
[----:B------:R-:W-:Y:S01]  /*131860*/  VIADD R0, R14, 0x62 ;  /* 0x000000620e007836 */ /* 0x000fe20000000000 */
[----:B------:R-:W-:Y:S01]  /*131870*/  ISETP.LT.AND P6, PT, R59, UR11, !P0 ;  /* 0x0000000b3b007c0c */ /* 0x000fe2000c7c1270 */
[----:B------:R-:W0:Y:S01]  /*131880*/  LDCU UR9, c[0x0][0x398] ;  /* 0x00007300ff0977ac */ /* 0x000e220008000800 */
[----:B-1----:R-:W4:Y:S01]  /*131890*/  LDL.LU.64 R18, [R1+0xdb0] ;  /* 0x000db00001127983 */ /* 0x002f220000300a00 */
[----:B------:R-:W-:Y:S01]  /*1318a0*/  PRMT R2, R57, 0x7773, RZ ;  /* 0x0000777339027816 */ /* 0x000fe200000000ff */
[----:B------:R-:W1:Y:S02]  /*1318b0*/  LDCU UR11, c[0x0][0x398] ;  /* 0x00007300ff0b77ac */ /* 0x000e640008000800 */
[----:B------:R-:W4:Y:S01]  /*1318c0*/  LDL.LU.64 R56, [R1+0xda8] ;  /* 0x000da80001387983 */ /* 0x000f220000300a00 */
[----:B--2---:R-:W-:-:S03]  /*1318d0*/  PRMT R3, R8, 0x7770, RZ ;  /* 0x0000777008037816 */ /* 0x004fc600000000ff */
[----:B------:R2:W-:Y:S01]  /*1318e0*/  @P2 STG.E.U8 desc[UR36][R24.64], R2 ;  /* 0x0000000218002986 */ /* 0x0005e2000c101124 */
[----:B------:R-:W-:Y:S02]  /*1318f0*/  ISETP.GE.AND P2, PT, R0, UR52, PT ;  /* 0x0000003400007c0c */ /* 0x000fe4000bf46270 */
[C---:B------:R-:W-:Y:S01]  /*131900*/  PRMT R0, R8.reuse, 0x7771, RZ ;  /* 0x0000777108007816 */ /* 0x040fe200000000ff */
[----:B------:R0:W-:Y:S04]  /*131910*/  @P5 STG.E.U8 desc[UR36][R22.64], R3 ;  /* 0x0000000316005986 */ /* 0x0001e8000c101124 */
[----:B--2---:R-:W2:Y:S01]  /*131920*/  LDL.LU.64 R24, [R1+0xda0] ;  /* 0x000da00001187983 */ /* 0x004ea20000300a00 */
[----:B------:R-:W-:-:S03]  /*131930*/  PRMT R2, R8, 0x7772, RZ ;  /* 0x0000777208027816 */ /* 0x000fc600000000ff */
[----:B0-----:R-:W2:Y:S04]  /*131940*/  LDL.LU.64 R22, [R1+0xd98] ;  /* 0x000d980001167983 */ /* 0x001ea80000300a00 */
[----:B---3--:R0:W-:Y:S04]  /*131950*/  @P4 STG.E.U8 desc[UR36][R12.64], R0 ;  /* 0x000000000c004986 */ /* 0x0081e8000c101124 */
[----:B------:R3:W-:Y:S04]  /*131960*/  @P6 STG.E.U8 desc[UR36][R20.64], R2 ;  /* 0x0000000214006986 */ /* 0x0007e8000c101124 */
[----:B0-----:R-:W2:Y:S04]  /*131970*/  LDL.LU R13, [R1+0x1a4] ;  /* 0x0001a400010d7983 */ /* 0x001ea80000300800 */
[----:B---3--:R-:W3:Y:S01]  /*131980*/  LDL.LU.64 R20, [R1+0xd90] ;  /* 0x000d900001147983 */ /* 0x008ee20000300a00 */
[----:B------:R-:W-:-:S03]  /*131990*/  PRMT R0, R8, 0x7773, RZ ;  /* 0x0000777308007816 */ /* 0x000fc600000000ff */
[----:B------:R-:W3:Y:S01]  /*1319a0*/  LDL.LU.64 R8, [R1+0xd88] ;  /* 0x000d880001087983 */ /* 0x000ee20000300a00 */
[----:B------:R-:W-:Y:S01]  /*1319b0*/  ISETP.LT.AND P0, PT, R55, UR7, !P0 ;  /* 0x0000000737007c0c */ /* 0x000fe2000c701270 */
[----:B------:R-:W0:Y:S01]  /*1319c0*/  LDCU UR7, c[0x0][0x398] ;  /* 0x00007300ff0777ac */ /* 0x000e220008000800 */
[----:B------:R-:W-:Y:S02]  /*1319d0*/  ISETP.LT.AND P5, PT, R61, UR4, !P2 ;  /* 0x000000043d007c0c */ /* 0x000fe4000d7a1270 */
[----:B------:R-:W-:Y:S01]  /*1319e0*/  ISETP.LT.AND P6, PT, R28, UR13, !P2 ;  /* 0x0000000d1c007c0c */ /* 0x000fe2000d7c1270 */
[----:B------:R-:W0:Y:S01]  /*1319f0*/  LDCU UR4, c[0x0][0x398] ;  /* 0x00007300ff0477ac */ /* 0x000e220008000800 */
[----:B------:R-:W-:Y:S01]  /*131a00*/  ISETP.LT.AND P4, PT, R16, UR15, !P2 ;  /* 0x0000000f10007c0c */ /* 0x000fe2000d781270 */
[----:B------:R-:W0:Y:S01]  /*131a10*/  LDCU UR13, c[0x0][0x398] ;  /* 0x00007300ff0d77ac */ /* 0x000e220008000800 */
[C---:B----4-:R-:W-:Y:S01]  /*131a20*/  PRMT R2, R10.reuse, 0x7770, RZ ;  /* 0x000077700a027816 */ /* 0x050fe200000000ff */
[----:B------:R-:W4:Y:S04]  /*131a30*/  LDCU UR15, c[0x0][0x398] ;  /* 0x00007300ff0f77ac */ /* 0x000f280008000800 */
[----:B------:R0:W-:Y:S02]  /*131a40*/  @P0 STG.E.U8 desc[UR36][R26.64], R0 ;  /* 0x000000001a000986 */ /* 0x0001e4000c101124 */
[----:B0-----:R-:W-:-:S02]  /*131a50*/  PRMT R0, R10, 0x7771, RZ ;  /* 0x000077710a007816 */ /* 0x001fc400000000ff */
[----:B------:R0:W-:Y:S04]  /*131a60*/  @P5 STG.E.U8 desc[UR36][R18.64], R2 ;  /* 0x0000000212005986 */ /* 0x0001e8000c101124 */
[----:B------:R1:W-:Y:S01]  /*131a70*/  @P6 STG.E.U8 desc[UR36][R56.64], R0 ;  /* 0x0000000038006986 */ /* 0x0003e2000c101124 */
[----:B------:R-:W-:Y:S01]  /*131a80*/  ISETP.LT.AND P5, PT, R53, UR16, !P2 ;  /* 0x0000001035007c0c */ /* 0x000fe2000d7a1270 */
[----:B------:R-:W2:Y:S01]  /*131a90*/  LDCU UR16, c[0x0][0x398] ;  /* 0x00007300ff1077ac */ /* 0x000ea20008000800 */
[----:B0-----:R-:W-:Y:S01]  /*131aa0*/  PRMT R2, R10, 0x7772, RZ ;  /* 0x000077720a027816 */ /* 0x001fe200000000ff */
[----:B------:R-:W4:Y:S04]  /*131ab0*/  LDL.LU.64 R18, [R1+0xd80] ;  /* 0x000d800001127983 */ /* 0x000f280000300a00 */
[----:B-1----:R-:W4:Y:S01]  /*131ac0*/  LDL.LU.64 R56, [R1+0xd78] ;  /* 0x000d780001387983 */ /* 0x002f220000300a00 */
[----:B------:R-:W-:-:S03]  /*131ad0*/  VIADD R0, R14, 0x63 ;  /* 0x000000630e007836 */ /* 0x000fc60000000000 */
[----:B------:R-:W4:Y:S01]  /*131ae0*/  LDL.LU R12, [R1+0x204] ;  /* 0x00020400010c7983 */ /* 0x000f220000300800 */
[----:B------:R-:W-:Y:S01]  /*131af0*/  ISETP.LT.AND P6, PT, R60, UR9, !P2 ;  /* 0x000000093c007c0c */ /* 0x000fe2000d7c1270 */
[----:B------:R-:W0:Y:S01]  /*131b00*/  LDCU UR9, c[0x0][0x398] ;  /* 0x00007300ff0977ac */ /* 0x000e220008000800 */
[----:B------:R-:W-:Y:S01]  /*131b10*/  ISETP.GE.AND P0, PT, R0, UR49, PT ;  /* 0x0000003100007c0c */ /* 0x000fe2000bf06270 */
[----:B--2---:R1:W-:Y:S01]  /*131b20*/  @P4 STG.E.U8 desc[UR36][R24.64], R2 ;  /* 0x0000000218004986 */ /* 0x0043e2000c101124 */
[----:B------:R-:W-:Y:S01]  /*131b30*/  ISETP.LT.AND P4, PT, R58, UR18, !P2 ;  /* 0x000000123a007c0c */ /* 0x000fe2000d781270 */
[----:B------:R-:W2:Y:S01]  /*131b40*/  LDCU UR18, c[0x0][0x398] ;  /* 0x00007300ff1277ac */ /* 0x000ea20008000800 */
[----:B-1----:R-:W-:Y:S01]  /*131b50*/  PRMT R2, R10, 0x7773, RZ ;  /* 0x000077730a027816 */ /* 0x002fe200000000ff */
[----:B------:R-:W2:Y:S04]  /*131b60*/  LDL.LU.64 R24, [R1+0xd70] ;  /* 0x000d700001187983 */ /* 0x000ea80000300a00 */
[----:B------:R-:W2:Y:S04]  /*131b70*/  LDL.LU.64 R10, [R1+0xd60] ;  /* 0x000d6000010a7983 */ /* 0x000ea80000300a00 */
[----:B------:R1:W-:Y:S01]  /*131b80*/  @P5 STG.E.U8 desc[UR36][R22.64], R2 ;  /* 0x0000000216005986 */ /* 0x0003e2000c101124 */
[----:B------:R-:W-:-:S02]  /*131b90*/  PRMT R0, R13, 0x7770, RZ ;  /* 0x000077700d007816 */ /* 0x000fc400000000ff */
[----:B-1----:R-:W-:-:S03]  /*131ba0*/  PRMT R2, R13, 0x7771, RZ ;  /* 0x000077710d027816 */ /* 0x002fc600000000ff */
[----:B---3--:R1:W-:Y:S04]  /*131bb0*/  @P4 STG.E.U8 desc[UR36][R20.64], R0 ;  /* 0x0000000014004986 */ /* 0x0083e8000c101124 */
[----:B------:R3:W-:Y:S04]  /*131bc0*/  @P6 STG.E.U8 desc[UR36][R8.64], R2 ;  /* 0x0000000208006986 */ /* 0x0007e8000c101124 */
[----:B-1----:R-:W2:Y:S04]  /*131bd0*/  LDL.LU.64 R20, [R1+0xd68] ;  /* 0x000d680001147983 */ /* 0x002ea80000300a00 */
[----:B---3--:R-:W3:Y:S01]  /*131be0*/  LDL.LU.64 R8, [R1+0xd58] ;  /* 0x000d580001087983 */ /* 0x008ee20000300a00 */
[----:B------:R-:W-:Y:S01]  /*131bf0*/  ISETP.LT.AND P5, PT, R59, UR11, !P2 ;  /* 0x0000000b3b007c0c */ /* 0x000fe2000d7a1270 */
[----:B------:R-:W1:Y:S01]  /*131c00*/  LDCU UR11, c[0x0][0x398] ;  /* 0x00007300ff0b77ac */ /* 0x000e620008000800 */
[----:B------:R-:W-:Y:S01]  /*131c10*/  ISETP.LT.AND P2, PT, R55, UR4, !P2 ;  /* 0x0000000437007c0c */ /* 0x000fe2000d741270 */
[----:B------:R-:W3:Y:S01]  /*131c20*/  LDL.LU R7, [R1+0x294] ;  /* 0x0002940001077983 */ /* 0x000ee20000300800 */
[C---:B------:R-:W-:Y:S01]  /*131c30*/  PRMT R0, R13.reuse, 0x7772, RZ ;  /* 0x000077720d007816 */ /* 0x040fe200000000ff */
[----:B------:R-:W0:Y:S01]  /*131c40*/  LDCU UR4, c[0x0][0x398] ;  /* 0x00007300ff0477ac */ /* 0x000e220008000800 */
[----:B------:R-:W-:-:S02]  /*131c50*/  PRMT R2, R13, 0x7773, RZ ;  /* 0x000077730d027816 */ /* 0x000fc400000000ff */
[----:B------:R-:W-:Y:S01]  /*131c60*/  ISETP.LT.AND P6, PT, R61, UR7, !P0 ;  /* 0x000000073d007c0c */ /* 0x000fe2000c7c1270 */
[----:B------:R-:W0:Y:S01]  /*131c70*/  LDCU UR7, c[0x0][0x398] ;  /* 0x00007300ff0777ac */ /* 0x000e220008000800 */
[----:B------:R-:W-:Y:S01]  /*131c80*/  ISETP.LT.AND P4, PT, R28, UR13, !P0 ;  /* 0x0000000d1c007c0c */ /* 0x000fe2000c781270 */
[----:B------:R-:W0:Y:S02]  /*131c90*/  LDCU UR13, c[0x0][0x398] ;  /* 0x00007300ff0d77ac */ /* 0x000e240008000800 */
[----:B----4-:R4:W-:Y:S04]  /*131ca0*/  @P5 STG.E.U8 desc[UR36][R18.64], R0 ;  /* 0x0000000012005986 */ /* 0x0109e8000c101124 */
[----:B------:R0:W-:Y:S01]  /*131cb0*/  @P2 STG.E.U8 desc[UR36][R56.64], R2 ;  /* 0x0000000238002986 */ /* 0x0001e2000c101124 */
[----:B------:R-:W-:Y:S01]  /*131cc0*/  ISETP.LT.AND P2, PT, R16, UR15, !P0 ;  /* 0x0000000f10007c0c */ /* 0x000fe2000c741270 */
[----:B------:R-:W1:Y:S01]  /*131cd0*/  LDCU UR15, c[0x0][0x398] ;  /* 0x00007300ff0f77ac */ /* 0x000e620008000800 */
[C---:B----4-:R-:W-:Y:S01]  /*131ce0*/  PRMT R0, R12.reuse, 0x7770, RZ ;  /* 0x000077700c007816 */ /* 0x050fe200000000ff */
[----:B0-----:R-:W4:Y:S01]  /*131cf0*/  LDL.LU.64 R56, [R1+0xd50] ;  /* 0x000d500001387983 */ /* 0x001f220000300a00 */
[----:B------:R-:W-:-:S03]  /*131d00*/  PRMT R2, R12, 0x7771, RZ ;  /* 0x000077710c027816 */ /* 0x000fc600000000ff */
[----:B------:R-:W4:Y:S01]  /*131d10*/  LDL.LU.64 R22, [R1+0xd48] ;  /* 0x000d480001167983 */ /* 0x000f220000300a00 */
[----:B------:R-:W-:Y:S01]  /*131d20*/  ISETP.LT.AND P5, PT, R53, UR16, !P0 ;  /* 0x0000001035007c0c */ /* 0x000fe2000c7a1270 */
[----:B------:R-:W0:Y:S02]  /*131d30*/  LDCU UR16, c[0x0][0x398] ;  /* 0x00007300ff1077ac */ /* 0x000e240008000800 */
[----:B------:R-:W4:Y:S01]  /*131d40*/  LDL.LU.64 R18, [R1+0xd40] ;  /* 0x000d400001127983 */ /* 0x000f220000300a00 */
[----:B------:R-:W-:-:S03]  /*131d50*/  PRMT R3, R12, 0x7773, RZ ;  /* 0x000077730c037816 */ /* 0x000fc600000000ff */
[----:B--2---:R2:W-:Y:S04]  /*131d60*/  @P6 STG.E.U8 desc[UR36][R24.64], R0 ;  /* 0x0000000018006986 */ /* 0x0045e8000c101124 */
[----:B------:R0:W-:Y:S04]  /*131d70*/  @P4 STG.E.U8 desc[UR36][R10.64], R2 ;  /* 0x000000020a004986 */ /* 0x0001e8000c101124 */
[----:B--2---:R-:W2:Y:S04]  /*131d80*/  LDL.LU.64 R24, [R1+0xd38] ;  /* 0x000d380001187983 */ /* 0x004ea80000300a00 */
[----:B0-----:R-:W2:Y:S01]  /*131d90*/  LDL.LU R10, [R1+0x2a8] ;  /* 0x0002a800010a7983 */ /* 0x001ea20000300800 */
[----:B------:R-:W-:-:S03]  /*131da0*/  PRMT R2, R12, 0x7772, RZ ;  /* 0x000077720c027816 */ /* 0x000fc600000000ff */
[----:B------:R-:W2:Y:S04]  /*131db0*/  LDL.LU.64 R12, [R1+0xd30] ;  /* 0x000d3000010c7983 */ /* 0x000ea80000300a00 */
[----:B------:R0:W-:Y:S04]  /*131dc0*/  @P2 STG.E.U8 desc[UR36][R20.64], R2 ;  /* 0x0000000214002986 */ /* 0x0001e8000c101124 */
[----:B---3--:R3:W-:Y:S04]  /*131dd0*/  @P5 STG.E.U8 desc[UR36][R8.64], R3 ;  /* 0x0000000308005986 */ /* 0x0087e8000c101124 */
[----:B0-----:R-:W2:Y:S04]  /*131de0*/  LDL.LU.64 R20, [R1+0xd28] ;  /* 0x000d280001147983 */ /* 0x001ea80000300a00 */
[----:B---3--:R-:W3:Y:S01]  /*131df0*/  LDL.LU.64 R8, [R1+0xd20] ;  /* 0x000d200001087983 */ /* 0x008ee20000300a00 */
[----:B------:R-:W-:Y:S01]  /*131e00*/  ISETP.LT.AND P4, PT, R58, UR9, !P0 ;  /* 0x000000093a007c0c */ /* 0x000fe2000c781270 */
[----:B------:R-:W-:Y:S01]  /*131e10*/  VIADD R0, R14, 0x64 ;  /* 0x000000640e007836 */ /* 0x000fe20000000000 */
[----:B------:R-:W-:Y:S01]  /*131e20*/  ISETP.LT.AND P6, PT, R60, UR18, !P0 ;  /* 0x000000123c007c0c */ /* 0x000fe2000c7c1270 */
[----:B------:R-:W0:Y:S01]  /*131e30*/  LDCU UR9, c[0x0][0x398] ;  /* 0x00007300ff0977ac */ /* 0x000e220008000800 */
[----:B------:R-:W-:-:S02]  /*131e40*/  ISETP.LT.AND P5, PT, R59, UR4, !P0 ;  /* 0x000000043b007c0c */ /* 0x000fc4000c7a1270 */
[----:B------:R-:W-:Y:S01]  /*131e50*/  ISETP.GE.AND P2, PT, R0, UR53, PT ;  /* 0x0000003500007c0c */ /* 0x000fe2000bf46270 */
[----:B------:R-:W0:Y:S01]  /*131e60*/  LDCU UR4, c[0x0][0x398] ;  /* 0x00007300ff0477ac */ /* 0x000e220008000800 */
[C---:B------:R-:W-:Y:S02]  /*131e70*/  PRMT R0, R7.reuse, 0x7770, RZ ;  /* 0x0000777007007816 */ /* 0x040fe400000000ff */
[----:B------:R-:W-:Y:S02]  /*131e80*/  PRMT R2, R7, 0x7771, RZ ;  /* 0x0000777107027816 */ /* 0x000fe400000000ff */
[----:B------:R-:W-:Y:S01]  /*131e90*/  ISETP.LT.AND P0, PT, R55, UR7, !P0 ;  /* 0x0000000737007c0c */ /* 0x000fe2000c701270 */
[----:B------:R-:W0:Y:S01]  /*131ea0*/  LDCU UR7, c[0x0][0x398] ;  /* 0x00007300ff0777ac */ /* 0x000e220008000800 */
[----:B----4-:R4:W-:Y:S04]  /*131eb0*/  @P4 STG.E.U8 desc[UR36][R56.64], R0 ;  /* 0x0000000038004986 */ /* 0x0109e8000c101124 */
[----:B------:R0:W-:Y:S01]  /*131ec0*/  @P6 STG.E.U8 desc[UR36][R22.64], R2 ;  /* 0x0000000216006986 */ /* 0x0001e2000c101124 */
[----:B-1----:R-:W-:Y:S01]  /*131ed0*/  ISETP.LT.AND P6, PT, R61, UR11, !P2 ;  /* 0x0000000b3d007c0c */ /* 0x002fe2000d7c1270 */
[----:B------:R-:W1:Y:S01]  /*131ee0*/  LDCU UR11, c[0x0][0x398] ;  /* 0x00007300ff0b77ac */ /* 0x000e620008000800 */
[----:B------:R-:W-:Y:S01]  /*131ef0*/  ISETP.LT.AND P4, PT, R28, UR13, !P2 ;  /* 0x0000000d1c007c0c */ /* 0x000fe2000d781270 */
[----:B------:R-:W1:Y:S01]  /*131f00*/  LDCU UR13, c[0x0][0x398] ;  /* 0x00007300ff0d77ac */ /* 0x000e620008000800 */
[----:B----4-:R-:W4:Y:S01]  /*131f10*/  LDL.LU.64 R56, [R1+0xd18] ;  /* 0x000d180001387983 */ /* 0x010f220000300a00 */
[----:B------:R-:W-:-:S03]  /*131f20*/  PRMT R0, R7, 0x7772, RZ ;  /* 0x0000777207007816 */ /* 0x000fc600000000ff */
[----:B------:R-:W4:Y:S01]  /*131f30*/  LDL.LU R17, [R1+0x1a8] ;  /* 0x0001a80001117983 */ /* 0x000f220000300800 */
[----:B0-----:R-:W-:-:S03]  /*131f40*/  PRMT R2, R7, 0x7773, RZ ;  /* 0x0000777307027816 */ /* 0x001fc600000000ff */
[----:B------:R0:W-:Y:S01]  /*131f50*/  @P5 STG.E.U8 desc[UR36][R18.64], R0 ;  /* 0x0000000012005986 */ /* 0x0001e2000c101124 */
[----:B------:R-:W-:Y:S01]  /*131f60*/  ISETP.LT.AND P5, PT, R16, UR15, !P2 ;  /* 0x0000000f10007c0c */ /* 0x000fe2000d7a1270 */
[----:B------:R-:W1:Y:S02]  /*131f70*/  LDCU UR15, c[0x0][0x398] ;  /* 0x00007300ff0f77ac */ /* 0x000e640008000800 */
[----:B------:R-:W4:Y:S04]  /*131f80*/  LDL.LU.64 R22, [R1+0xd10] ;  /* 0x000d100001167983 */ /* 0x000f280000300a00 */
[----:B0-----:R-:W4:Y:S04]  /*131f90*/  LDL.LU.64 R18, [R1+0xd08] ;  /* 0x000d080001127983 */ /* 0x001f280000300a00 */
[----:B--2---:R0:W-:Y:S01]  /*131fa0*/  @P0 STG.E.U8 desc[UR36][R24.64], R2 ;  /* 0x0000000218000986 */ /* 0x0041e2000c101124 */
[----:B------:R-:W-:-:S05]  /*131fb0*/  PRMT R0, R10, 0x7770, RZ ;  /* 0x000077700a007816 */ /* 0x000fca00000000ff */
[----:B------:R2:W-:Y:S01]  /*131fc0*/  @P6 STG.E.U8 desc[UR36][R12.64], R0 ;  /* 0x000000000c006986 */ /* 0x0005e2000c101124 */
[----:B0-----:R-:W-:-:S03]  /*131fd0*/  PRMT R2, R10, 0x7771, RZ ;  /* 0x000077710a027816 */ /* 0x001fc600000000ff */
[----:B--2---:R-:W2:Y:S01]  /*131fe0*/  LDL.LU.64 R12, [R1+0xcf8] ;  /* 0x000cf800010c7983 */ /* 0x004ea20000300a00 */
[----:B------:R-:W-:-:S03]  /*131ff0*/  PRMT R0, R10, 0x7772, RZ ;  /* 0x000077720a007816 */ /* 0x000fc600000000ff */
[----:B------:R0:W-:Y:S04]  /*132000*/  @P4 STG.E.U8 desc[UR36][R20.64], R2 ;  /* 0x0000000214004986 */ /* 0x0001e8000c101124 */
[----:B---3--:R3:W-:Y:S04]  /*132010*/  @P5 STG.E.U8 desc[UR36][R8.64], R0 ;  /* 0x0000000008005986 */ /* 0x0087e8000c101124 */
[----:B0-----:R-:W2:Y:S01]  /*132020*/  LDL.LU R20, [R1+0x208] ;  /* 0x0002080001147983 */ /* 0x001ea20000300800 */
[----:B------:R-:W-:-:S03]  /*132030*/  PRMT R2, R10, 0x7773, RZ ;  /* 0x000077730a027816 */ /* 0x000fc600000000ff */
[----:B------:R-:W2:Y:S04]  /*132040*/  LDL.LU.64 R10, [R1+0xd00] ;  /* 0x000d0000010a7983 */ /* 0x000ea80000300a00 */
[----:B---3--:R-:W3:Y:S01]  /*132050*/  LDL.LU.64 R8, [R1+0xce0] ;  /* 0x000ce00001087983 */ /* 0x008ee20000300a00 */
[----:B------:R-:W-:Y:S02]  /*132060*/  ISETP.LT.AND P0, PT, R53, UR16, !P2 ;  /* 0x0000001035007c0c */ /* 0x000fe4000d701270 */
[----:B------:R-:W-:Y:S01]  /*132070*/  ISETP.LT.AND P4, PT, R58, UR9, !P2 ;  /* 0x000000093a007c0c */ /* 0x000fe2000d781270 */
[----:B------:R-:W-:Y:S01]  /*132080*/  VIADD R0, R14, 0x65 ;  /* 0x000000650e007836 */ /* 0x000fe20000000000 */
[----:B------:R-:W-:Y:S01]  /*132090*/  ISETP.LT.AND P5, PT, R60, UR4, !P2 ;  /* 0x000000043c007c0c */ /* 0x000fe2000d7a1270 */
[----:B------:R-:W3:Y:S01]  /*1320a0*/  LDL.LU.64 R24, [R1+0xcd8] ;  /* 0x000cd80001187983 */ /* 0x000ee20000300a00 */
[----:B------:R-:W-:Y:S01]  /*1320b0*/  ISETP.LT.AND P6, PT, R59, UR7, !P2 ;  /* 0x000000073b007c0c */ /* 0x000fe2000d7c1270 */
[----:B------:R-:W0:Y:S01]  /*1320c0*/  LDCU UR16, c[0x0][0x398] ;  /* 0x00007300ff1077ac */ /* 0x000e220008000800 */
[----:B-1----:R-:W-:Y:S01]  /*1320d0*/  ISETP.LT.AND P2, PT, R55, UR11, !P2 ;  /* 0x0000000b37007c0c */ /* 0x002fe2000d741270 */
[----:B------:R-:W1:Y:S01]  /*1320e0*/  LDCU UR9, c[0x0][0x398] ;  /* 0x00007300ff0977ac */ /* 0x000e620008000800 */
[----:B------:R-:W0:Y:S01]  /*1320f0*/  LDCU UR4, c[0x0][0x398] ;  /* 0x00007300ff0477ac */ /* 0x000e220008000800 */
[----:B------:R-:W0:Y:S01]  /*132100*/  LDCU UR7, c[0x0][0x398] ;  /* 0x00007300ff0777ac */ /* 0x000e220008000800 */
[----:B------:R-:W0:Y:S01]  /*132110*/  LDCU UR11, c[0x0][0x398] ;  /* 0x00007300ff0b77ac */ /* 0x000e220008000800 */
[----:B----4-:R4:W-:Y:S01]  /*132120*/  @P0 STG.E.U8 desc[UR36][R56.64], R2 ;  /* 0x0000000238000986 */ /* 0x0109e2000c101124 */
[----:B------:R-:W-:Y:S01]  /*132130*/  ISETP.GE.AND P0, PT, R0, UR14, PT ;  /* 0x0000000e00007c0c */ /* 0x000fe2000bf06270 */
[----:B------:R-:W0:Y:S01]  /*132140*/  LDCU UR14, c[0x0][0x398] ;  /* 0x00007300ff0e77ac */ /* 0x000e220008000800 */
[C---:B------:R-:W-:Y:S01]  /*132150*/  PRMT R0, R17.reuse, 0x7771, RZ ;  /* 0x0000777111007816 */ /* 0x040fe200000000ff */
[----:B----4-:R-:W4:Y:S01]  /*132160*/  LDL.LU.64 R56, [R1+0xcb0] ;  /* 0x000cb00001387983 */ /* 0x010f220000300a00 */
[----:B------:R-:W-:-:S03]  /*132170*/  PRMT R2, R17, 0x7770, RZ ;  /* 0x0000777011027816 */ /* 0x000fc600000000ff */
[----:B------:R-:W4:Y:S04]  /*132180*/  LDL.LU R15, [R1+0x2ac] ;  /* 0x0002ac00010f7983 */ /* 0x000f280000300800 */
[----:B------:R0:W-:Y:S01]  /*132190*/  @P4 STG.E.U8 desc[UR36][R22.64], R2 ;  /* 0x0000000216004986 */ /* 0x0001e2000c101124 */
[----:B------:R-:W-:Y:S01]  /*1321a0*/  ISETP.LT.AND P4, PT, R61, UR13, !P0 ;  /* 0x0000000d3d007c0c */ /* 0x000fe2000c781270 */
[----:B------:R-:W1:Y:S02]  /*1321b0*/  LDCU UR13, c[0x0][0x398] ;  /* 0x00007300ff0d77ac */ /* 0x000e640008000800 */
[----:B------:R-:W-:Y:S01]  /*1321c0*/  @P5 STG.E.U8 desc[UR36][R18.64], R0 ;  /* 0x0000000012005986 */ /* 0x000fe2000c101124 */
[----:B0-----:R-:W-:-:S05]  /*1321d0*/  PRMT R2, R17, 0x7772, RZ ;  /* 0x0000777211027816 */ /* 0x001fca00000000ff */
[----:B--2---:R0:W-:Y:S04]  /*1321e0*/  @P6 STG.E.U8 desc[UR36][R12.64], R2 ;  /* 0x000000020c006986 */ /* 0x0041e8000c101124 */
[----:B0-----:R-:W2:Y:S01]  /*1321f0*/  LDL.LU.64 R12, [R1+0xcf0] ;  /* 0x000cf000010c7983 */ /* 0x001ea20000300a00 */
[----:B------:R-:W-:-:S03]  /*132200*/  PRMT R2, R17, 0x7773, RZ ;  /* 0x0000777311027816 */ /* 0x000fc600000000ff */
[----:B------:R-:W2:Y:S01]  /*132210*/  LDL.LU R7, [R1+0x298] ;  /* 0x0002980001077983 */ /* 0x000ea20000300800 */
[----:B------:R-:W-:-:S03]  /*132220*/  PRMT R3, R20, 0x7770, RZ ;  /* 0x0000777014037816 */ /* 0x000fc600000000ff */
[----:B------:R0:W-:Y:S04]  /*132230*/  @P2 STG.E.U8 desc[UR36][R10.64], R2 ;  /* 0x000000020a002986 */ /* 0x0001e8000c101124 */
[----:B---3--:R3:W-:Y:S04]  /*132240*/  @P4 STG.E.U8 desc[UR36][R8.64], R3 ;  /* 0x0000000308004986 */ /* 0x0087e8000c101124 */
[----:B0-----:R-:W2:Y:S04]  /*132250*/  LDL.LU.64 R10, [R1+0xce8] ;  /* 0x000ce800010a7983 */ /* 0x001ea80000300a00 */
[----:B---3--:R-:W3:Y:S01]  /*132260*/  LDL.LU.64 R8, [R1+0xcd0] ;  /* 0x000cd00001087983 */ /* 0x008ee20000300a00 */
[----:B------:R-:W-:Y:S01]  /*132270*/  ISETP.LT.AND P5, PT, R28, UR15, !P0 ;  /* 0x0000000f1c007c0c */ /* 0x000fe2000c7a1270 */
[----:B------:R-:W-:Y:S01]  /*132280*/  VIADD R0, R14, 0x66 ;  /* 0x000000660e007836 */ /* 0x000fe20000000000 */
[----:B------:R-:W-:Y:S01]  /*132290*/  ISETP.LT.AND P6, PT, R16, UR16, !P0 ;  /* 0x0000001010007c0c */ /* 0x000fe2000c7c1270 */
[----:B------:R-:W3:Y:S01]  /*1322a0*/  LDL.LU.64 R22, [R1+0xcb8] ;  /* 0x000cb80001167983 */ /* 0x000ee20000300a00 */
[----:B------:R-:W-:Y:S01]  /*1322b0*/  PRMT R2, R20, 0x7772, RZ ;  /* 0x0000777214027816 */ /* 0x000fe200000000ff */
[----:B------:R-:W0:Y:S01]  /*1322c0*/  LDCU UR15, c[0x0][0x398] ;  /* 0x00007300ff0f77ac */ /* 0x000e220008000800 */
[----:B------:R-:W-:Y:S01]  /*1322d0*/  ISETP.GE.AND P2, PT, R0, UR51, PT ;  /* 0x0000003300007c0c */ /* 0x000fe2000bf46270 */
[----:B------:R-:W3:Y:S01]  /*1322e0*/  LDL.LU.64 R18, [R1+0xca8] ;  /* 0x000ca80001127983 */ /* 0x000ee20000300a00 */
[----:B------:R-:W-:Y:S01]  /*1322f0*/  PRMT R0, R20, 0x7771, RZ ;  /* 0x0000777114007816 */ /* 0x000fe200000000ff */
[----:B------:R-:W0:Y:S01]  /*132300*/  LDCU UR16, c[0x0][0x398] ;  /* 0x00007300ff1077ac */ /* 0x000e220008000800 */
[----:B-1----:R-:W-:-:S03]  /*132310*/  ISETP.LT.AND P4, PT, R53, UR9, !P0 ;  /* 0x0000000935007c0c */ /* 0x002fc6000c781270 */
[----:B------:R-:W-:Y:S01]  /*132320*/  @P5 STG.E.U8 desc[UR36][R24.64], R0 ;  /* 0x0000000018005986 */ /* 0x000fe2000c101124 */
[----:B------:R-:W-:Y:S01]  /*132330*/  ISETP.LT.AND P5, PT, R60, UR7, !P0 ;  /* 0x000000073c007c0c */ /* 0x000fe2000c7a1270 */
[----:B------:R-:W1:Y:S01]  /*132340*/  LDCU UR9, c[0x0][0x398] ;  /* 0x00007300ff0977ac */ /* 0x000e620008000800 */
[----:B------:R-:W-:Y:S01]  /*132350*/  PRMT R4, R20, 0x7773, RZ ;  /* 0x0000777314047816 */ /* 0x000fe200000000ff */
[----:B------:R-:W0:Y:S01]  /*132360*/  LDCU UR7, c[0x0][0x398] ;  /* 0x00007300ff0777ac */ /* 0x000e220008000800 */
[----:B----4-:R4:W-:Y:S01]  /*132370*/  @P6 STG.E.U8 desc[UR36][R56.64], R2 ;  /* 0x0000000238006986 */ /* 0x0109e2000c101124 */
[----:B------:R-:W-:Y:S01]  /*132380*/  ISETP.LT.AND P6, PT, R58, UR4, !P0 ;  /* 0x000000043a007c0c */ /* 0x000fe2000c7c1270 */
[----:B------:R-:W0:Y:S02]  /*132390*/  LDCU UR4, c[0x0][0x398] ;  /* 0x00007300ff0477ac */ /* 0x000e240008000800 */
[----:B----4-:R-:W4:Y:S04]  /*1323a0*/  LDL.LU.64 R56, [R1+0xca0] ;  /* 0x000ca00001387983 */ /* 0x010f280000300a00 */
[----:B------:R-:W4:Y:S01]  /*1323b0*/  LDL.LU.64 R24, [R1+0xc98] ;  /* 0x000c980001187983 */ /* 0x000f220000300a00 */
[----:B------:R-:W-:-:S02]  /*1323c0*/  PRMT R2, R15, 0x7770, RZ ;  /* 0x000077700f027816 */ /* 0x000fc400000000ff */
[C---:B------:R-:W-:Y:S02]  /*1323d0*/  PRMT R0, R15.reuse, 0x7771, RZ ;  /* 0x000077710f007816 */ /* 0x040fe400000000ff */
[C---:B------:R-:W-:Y:S02]  /*1323e0*/  PRMT R3, R15.reuse, 0x7772, RZ ;  /* 0x000077720f037816 */ /* 0x040fe400000000ff */
[----:B------:R-:W-:Y:S01]  /*1323f0*/  PRMT R5, R15, 0x7773, RZ ;  /* 0x000077730f057816 */ /* 0x000fe200000000ff */
[----:B--2---:R2:W-:Y:S01]  /*132400*/  @P4 STG.E.U8 desc[UR36][R12.64], R4 ;  /* 0x000000040c004986 */ /* 0x0045e2000c101124 */
[----:B------:R-:W-:-:S03]  /*132410*/  PRMT R6, R7, 0x7771, RZ ;  /* 0x0000777107067816 */ /* 0x000fc600000000ff */
[----:B--2---:R-:W2:Y:S01]  /*132420*/  LDL.LU.64 R12, [R1+0xc90] ;  /* 0x000c9000010c7983 */ /* 0x004ea20000300a00 */
[----:B------:R-:W-:-:S03]  /*132430*/  PRMT R4, R7, 0x7770, RZ ;  /* 0x0000777007047816 */ /* 0x000fc600000000ff */
[----:B------:R-:W2:Y:S04]  /*132440*/  LDL.LU R15, [R1+0x1ac] ;  /* 0x0001ac00010f7983 */ /* 0x000ea80000300800 */
[----:B------:R-:W2:Y:S04]  /*132450*/  LDL.LU.64 R20, [R1+0xc88] ;  /* 0x000c880001147983 */ /* 0x000ea80000300a00 */
[----:B------:R0:W-:Y:S04]  /*132460*/  @P6 STG.E.U8 desc[UR36][R10.64], R4 ;  /* 0x000000040a006986 */ /* 0x0001e8000c101124 */
[----:B---3--:R3:W-:Y:S04]  /*132470*/  @P5 STG.E.U8 desc[UR36][R8.64], R6 ;  /* 0x0000000608005986 */ /* 0x0087e8000c101124 */
[----:B0-----:R-:W2:Y:S04]  /*132480*/  LDL.LU.64 R10, [R1+0xc80] ;  /* 0x000c8000010a7983 */ /* 0x001ea80000300a00 */
[----:B---3--:R-:W3:Y:S01]  /*132490*/  LDL.LU.64 R8, [R1+0xc68] ;  /* 0x000c680001087983 */ /* 0x008ee20000300a00 */
[----:B------:R-:W-:Y:S01]  /*1324a0*/  ISETP.LT.AND P4, PT, R59, UR14, !P0 ;  /* 0x0000000e3b007c0c */ /* 0x000fe2000c781270 */
[----:B------:R-:W0:Y:S01]  /*1324b0*/  LDCU UR14, c[0x0][0x398] ;  /* 0x00007300ff0e77ac */ /* 0x000e220008000800 */
[----:B------:R-:W-:-:S02]  /*1324c0*/  ISETP.LT.AND P0, PT, R55, UR11, !P0 ;  /* 0x0000000b37007c0c */ /* 0x000fc4000c701270 */
[----:B------:R-:W-:Y:S01]  /*1324d0*/  ISETP.LT.AND P5, PT, R61, UR13, !P2 ;  /* 0x0000000d3d007c0c */ /* 0x000fe2000d7a1270 */
[----:B------:R-:W0:Y:S01]  /*1324e0*/  LDCU UR11, c[0x0][0x398] ;  /* 0x00007300ff0b77ac */ /* 0x000e220008000800 */
[C---:B------:R-:W-:Y:S02]  /*1324f0*/  PRMT R4, R7.reuse, 0x7772, RZ ;  /* 0x0000777207047816 */ /* 0x040fe400000000ff */
[----:B------:R-:W-:Y:S01]  /*132500*/  ISETP.LT.AND P6, PT, R28, UR15, !P2 ;  /* 0x0000000f1c007c0c */ /* 0x000fe2000d7c1270 */
[----:B------:R-:W0:Y:S01]  /*132510*/  LDCU UR13, c[0x0][0x398] ;  /* 0x00007300ff0d77ac */ /* 0x000e220008000800 */
[----:B------:R-:W-:-:S03]  /*132520*/  PRMT R6, R7, 0x7773, RZ ;  /* 0x0000777307067816 */ /* 0x000fc600000000ff */
[----:B------:R-:W-:Y:S01]  /*132530*/  @P4 STG.E.U8 desc[UR36][R22.64], R4 ;  /* 0x0000000416004986 */ /* 0x000fe2000c101124 */
[----:B------:R-:W-:Y:S01]  /*132540*/  ISETP.LT.AND P4, PT, R16, UR16, !P2 ;  /* 0x0000001010007c0c */ /* 0x000fe2000d781270 */
[----:B------:R-:W0:Y:S02]  /*132550*/  LDCU UR15, c[0x0][0x398] ;  /* 0x00007300ff0f77ac */ /* 0x000e240008000800 */
[----:B------:R-:W-:Y:S01]  /*132560*/  @P0 STG.E.U8 desc[UR36][R18.64], R6 ;  /* 0x0000000612000986 */ /* 0x000fe2000c101124 */
[----:B-1----:R-:W-:Y:S01]  /*132570*/  ISETP.LT.AND P0, PT, R53, UR9, !P2 ;  /* 0x0000000935007c0c */ /* 0x002fe2000d701270 */
[----:B------:R-:W1:Y:S01]  /*132580*/  LDCU UR9, c[0x0][0x398] ;  /* 0x00007300ff0977ac */ /* 0x000e620008000800 */
[----:B------:R-:W0:Y:S01]  /*132590*/  LDCU UR16, c[0x0][0x398] ;  /* 0x00007300ff1077ac */ /* 0x000e220008000800 */
[----:B----4-:R4:W-:Y:S01]  /*1325a0*/  @P5 STG.E.U8 desc[UR36][R56.64], R2 ;  /* 0x0000000238005986 */ /* 0x0109e2000c101124 */
[----:B------:R-:W-:Y:S01]  /*1325b0*/  ISETP.LT.AND P5, PT, R58, UR4, !P2 ;  /* 0x000000043a007c0c */ /* 0x000fe2000d7a1270 */
[----:B------:R-:W0:Y:S02]  /*1325c0*/  LDCU UR4, c[0x0][0x398] ;  /* 0x00007300ff0477ac */ /* 0x000e240008000800 */
[----:B------:R1:W-:Y:S01]  /*1325d0*/  @P6 STG.E.U8 desc[UR36][R24.64], R0 ;  /* 0x0000000018006986 */ /* 0x0003e2000c101124 */
[----:B------:R-:W-:Y:S01]  /*1325e0*/  ISETP.LT.AND P6, PT, R60, UR7, !P2 ;  /* 0x000000073c007c0c */ /* 0x000fe2000d7c1270 */
[----:B------:R-:W0:Y:S02]  /*1325f0*/  LDCU UR7, c[0x0][0x398] ;  /* 0x00007300ff0777ac */ /* 0x000e240008000800 */
[----:B----4-:R-:W4:Y:S04]  /*132600*/  LDL.LU.64 R56, [R1+0xc78] ;  /* 0x000c780001387983 */ /* 0x010f280000300a00 */
[----:B-1----:R-:W4:Y:S01]  /*132610*/  LDL.LU.64 R24, [R1+0xc70] ;  /* 0x000c700001187983 */ /* 0x002f220000300a00 */
[----:B------:R-:W-:-:S03]  /*132620*/  VIADD R0, R14, 0x67 ;  /* 0x000000670e007836 */ /* 0x000fc60000000000 */
[----:B------:R-:W4:Y:S04]  /*132630*/  LDL.LU R7, [R1+0x20c] ;  /* 0x00020c0001077983 */ /* 0x000f280000300800 */
[----:B--2---:R1:W-:Y:S01]  /*132640*/  @P4 STG.E.U8 desc[UR36][R12.64], R3 ;  /* 0x000000030c004986 */ /* 0x0043e2000c101124 */
[----:B------:R-:W-:Y:S02]  /*132650*/  ISETP.GE.AND P4, PT, R0, UR50, PT ;  /* 0x0000003200007c0c */ /* 0x000fe4000bf86270 */
[C---:B------:R-:W-:Y:S02]  /*132660*/  PRMT R0, R15.reuse, 0x7770, RZ ;  /* 0x000077700f007816 */ /* 0x040fe400000000ff */
[----:B------:R-:W-:Y:S01]  /*132670*/  PRMT R2, R15, 0x7771, RZ ;  /* 0x000077710f027816 */ /* 0x000fe200000000ff */
[----:B-1----:R-:W2:Y:S04]  /*132680*/  LDL.LU.64 R12, [R1+0xc58] ;  /* 0x000c5800010c7983 */ /* 0x002ea80000300a00 */
[----:B------:R1:W-:Y:S04]  /*132690*/  @P0 STG.E.U8 desc[UR36][R20.64], R5 ;  /* 0x0000000514000986 */ /* 0x0003e8000c101124 */
[----:B-1----:R-:W2:Y:S04]  /*1326a0*/  LDL.LU.64 R20, [R1+0xc60] ;  /* 0x000c600001147983 */ /* 0x002ea80000300a00 */
[----:B------:R-:W-:Y:S04]  /*1326b0*/  @P5 STG.E.U8 desc[UR36][R10.64], R0 ;  /* 0x000000000a005986 */ /* 0x000fe8000c101124 */
[----:B---3--:R1:W-:Y:S04]  /*1326c0*/  @P6 STG.E.U8 desc[UR36][R8.64], R2 ;  /* 0x0000000208006986 */ /* 0x0083e8000c101124 */
[----:B-1----:R-:W3:Y:S04]  /*1326d0*/  LDL.LU.64 R8, [R1+0xc50] ;  /* 0x000c500001087983 */ /* 0x002ee80000300a00 */
[----:B------:R-:W3:Y:S01]  /*1326e0*/  LDL.LU.64 R10, [R1+0xc40] ;  /* 0x000c4000010a7983 */ /* 0x000ee20000300a00 */
[----:B0-----:R-:W-:Y:S01]  /*1326f0*/  ISETP.LT.AND P0, PT, R59, UR11, !P2 ;  /* 0x0000000b3b007c0c */ /* 0x001fe2000d701270 */
[----:B------:R-:W-:Y:S01]  /*132700*/  VIADD R0, R14, 0x68 ;  /* 0x000000680e007836 */ /* 0x000fe20000000000 */
[----:B------:R-:W-:Y:S01]  /*132710*/  ISETP.LT.AND P2, PT, R55, UR13, !P2 ;  /* 0x0000000d37007c0c */ /* 0x000fe2000d741270 */
[----:B------:R-:W0:Y:S01]  /*132720*/  LDCU UR11, c[0x0][0x398] ;  /* 0x00007300ff0b77ac */ /* 0x000e220008000800 */
[----:B------:R-:W-:-:S02]  /*132730*/  PRMT R2, R15, 0x7772, RZ ;  /* 0x000077720f027816 */ /* 0x000fc400000000ff */
[----:B------:R-:W-:Y:S01]  /*132740*/  ISETP.LT.AND P6, PT, R61, UR14, !P4 ;  /* 0x0000000e3d007c0c */ /* 0x000fe2000e7c1270 */
[----:B------:R-:W1:Y:S01]  /*132750*/  LDCU UR13, c[0x0][0x398] ;  /* 0x00007300ff0d77ac */ /* 0x000e620008000800 */
[----:B------:R-:W-:Y:S02]  /*132760*/  ISETP.GE.AND P5, PT, R0, UR10, PT ;  /* 0x0000000a00007c0c */ /* 0x000fe4000bfa6270 */
[----:B------:R-:W-:Y:S01]  /*132770*/  PRMT R0, R15, 0x7773, RZ ;  /* 0x000077730f007816 */ /* 0x000fe200000000ff */
[----:B------:R-:W0:Y:S01]  /*132780*/  LDCU UR10, c[0x0][0x398] ;  /* 0x00007300ff0a77ac */ /* 0x000e220008000800 */
[----:B------:R-:W0:Y:S01]  /*132790*/  LDCU UR14, c[0x0][0x398] ;  /* 0x00007300ff0e77ac */ /* 0x000e220008000800 */
[----:B----4-:R4:W-:Y:S01]  /*1327a0*/  @P0 STG.E.U8 desc[UR36][R56.64], R2 ;  /* 0x0000000238000986 */ /* 0x0109e2000c101124 */
[----:B------:R-:W-:Y:S01]  /*1327b0*/  ISETP.LT.AND P0, PT, R28, UR15, !P4 ;  /* 0x0000000f1c007c0c */ /* 0x000fe2000e701270 */
[----:B------:R-:W0:Y:S02]  /*1327c0*/  LDCU UR15, c[0x0][0x398] ;  /* 0x00007300ff0f77ac */ /* 0x000e240008000800 */
[----:B------:R0:W-:Y:S01]  /*1327d0*/  @P2 STG.E.U8 desc[UR36][R24.64], R0 ;  /* 0x0000000018002986 */ /* 0x0001e2000c101124 */
[----:B------:R-:W-:Y:S01]  /*1327e0*/  ISETP.LT.AND P2, PT, R16, UR9, !P4 ;  /* 0x0000000910007c0c */ /* 0x000fe2000e741270 */
[----:B------:R-:W1:Y:S02]  /*1327f0*/  LDCU UR9, c[0x0][0x398] ;  /* 0x00007300ff0977ac */ /* 0x000e640008000800 */
[----:B----4-:R-:W4:Y:S01]  /*132800*/  LDL.LU R57, [R1+0x29c] ;  /* 0x00029c0001397983 */ /* 0x010f220000300800 */
[----:B------:R-:W-:-:S03]  /*132810*/  PRMT R2, R7, 0x7770, RZ ;  /* 0x0000777007027816 */ /* 0x000fc600000000ff */
[----:B------:R-:W4:Y:S04]  /*132820*/  LDL.LU.64 R26, [R1+0xc48] ;  /* 0x000c4800011a7983 */ /* 0x000f280000300a00 */
[----:B------:R-:W4:Y:S01]  /*132830*/  LDL.LU.64 R22, [R1+0xc38] ;  /* 0x000c380001167983 */ /* 0x000f220000300a00 */
[----:B0-----:R-:W-:-:S03]  /*132840*/  PRMT R0, R7, 0x7772, RZ ;  /* 0x0000777207007816 */ /* 0x001fc600000000ff */
[----:B------:R-:W4:Y:S01]  /*132850*/  LDL.LU.64 R18, [R1+0xc30] ;  /* 0x000c300001127983 */ /* 0x000f220000300a00 */
[----:B------:R-:W-:-:S03]  /*132860*/  PRMT R3, R7, 0x7773, RZ ;  /* 0x0000777307037816 */ /* 0x000fc600000000ff */
[----:B--2---:R0:W-:Y:S04]  /*132870*/  @P6 STG.E.U8 desc[UR36][R12.64], R2 ;  /* 0x000000020c006986 */ /* 0x0041e8000c101124 */
[----:B0-----:R-:W2:Y:S01]  /*132880*/  LDL.LU.64 R12, [R1+0xc28] ;  /* 0x000c2800010c7983 */ /* 0x001ea20000300a00 */
[----:B------:R-:W-:-:S03]  /*132890*/  PRMT R2, R7, 0x7771, RZ ;  /* 0x0000777107027816 */ /* 0x000fc600000000ff */
[----:B------:R-:W2:Y:S04]  /*1328a0*/  LDL.LU R56, [R1+0x280] ;  /* 0x0002800001387983 */ /* 0x000ea80000300800 */
[----:B------:R-:W-:Y:S04]  /*1328b0*/  @P0 STG.E.U8 desc[UR36][R20.64], R2 ;  /* 0x0000000214000986 */ /* 0x000fe8000c101124 */
[----:B------:R-:W2:Y:S01]  /*1328c0*/  LDL.LU.64 R24, [R1+0xc20] ;  /* 0x000c200001187983 */ /* 0x000ea20000300a00 */
[----:B------:R-:W-:Y:S01]  /*1328d0*/  ISETP.LT.AND P6, PT, R53, UR4, !P4 ;  /* 0x0000000435007c0c */ /* 0x000fe2000e7c1270 */
[----:B------:R-:W0:Y:S02]  /*1328e0*/  LDCU UR4, c[0x0][0x398] ;  /* 0x00007300ff0477ac */ /* 0x000e240008000800 */
[----:B---3--:R3:W-:Y:S04]  /*1328f0*/  @P2 STG.E.U8 desc[UR36][R8.64], R0 ;  /* 0x0000000008002986 */ /* 0x0087e8000c101124 */
[----:B---3--:R-:W3:Y:S04]  /*132900*/  LDL.LU.64 R8, [R1+0xc18] ;  /* 0x000c180001087983 */ /* 0x008ee80000300a00 */
[----:B------:R-:W3:Y:S04]  /*132910*/  LDL.LU.64 R20, [R1+0xc10] ;  /* 0x000c100001147983 */ /* 0x000ee80000300a00 */
[----:B------:R0:W-:Y:S04]  /*132920*/  @P6 STG.E.U8 desc[UR36][R10.64], R3 ;  /* 0x000000030a006986 */ /* 0x0001e8000c101124 */
[----:B0-----:R-:W3:Y:S01]  /*132930*/  LDL.LU.64 R10, [R1+0xc08] ;  /* 0x000c0800010a7983 */ /* 0x001ee20000300a00 */
[----:B------:R-:W-:Y:S01]  /*132940*/  ISETP.LT.AND P0, PT, R58, UR7, !P4 ;  /* 0x000000073a007c0c */ /* 0x000fe2000e701270 */
[----:B------:R-:W0:Y:S01]  /*132950*/  LDCU UR7, c[0x0][0x398] ;  /* 0x00007300ff0777ac */ /* 0x000e220008000800 */
[----:B------:R-:W-:-:S02]  /*132960*/  ISETP.LT.AND P2, PT, R60, UR16, !P4 ;  /* 0x000000103c007c0c */ /* 0x000fc4000e741270 */
[----:B------:R-:W-:Y:S01]  /*132970*/  ISETP.LT.AND P6, PT, R59, UR11, !P4 ;  /* 0x0000000b3b007c0c */ /* 0x000fe2000e7c1270 */
[----:B------:R-:W0:Y:S01]  /*132980*/  LDCU UR16, c[0x0][0x398] ;  /* 0x00007300ff1077ac */ /* 0x000e220008000800 */
[----:B-1----:R-:W-:Y:S01]  /*132990*/  ISETP.LT.AND P4, PT, R55, UR13, !P4 ;  /* 0x0000000d37007c0c */ /* 0x002fe2000e781270 */
[----:B------:R-:W1:Y:S01]  /*1329a0*/  LDCU UR11, c[0x0][0x398] ;  /* 0x00007300ff0b77ac */ /* 0x000e620008000800 */
[C---:B----4-:R-:W-:Y:S02]  /*1329b0*/  PRMT R3, R57.reuse, 0x7770, RZ ;  /* 0x0000777039037816 */ /* 0x050fe400000000ff */
[C---:B------:R-:W-:Y:S01]  /*1329c0*/  PRMT R2, R57.reuse, 0x7771, RZ ;  /* 0x0000777139027816 */ /* 0x040fe200000000ff */
[----:B------:R-:W4:Y:S02]  /*1329d0*/  LDCU UR13, c[0x0][0x398] ;  /* 0x00007300ff0d77ac */ /* 0x000f240008000800 */
[----:B------:R0:W-:Y:S01]  /*1329e0*/  @P0 STG.E.U8 desc[UR36][R26.64], R3 ;  /* 0x000000031a000986 */ /* 0x0001e2000c101124 */
[----:B------:R-:W-:-:S02]  /*1329f0*/  PRMT R0, R57, 0x7772, RZ ;  /* 0x0000777239007816 */ /* 0x000fc400000000ff */
[----:B------:R-:W-:Y:S01]  /*132a00*/  PRMT R4, R57, 0x7773, RZ ;  /* 0x0000777339047816 */ /* 0x000fe200000000ff */
[----:B------:R-:W-:Y:S01]  /*132a10*/  @P2 STG.E.U8 desc[UR36][R22.64], R2 ;  /* 0x0000000216002986 */ /* 0x000fe2000c101124 */
[----:B------:R-:W-:Y:S01]  /*132a20*/  ISETP.LT.AND P2, PT, R61, UR10, !P5 ;  /* 0x0000000a3d007c0c */ /* 0x000fe2000ef41270 */
[----:B------:R-:W1:Y:S01]  /*132a30*/  LDCU UR10, c[0x0][0x398] ;  /* 0x00007300ff0a77ac */ /* 0x000e620008000800 */
[----:B------:R-:W-:Y:S01]  /*132a40*/  ISETP.LT.AND P0, PT, R28, UR14, !P5 ;  /* 0x0000000e1c007c0c */ /* 0x000fe2000ef01270 */
[----:B------:R-:W4:Y:S01]  /*132a50*/  LDL.LU R57, [R1+0x190] ;  /* 0x0001900001397983 */ /* 0x000f220000300800 */
[----:B------:R-:W1:Y:S03]  /*132a60*/  LDCU UR14, c[0x0][0x398] ;  /* 0x00007300ff0e77ac */ /* 0x000e660008000800 */
[----:B------:R1:W-:Y:S01]  /*132a70*/  @P6 STG.E.U8 desc[UR36][R18.64], R0 ;  /* 0x0000000012006986 */ /* 0x0003e2000c101124 */
[----:B------:R-:W-:Y:S01]  /*132a80*/  ISETP.LT.AND P6, PT, R16, UR9, !P5 ;  /* 0x0000000910007c0c */ /* 0x000fe2000efc1270 */
[----:B------:R-:W1:Y:S02]  /*132a90*/  LDCU UR9, c[0x0][0x398] ;  /* 0x00007300ff0977ac */ /* 0x000e640008000800 */
[----:B0-----:R-:W4:Y:S04]  /*132aa0*/  LDL.LU.64 R26, [R1+0xc00] ;  /* 0x000c0000011a7983 */ /* 0x001f280000300a00 */
[----:B--2---:R0:W-:Y:S01]  /*132ab0*/  @P4 STG.E.U8 desc[UR36][R12.64], R4 ;  /* 0x000000040c004986 */ /* 0x0041e2000c101124 */
[----:B-1----:R-:W-:-:S02]  /*132ac0*/  PRMT R0, R56, 0x7770, RZ ;  /* 0x0000777038007816 */ /* 0x002fc400000000ff */
[C---:B------:R-:W-:Y:S01]  /*132ad0*/  PRMT R2, R56.reuse, 0x7771, RZ ;  /* 0x0000777138027816 */ /* 0x040fe200000000ff */
[----:B0-----:R-:W2:Y:S04]  /*132ae0*/  LDL.LU.64 R12, [R1+0xbf8] ;  /* 0x000bf800010c7983 */ /* 0x001ea80000300a00 */
[----:B------:R0:W-:Y:S04]  /*132af0*/  @P2 STG.E.U8 desc[UR36][R24.64], R0 ;  /* 0x0000000018002986 */ /* 0x0001e8000c101124 */
[----:B------:R-:W2:Y:S01]  /*132b00*/  LDL.LU.64 R22, [R1+0xbe8] ;  /* 0x000be80001167983 */ /* 0x000ea20000300a00 */
[----:B------:R-:W-:Y:S01]  /*132b10*/  ISETP.LT.AND P4, PT, R53, UR4, !P5 ;  /* 0x0000000435007c0c */ /* 0x000fe2000ef81270 */
[----:B------:R-:W1:Y:S01]  /*132b20*/  LDCU UR4, c[0x0][0x398] ;  /* 0x00007300ff0477ac */ /* 0x000e620008000800 */
[C---:B0-----:R-:W-:Y:S01]  /*132b30*/  PRMT R0, R56.reuse, 0x7772, RZ ;  /* 0x0000777238007816 */ /* 0x041fe200000000ff */
[----:B---3--:R0:W-:Y:S04]  /*132b40*/  @P0 STG.E.U8 desc[UR36][R8.64], R2 ;  /* 0x0000000208000986 */ /* 0x0081e8000c101124 */
[----:B------:R3:W-:Y:S04]  /*132b50*/  @P6 STG.E.U8 desc[UR36][R20.64], R0 ;  /* 0x0000000014006986 */ /* 0x0007e8000c101124 */
[----:B0-----:R-:W2:Y:S04]  /*132b60*/  LDL.LU R8, [R1+0x1f0] ;  /* 0x0001f00001087983 */ /* 0x001ea80000300800 */
[----:B------:R-:W2:Y:S04]  /*132b70*/  LDL.LU.64 R24, [R1+0xbf0] ;  /* 0x000bf00001187983 */ /* 0x000ea80000300a00 */
[----:B---3--:R-:W3:Y:S01]  /*132b80*/  LDL.LU.64 R20, [R1+0xbe0] ;  /* 0x000be00001147983 */ /* 0x008ee20000300a00 */
[----:B------:R-:W-:-:S03]  /*132b90*/  PRMT R2, R56, 0x7773, RZ ;  /* 0x0000777338027816 */ /* 0x000fc600000000ff */
[----:B------:R-:W3:Y:S04]  /*132ba0*/  LDL.LU.64 R18, [R1+0xbd8] ;  /* 0x000bd80001127983 */ /* 0x000ee80000300a00 */
[----:B------:R0:W-:Y:S04]  /*132bb0*/  @P4 STG.E.U8 desc[UR36][R10.64], R2 ;  /* 0x000000020a004986 */ /* 0x0001e8000c101124 */
[----:B0-----:R-:W3:Y:S01]  /*132bc0*/  LDL.LU.64 R10, [R1+0xbb8] ;  /* 0x000bb800010a7983 */ /* 0x001ee20000300a00 */
[----:B------:R-:W-:Y:S01]  /*132bd0*/  ISETP.LT.AND P2, PT, R58, UR15, !P5 ;  /* 0x0000000f3a007c0c */ /* 0x000fe2000ef41270 */
[----:B------:R-:W-:Y:S01]  /*132be0*/  VIADD R0, R14, 0x69 ;  /* 0x000000690e007836 */ /* 0x000fe20000000000 */
[----:B------:R-:W-:Y:S01]  /*132bf0*/  ISETP.LT.AND P4, PT, R60, UR7, !P5 ;  /* 0x000000073c007c0c */ /* 0x000fe2000ef81270 */
[----:B------:R-:W3:Y:S01]  /*132c00*/  LDL.LU R56, [R1+0x270] ;  /* 0x0002700001387983 */ /* 0x000ee20000300800 */
[----:B----4-:R-:W-:Y:S01]  /*132c10*/  PRMT R2, R57, 0x7770, RZ ;  /* 0x0000777039027816 */ /* 0x010fe200000000ff */
[----:B------:R-:W0:Y:S01]  /*132c20*/  LDCU UR15, c[0x0][0x398] ;  /* 0x00007300ff0f77ac */ /* 0x000e220008000800 */
[----:B------:R-:W-:-:S02]  /*132c30*/  ISETP.LT.AND P6, PT, R59, UR16, !P5 ;  /* 0x000000103b007c0c */ /* 0x000fc4000efc1270 */
[----:B------:R-:W-:Y:S01]  /*132c40*/  ISETP.GE.AND P0, PT, R0, UR48, PT ;  /* 0x0000003000007c0c */ /* 0x000fe2000bf06270 */
[----:B------:R-:W4:Y:S01]  /*132c50*/  LDCU UR7, c[0x0][0x398] ;  /* 0x00007300ff0777ac */ /* 0x000f220008000800 */
[----:B------:R-:W-:Y:S02]  /*132c60*/  PRMT R0, R57, 0x7771, RZ ;  /* 0x0000777139007816 */ /* 0x000fe400000000ff */
[----:B------:R-:W-:Y:S01]  /*132c70*/  ISETP.LT.AND P5, PT, R55, UR11, !P5 ;  /* 0x0000000b37007c0c */ /* 0x000fe2000efa1270 */
[----:B------:R0:W-:Y:S01]  /*132c80*/  @P2 STG.E.U8 desc[UR36][R26.64], R2 ;  /* 0x000000021a002986 */ /* 0x0001e2000c101124 */
[----:B------:R-:W-:Y:S01]  /*132c90*/  ISETP.LT.AND P2, PT, R61, UR10, !P0 ;  /* 0x0000000a3d007c0c */ /* 0x000fe2000c741270 */
[----:B------:R-:W1:Y:S01]  /*132ca0*/  LDCU UR16, c[0x0][0x398] ;  /* 0x00007300ff1077ac */ /* 0x000e620008000800 */
[----:B------:R-:W1:Y:S01]  /*132cb0*/  LDCU UR10, c[0x0][0x398] ;  /* 0x00007300ff0a77ac */ /* 0x000e620008000800 */
[----:B------:R-:W1:Y:S01]  /*132cc0*/  LDCU UR11, c[0x0][0x398] ;  /* 0x00007300ff0b77ac */ /* 0x000e620008000800 */
[C---:B0-----:R-:W-:Y:S01]  /*132cd0*/  PRMT R2, R57.reuse, 0x7772, RZ ;  /* 0x0000777239027816 */ /* 0x041fe200000000ff */
[----:B--2---:R0:W-:Y:S04]  /*132ce0*/  @P4 STG.E.U8 desc[UR36][R12.64], R0 ;  /* 0x000000000c004986 */ /* 0x0041e8000c101124 */
[----:B0-----:R-:W2:Y:S01]  /*132cf0*/  LDL.LU.64 R12, [R1+0xbd0] ;  /* 0x000bd000010c7983 */ /* 0x001ea20000300a00 */
[----:B------:R-:W-:-:S03]  /*132d00*/  PRMT R0, R57, 0x7773, RZ ;  /* 0x0000777339007816 */ /* 0x000fc600000000ff */
[----:B------:R0:W-:Y:S01]  /*132d10*/  @P6 STG.E.U8 desc[UR36][R22.64], R2 ;  /* 0x0000000216006986 */ /* 0x0001e2000c101124 */
[----:B------:R-:W-:Y:S01]  /*132d20*/  ISETP.LT.AND P6, PT, R28, UR13, !P0 ;  /* 0x0000000d1c007c0c */ /* 0x000fe2000c7c1270 */
[----:B------:R-:W2:Y:S01]  /*132d30*/  LDCU UR13, c[0x0][0x398] ;  /* 0x00007300ff0d77ac */ /* 0x000ea20008000800 */
[----:B-1----:R-:W-:Y:S01]  /*132d40*/  ISETP.LT.AND P4, PT, R16, UR4, !P0 ;  /* 0x0000000410007c0c */ /* 0x002fe2000c781270 */
[----:B------:R-:W1:Y:S01]  /*132d50*/  LDCU UR4, c[0x0][0x398] ;  /* 0x00007300ff0477ac */ /* 0x000e620008000800 */
[----:B0-----:R-:W2:Y:S01]  /*132d60*/  LDL.LU.64 R22, [R1+0xbb0] ;  /* 0x000bb00001167983 */ /* 0x001ea20000300a00 */
[----:B------:R-:W-:-:S03]  /*132d70*/  PRMT R2, R8, 0x7770, RZ ;  /* 0x0000777008027816 */ /* 0x000fc600000000ff */
[----:B------:R0:W-:Y:S04]  /*132d80*/  @P5 STG.E.U8 desc[UR36][R24.64], R0 ;  /* 0x0000000018005986 */ /* 0x0001e8000c101124 */
[----:B---3--:R3:W-:Y:S04]  /*132d90*/  @P2 STG.E.U8 desc[UR36][R20.64], R2 ;  /* 0x0000000214002986 */ /* 0x0087e8000c101124 */
[----:B0-----:R-:W2:Y:S01]  /*132da0*/  LDL.LU.64 R24, [R1+0xb98] ;  /* 0x000b980001187983 */ /* 0x001ea20000300a00 */
[----:B------:R-:W-:-:S03]  /*132db0*/  PRMT R0, R8, 0x7771, RZ ;  /* 0x0000777108007816 */ /* 0x000fc600000000ff */
[----:B---3--:R-:W3:Y:S01]  /*132dc0*/  LDL.LU.64 R20, [R1+0xb58] ;  /* 0x000b580001147983 */ /* 0x008ee20000300a00 */
[----:B------:R-:W-:-:S03]  /*132dd0*/  PRMT R2, R8, 0x7772, RZ ;  /* 0x0000777208027816 */ /* 0x000fc600000000ff */
[----:B------:R-:W3:Y:S04]  /*132de0*/  LDL.LU R57, [R1+0x284] ;  /* 0x0002840001397983 */ /* 0x000ee80000300800 */
[----:B------:R0:W-:Y:S04]  /*132df0*/  @P6 STG.E.U8 desc[UR36][R18.64], R0 ;  /* 0x0000000012006986 */ /* 0x0001e8000c101124 */
[----:B------:R1:W-:Y:S04]  /*132e00*/  @P4 STG.E.U8 desc[UR36][R10.64], R2 ;  /* 0x000000020a004986 */ /* 0x0003e8000c101124 */
[----:B0-----:R-:W3:Y:S04]  /*132e10*/  LDL.LU.64 R18, [R1+0xb78] ;  /* 0x000b780001127983 */ /* 0x001ee80000300a00 */
[----:B-1----:R-:W3:Y:S01]  /*132e20*/  LDL.LU.64 R10, [R1+0x3f0] ;  /* 0x0003f000010a7983 */ /* 0x002ee20000300a00 */
[----:B------:R-:W-:-:S03]  /*132e30*/  PRMT R2, R8, 0x7773, RZ ;  /* 0x0000777308027816 */ /* 0x000fc600000000ff */
[----:B------:R-:W3:Y:S01]  /*132e40*/  LDL.LU.64 R8, [R1+0x3e8] ;  /* 0x0003e80001087983 */ /* 0x000ee20000300a00 */
[----:B------:R-:W-:Y:S02]  /*132e50*/  ISETP.LT.AND P2, PT, R53, UR9, !P0 ;  /* 0x0000000935007c0c */ /* 0x000fe4000c741270 */
[----:B------:R-:W-:Y:S01]  /*132e60*/  ISETP.LT.AND P5, PT, R58, UR14, !P0 ;  /* 0x0000000e3a007c0c */ /* 0x000fe2000c7a1270 */
[----:B------:R-:W-:Y:S01]  /*132e70*/  VIADD R0, R14, 0x6a ;  /* 0x0000006a0e007836 */ /* 0x000fe20000000000 */
[----:B------:R-:W-:Y:S01]  /*132e80*/  ISETP.LT.AND P4, PT, R60, UR15, !P0 ;  /* 0x0000000f3c007c0c */ /* 0x000fe2000c781270 */
[----:B------:R-:W0:Y:S01]  /*132e90*/  LDCU UR9, c[0x0][0x398] ;  /* 0x00007300ff0977ac */ /* 0x000e220008000800 */
[----:B----4-:R-:W-:Y:S02]  /*132ea0*/  ISETP.LT.AND P6, PT, R59, UR7, !P0 ;  /* 0x000000073b007c0c */ /* 0x010fe4000c7c1270 */
[----:B------:R-:W-:Y:S01]  /*132eb0*/  PRMT R3, R56, 0x7770, RZ ;  /* 0x0000777038037816 */ /* 0x000fe200000000ff */
[----:B------:R-:W1:Y:S01]  /*132ec0*/  LDCU UR14, c[0x0][0x398] ;  /* 0x00007300ff0e77ac */ /* 0x000e620008000800 */
[----:B------:R-:W-:Y:S01]  /*132ed0*/  ISETP.LT.AND P0, PT, R55, UR16, !P0 ;  /* 0x0000001037007c0c */ /* 0x000fe2000c701270 */
[----:B------:R-:W4:Y:S01]  /*132ee0*/  LDCU UR7, c[0x0][0x398] ;  /* 0x00007300ff0777ac */ /* 0x000f220008000800 */
[----:B------:R-:W0:Y:S01]  /*132ef0*/  LDCU UR15, c[0x0][0x398] ;  /* 0x00007300ff0f77ac */ /* 0x000e220008000800 */
[----:B------:R-:W0:Y:S01]  /*132f00*/  LDCU UR16, c[0x0][0x398] ;  /* 0x00007300ff1077ac */ /* 0x000e220008000800 */
[----:B--2---:R2:W-:Y:S01]  /*132f10*/  @P2 STG.E.U8 desc[UR36][R12.64], R2 ;  /* 0x000000020c002986 */ /* 0x0045e2000c101124 */
[----:B------:R-:W-:-:S02]  /*132f20*/  ISETP.GE.AND P2, PT, R0, UR43, PT ;  /* 0x0000002b00007c0c */ /* 0x000fc4000bf46270 */
[C---:B------:R-:W-:Y:S01]  /*132f30*/  PRMT R0, R56.reuse, 0x7771, RZ ;  /* 0x0000777138007816 */ /* 0x040fe200000000ff */
[----:B--2---:R-:W2:Y:S01]  /*132f40*/  LDL.LU.64 R12, [R1+0x3d8] ;  /* 0x0003d800010c7983 */ /* 0x004ea20000300a00 */
[----:B------:R-:W-:-:S03]  /*132f50*/  PRMT R2, R56, 0x7772, RZ ;  /* 0x0000777238027816 */ /* 0x000fc600000000ff */
[----:B------:R0:W-:Y:S01]  /*132f60*/  @P5 STG.E.U8 desc[UR36][R22.64], R3 ;  /* 0x0000000316005986 */ /* 0x0001e2000c101124 */
[----:B------:R-:W-:Y:S01]  /*132f70*/  ISETP.LT.AND P5, PT, R61, UR10, !P2 ;  /* 0x0000000a3d007c0c */ /* 0x000fe2000d7a1270 */
[----:B------:R-:W1:Y:S02]  /*132f80*/  LDCU UR10, c[0x0][0x398] ;  /* 0x00007300ff0a77ac */ /* 0x000e640008000800 */
[----:B0-----:R-:W4:Y:S04]  /*132f90*/  LDL.LU.64 R22, [R1+0x3d0] ;  /* 0x0003d00001167983 */ /* 0x001f280000300a00 */
[----:B------:R-:W4:Y:S04]  /*132fa0*/  LDL.LU R7, [R1+0x194] ;  /* 0x0001940001077983 */ /* 0x000f280000300800 */
[----:B------:R0:W-:Y:S04]  /*132fb0*/  @P4 STG.E.U8 desc[UR36][R24.64], R0 ;  /* 0x0000000018004986 */ /* 0x0001e8000c101124 */
[----:B---3--:R3:W-:Y:S01]  /*132fc0*/  @P6 STG.E.U8 desc[UR36][R20.64], R2 ;  /* 0x0000000214006986 */ /* 0x0087e2000c101124 */
[----:B------:R-:W-:-:S03]  /*132fd0*/  ISETP.LT.AND P6, PT, R28, UR11, !P2 ;  /* 0x0000000b1c007c0c */ /* 0x000fc6000d7c1270 */
[----:B0-----:R-:W4:Y:S01]  /*132fe0*/  LDL.LU.64 R24, [R1+0x3c8] ;  /* 0x0003c80001187983 */ /* 0x001f220000300a00 */
[----:B------:R-:W-:Y:S02]  /*132ff0*/  PRMT R0, R56, 0x7773, RZ ;  /* 0x0000777338007816 */ /* 0x000fe400000000ff */
[----:B------:R-:W-:Y:S01]  /*133000*/  ISETP.LT.AND P4, PT, R16, UR4, !P2 ;  /* 0x0000000410007c0c */ /* 0x000fe2000d781270 */
[----:B------:R-:W0:Y:S01]  /*133010*/  LDCU UR4, c[0x0][0x398] ;  /* 0x00007300ff0477ac */ /* 0x000e220008000800 */
[C---:B---3--:R-:W-:Y:S01]  /*133020*/  PRMT R2, R57.reuse, 0x7770, RZ ;  /* 0x0000777039027816 */ /* 0x048fe200000000ff */
[----:B------:R-:W3:Y:S01]  /*133030*/  LDL.LU.64 R20, [R1+0x398] ;  /* 0x0003980001147983 */ /* 0x000ee20000300a00 */
[----:B------:R-:W0:Y:S03]  /*133040*/  LDCU UR11, c[0x0][0x398] ;  /* 0x00007300ff0b77ac */ /* 0x000e260008000800 */
[----:B------:R1:W-:Y:S04]  /*133050*/  @P0 STG.E.U8 desc[UR36][R18.64], R0 ;  /* 0x0000000012000986 */ /* 0x0003e8000c101124 */
[----:B------:R-:W-:Y:S01]  /*133060*/  @P5 STG.E.U8 desc[UR36][R10.64], R2 ;  /* 0x000000020a005986 */ /* 0x000fe2000c101124 */
[----:B-1----:R-:W-:-:S03]  /*133070*/  PRMT R0, R57, 0x7771, RZ ;  /* 0x0000777139007816 */ /* 0x002fc600000000ff */
[----:B------:R-:W3:Y:S04]  /*133080*/  LDL.LU.64 R18, [R1+0x3c0] ;  /* 0x0003c00001127983 */ /* 0x000ee80000300a00 */
[----:B------:R1:W-:Y:S04]  /*133090*/  @P6 STG.E.U8 desc[UR36][R8.64], R0 ;  /* 0x0000000008006986 */ /* 0x0003e8000c101124 */
[----:B-1----:R-:W3:Y:S01]  /*1330a0*/  LDL.LU.64 R8, [R1+0x3a8] ;  /* 0x0003a80001087983 */ /* 0x002ee20000300a00 */
[----:B------:R-:W-:-:S03]  /*1330b0*/  PRMT R2, R57, 0x7772, RZ ;  /* 0x0000777239027816 */ /* 0x000fc600000000ff */
[----:B------:R-:W3:Y:S01]  /*1330c0*/  LDL.LU R56, [R1+0x1f4] ;  /* 0x0001f40001387983 */ /* 0x000ee20000300800 */
[----:B------:R-:W-:-:S03]  /*1330d0*/  ISETP.LT.AND P5, PT, R53, UR13, !P2 ;  /* 0x0000000d35007c0c */ /* 0x000fc6000d7a1270 */
[----:B------:R-:W3:Y:S01]  /*1330e0*/  LDL.LU.64 R10, [R1+0x3b8] ;  /* 0x0003b800010a7983 */ /* 0x000ee20000300a00 */
[----:B------:R-:W-:Y:S01]  /*1330f0*/  VIADD R0, R14, 0x6b ;  /* 0x0000006b0e007836 */ /* 0x000fe20000000000 */
[----:B------:R-:W-:Y:S01]  /*133100*/  ISETP.LT.AND P6, PT, R60, UR14, !P2 ;  /* 0x0000000e3c007c0c */ /* 0x000fe2000d7c1270 */
[----:B------:R-:W1:Y:S01]  /*133110*/  LDCU UR13, c[0x0][0x398] ;  /* 0x00007300ff0d77ac */ /* 0x000e620008000800 */
[----:B------:R-:W0:Y:S02]  /*133120*/  LDCU UR14, c[0x0][0x398] ;  /* 0x00007300ff0e77ac */ /* 0x000e240008000800 */
[----:B------:R-:W-:Y:S01]  /*133130*/  ISETP.GE.AND P0, PT, R0, UR46, PT ;  /* 0x0000002e00007c0c */ /* 0x000fe2000bf06270 */
[----:B--2---:R2:W-:Y:S01]  /*133140*/  @P4 STG.E.U8 desc[UR36][R12.64], R2 ;  /* 0x000000020c004986 */ /* 0x0045e2000c101124 */
[----:B------:R-:W-:Y:S01]  /*133150*/  ISETP.LT.AND P4, PT, R58, UR9, !P2 ;  /* 0x000000093a007c0c */ /* 0x000fe2000d781270 */
[----:B------:R-:W0:Y:S01]  /*133160*/  LDCU UR9, c[0x0][0x398] ;  /* 0x00007300ff0977ac */ /* 0x000e220008000800 */
[----:B--2---:R-:W-:Y:S01]  /*133170*/  PRMT R2, R57, 0x7773, RZ ;  /* 0x0000777339027816 */ /* 0x004fe200000000ff */
[----:B------:R-:W2:Y:S01]  /*133180*/  LDL.LU.64 R12, [R1+0x3b0] ;  /* 0x0003b000010c7983 */ /* 0x000ea20000300a00 */
[----:B----4-:R-:W-:-:S03]  /*133190*/  PRMT R0, R7, 0x7770, RZ ;  /* 0x0000777007007816 */ /* 0x010fc600000000ff */
[----:B------:R4:W-:Y:S01]  /*1331a0*/  @P5 STG.E.U8 desc[UR36][R22.64], R2 ;  /* 0x0000000216005986 */ /* 0x0009e2000c101124 */
[----:B------:R-:W-:Y:S02]  /*1331b0*/  ISETP.LT.AND P5, PT, R59, UR7, !P2 ;  /* 0x000000073b007c0c */ /* 0x000fe4000d7a1270 */
[----:B------:R-:W-:Y:S01]  /*1331c0*/  ISETP.LT.AND P2, PT, R55, UR15, !P2 ;  /* 0x0000000f37007c0c */ /* 0x000fe2000d741270 */
[----:B------:R-:W0:Y:S01]  /*1331d0*/  LDCU UR7, c[0x0][0x398] ;  /* 0x00007300ff0777ac */ /* 0x000e220008000800 */
[----:B------:R-:W0:Y:S01]  /*1331e0*/  LDCU UR15, c[0x0][0x398] ;  /* 0x00007300ff0f77ac */ /* 0x000e220008000800 */
[C---:B----4-:R-:W-:Y:S01]  /*1331f0*/  PRMT R2, R7.reuse, 0x7771, RZ ;  /* 0x0000777107027816 */ /* 0x050fe200000000ff */
[----:B------:R4:W-:Y:S04]  /*133200*/  @P4 STG.E.U8 desc[UR36][R24.64], R0 ;  /* 0x0000000018004986 */ /* 0x0009e8000c101124 */
[----:B---3--:R3:W-:Y:S04]  /*133210*/  @P6 STG.E.U8 desc[UR36][R20.64], R2 ;  /* 0x0000000214006986 */ /* 0x0087e8000c101124 */
[----:B----4-:R-:W4:Y:S01]  /*133220*/  LDL.LU.64 R24, [R1+0x418] ;  /* 0x0004180001187983 */ /* 0x010f220000300a00 */
[----:B------:R-:W-:-:S03]  /*133230*/  PRMT R0, R7, 0x7772, RZ ;  /* 0x0000777207007816 */ /* 0x000fc600000000ff */
[----:B---3--:R-:W3:Y:S01]  /*133240*/  LDL.LU.64 R20, [R1+0x3f8] ;  /* 0x0003f80001147983 */ /* 0x008ee20000300a00 */
[----:B------:R-:W-:-:S03]  /*133250*/  PRMT R2, R7, 0x7773, RZ ;  /* 0x0000777307027816 */ /* 0x000fc600000000ff */
[----:B------:R-:W3:Y:S04]  /*133260*/  LDL.LU R57, [R1+0x274] ;  /* 0x0002740001397983 */ /* 0x000ee80000300800 */
[----:B------:R-:W-:Y:S04]  /*133270*/  @P5 STG.E.U8 desc[UR36][R18.64], R0 ;  /* 0x0000000012005986 */ /* 0x000fe8000c101124 */
[----:B------:R0:W-:Y:S04]  /*133280*/  @P2 STG.E.U8 desc[UR36][R8.64], R2 ;  /* 0x0000000208002986 */ /* 0x0001e8000c101124 */
[----:B0-----:R-:W3:Y:S01]  /*133290*/  LDL.LU.64 R8, [R1+0x9c8] ;  /* 0x0009c80001087983 */ /* 0x001ee20000300a00 */
[----:B------:R-:W-:-:S02]  /*1332a0*/  ISETP.LT.AND P6, PT, R61, UR10, !P0 ;  /* 0x0000000a3d007c0c */ /* 0x000fc4000c7c1270 */
[----:B------:R-:W-:Y:S01]  /*1332b0*/  ISETP.LT.AND P4, PT, R28, UR4, !P0 ;  /* 0x000000041c007c0c */ /* 0x000fe2000c781270 */
[----:B------:R-:W3:Y:S01]  /*1332c0*/  LDL.LU.64 R22, [R1+0x670] ;  /* 0x0006700001167983 */ /* 0x000ee20000300a00 */
[----:B------:R-:W-:Y:S02]  /*1332d0*/  PRMT R0, R56, 0x7770, RZ ;  /* 0x0000777038007816 */ /* 0x000fe400000000ff */
[----:B------:R-:W-:Y:S02]  /*1332e0*/  ISETP.LT.AND P2, PT, R16, UR11, !P0 ;  /* 0x0000000b10007c0c */ /* 0x000fe4000c741270 */
[C---:B------:R-:W-:Y:S02]  /*1332f0*/  PRMT R2, R56.reuse, 0x7771, RZ ;  /* 0x0000777138027816 */ /* 0x040fe400000000ff */
[----:B-1----:R-:W-:Y:S02]  /*133300*/  ISETP.LT.AND P5, PT, R53, UR13, !P0 ;  /* 0x0000000d35007c0c */ /* 0x002fe4000c7a1270 */
[----:B------:R-:W-:Y:S01]  /*133310*/  PRMT R3, R56, 0x7773, RZ ;  /* 0x0000777338037816 */ /* 0x000fe200000000ff */
[----:B------:R-:W0:Y:S01]  /*133320*/  LDCU UR10, c[0x0][0x398] ;  /* 0x00007300ff0a77ac */ /* 0x000e220008000800 */
[----:B------:R-:W1:Y:S01]  /*133330*/  LDCU UR4, c[0x0][0x398] ;  /* 0x00007300ff0477ac */ /* 0x000e620008000800 */
[----:B------:R-:W0:Y:S01]  /*133340*/  LDCU UR11, c[0x0][0x398] ;  /* 0x00007300ff0b77ac */ /* 0x000e220008000800 */
[----:B------:R-:W0:Y:S01]  /*133350*/  LDCU UR13, c[0x0][0x398] ;  /* 0x00007300ff0d77ac */ /* 0x000e220008000800 */
[----:B------:R1:W-:Y:S04]  /*133360*/  @P6 STG.E.U8 desc[UR36][R10.64], R0 ;  /* 0x000000000a006986 */ /* 0x0003e8000c101124 */
[----:B-1----:R-:W3:Y:S04]  /*133370*/  LDL.LU.64 R10, [R1+0xb50] ;  /* 0x000b5000010a7983 */ /* 0x002ee80000300a00 */
[----:B------:R-:W3:Y:S04]  /*133380*/  LDL.LU.64 R18, [R1+0xb48] ;  /* 0x000b480001127983 */ /* 0x000ee80000300a00 */
[----:B------:R-:W3:Y:S01]  /*133390*/  LDL.LU R7, [R1+0x288] ;  /* 0x0002880001077983 */ /* 0x000ee20000300800 */
[----:B------:R-:W-:-:S03]  /*1333a0*/  VIADD R0, R14, 0x6c ;  /* 0x0000006c0e007836 */ /* 0x000fc60000000000 */
[----:B--2---:R1:W-:Y:S01]  /*1333b0*/  @P4 STG.E.U8 desc[UR36][R12.64], R2 ;  /* 0x000000020c004986 */ /* 0x0043e2000c101124 */
[----:B------:R-:W-:-:S03]  /*1333c0*/  ISETP.LT.AND P4, PT, R58, UR16, !P0 ;  /* 0x000000103a007c0c */ /* 0x000fc6000c781270 */
[----:B-1----:R-:W2:Y:S01]  /*1333d0*/  LDL.LU.64 R12, [R1+0xb18] ;  /* 0x000b1800010c7983 */ /* 0x002ea20000300a00 */
[----:B------:R-:W-:-:S05]  /*1333e0*/  PRMT R2, R56, 0x7772, RZ ;  /* 0x0000777238027816 */ /* 0x000fca00000000ff */
[----:B----4-:R1:W-:Y:S01]  /*1333f0*/  @P2 STG.E.U8 desc[UR36][R24.64], R2 ;  /* 0x0000000218002986 */ /* 0x0103e2000c101124 */
[----:B------:R-:W-:-:S03]  /*133400*/  ISETP.GE.AND P2, PT, R0, UR47, PT ;  /* 0x0000002f00007c0c */ /* 0x000fc6000bf46270 */
[----:B-1----:R-:W4:Y:S01]  /*133410*/  LDL.LU.64 R24, [R1+0xb00] ;  /* 0x000b000001187983 */ /* 0x002f220000300a00 */
[----:B---3--:R-:W-:-:S03]  /*133420*/  PRMT R0, R57, 0x7770, RZ ;  /* 0x0000777039007816 */ /* 0x008fc600000000ff */
[----:B------:R1:W-:Y:S04]  /*133430*/  @P5 STG.E.U8 desc[UR36][R20.64], R3 ;  /* 0x0000000314005986 */ /* 0x0003e8000c101124 */
[----:B-1----:R-:W3:Y:S04]  /*133440*/  LDL.LU.64 R20, [R1+0xae8] ;  /* 0x000ae80001147983 */ /* 0x002ee80000300a00 */
[----:B------:R1:W-:Y:S04]  /*133450*/  @P4 STG.E.U8 desc[UR36][R8.64], R0 ;  /* 0x0000000008004986 */ /* 0x0003e8000c101124 */
[----:B-1----:R-:W3:Y:S01]  /*133460*/  LDL.LU.64 R8, [R1+0xae0] ;  /* 0x000ae00001087983 */ /* 0x002ee20000300a00 */
[----:B------:R-:W-:-:S02]  /*133470*/  ISETP.LT.AND P6, PT, R60, UR9, !P0 ;  /* 0x000000093c007c0c */ /* 0x000fc4000c7c1270 */
[----:B------:R-:W-:Y:S02]  /*133480*/  ISETP.LT.AND P5, PT, R59, UR14, !P0 ;  /* 0x0000000e3b007c0c */ /* 0x000fe4000c7a1270 */
[----:B------:R-:W-:Y:S02]  /*133490*/  PRMT R2, R57, 0x7771, RZ ;  /* 0x0000777139027816 */ /* 0x000fe400000000ff */
[----:B------:R-:W-:Y:S02]  /*1334a0*/  ISETP.LT.AND P0, PT, R55, UR7, !P0 ;  /* 0x0000000737007c0c */ /* 0x000fe4000c701270 */
[----:B------:R-:W-:Y:S01]  /*1334b0*/  PRMT R0, R57, 0x7772, RZ ;  /* 0x0000777239007816 */ /* 0x000fe200000000ff */
[----:B------:R-:W3:Y:S01]  /*1334c0*/  LDL.LU R56, [R1+0x198] ;  /* 0x0001980001387983 */ /* 0x000ee20000300800 */
[----:B------:R-:W-:Y:S01]  /*1334d0*/  ISETP.LT.AND P4, PT, R28, UR4, !P2 ;  /* 0x000000041c007c0c */ /* 0x000fe2000d781270 */
[----:B------:R-:W1:Y:S01]  /*1334e0*/  LDCU UR9, c[0x0][0x398] ;  /* 0x00007300ff0977ac */ /* 0x000e620008000800 */
[----:B------:R-:W1:Y:S01]  /*1334f0*/  LDCU UR14, c[0x0][0x398] ;  /* 0x00007300ff0e77ac */ /* 0x000e620008000800 */
[----:B------:R-:W1:Y:S01]  /*133500*/  LDCU UR7, c[0x0][0x398] ;  /* 0x00007300ff0777ac */ /* 0x000e620008000800 */
[----:B------:R-:W1:Y:S01]  /*133510*/  LDCU UR4, c[0x0][0x398] ;  /* 0x00007300ff0477ac */ /* 0x000e620008000800 */
[----:B------:R1:W-:Y:S01]  /*133520*/  @P6 STG.E.U8 desc[UR36][R22.64], R2 ;  /* 0x0000000216006986 */ /* 0x0003e2000c101124 */
[----:B0-----:R-:W-:-:S03]  /*133530*/  ISETP.LT.AND P6, PT, R61, UR10, !P2 ;  /* 0x0000000a3d007c0c */ /* 0x001fc6000d7c1270 */
[----:B------:R0:W-:Y:S01]  /*133540*/  @P5 STG.E.U8 desc[UR36][R10.64], R0 ;  /* 0x000000000a005986 */ /* 0x0001e2000c101124 */
[----:B-1----:R-:W-:Y:S01]  /*133550*/  PRMT R2, R57, 0x7773, RZ ;  /* 0x0000777339027816 */ /* 0x002fe200000000ff */
[----:B------:R-:W1:Y:S02]  /*133560*/  LDCU UR10, c[0x0][0x398] ;  /* 0x00007300ff0a77ac */ /* 0x000e640008000800 */
[----:B0-----:R-:W3:Y:S01]  /*133570*/  LDL.LU.64 R10, [R1+0xac0] ;  /* 0x000ac000010a7983 */ /* 0x001ee20000300a00 */
[----:B------:R-:W-:-:S03]  /*133580*/  PRMT R0, R7, 0x7770, RZ ;  /* 0x0000777007007816 */ /* 0x000fc600000000ff */
[----:B------:R0:W-:Y:S04]  /*133590*/  @P0 STG.E.U8 desc[UR36][R18.64], R2 ;  /* 0x0000000212000986 */ /* 0x0001e8000c101124 */
[----:B------:R-:W3:Y:S01]  /*1335a0*/  LDL.LU.64 R22, [R1+0xad8] ;  /* 0x000ad80001167983 */ /* 0x000ee20000300a00 */
[----:B------:R-:W-:Y:S02]  /*1335b0*/  ISETP.LT.AND P5, PT, R16, UR15, !P2 ;  /* 0x0000000f10007c0c */ /* 0x000fe4000d7a1270 */
[----:B------:R-:W-:Y:S01]  /*1335c0*/  ISETP.LT.AND P0, PT, R53, UR11, !P2 ;  /* 0x0000000b35007c0c */ /* 0x000fe2000d701270 */
[----:B------:R-:W1:Y:S01]  /*1335d0*/  LDCU UR11, c[0x0][0x398] ;  /* 0x00007300ff0b77ac */ /* 0x000e620008000800 */
[----:B------:R-:W1:Y:S01]  /*1335e0*/  LDCU UR15, c[0x0][0x398] ;  /* 0x00007300ff0f77ac */ /* 0x000e620008000800 */
[C---:B0-----:R-:W-:Y:S01]  /*1335f0*/  PRMT R2, R7.reuse, 0x7771, RZ ;  /* 0x0000777107027816 */ /* 0x041fe200000000ff */
[----:B--2---:R0:W-:Y:S04]  /*133600*/  @P6 STG.E.U8 desc[UR36][R12.64], R0 ;  /* 0x000000000c006986 */ /* 0x0041e8000c101124 */
[----:B0-----:R-:W2:Y:S04]  /*133610*/  LDL.LU.64 R12, [R1+0xa80] ;  /* 0x000a8000010c7983 */ /* 0x001ea80000300a00 */
[----:B------:R-:W2:Y:S01]  /*133620*/  LDL.LU R57, [R1+0x1f8] ;  /* 0x0001f80001397983 */ /* 0x000ea20000300800 */
[----:B------:R-:W-:-:S03]  /*133630*/  PRMT R0, R7, 0x7772, RZ ;  /* 0x0000777207007816 */ /* 0x000fc600000000ff */
[----:B----4-:R0:W-:Y:S04]  /*133640*/  @P4 STG.E.U8 desc[UR36][R24.64], R2 ;  /* 0x0000000218004986 */ /* 0x0101e8000c101124 */
[----:B0-----:R-:W4:Y:S01]  /*133650*/  LDL.LU.64 R24, [R1+0xad0] ;  /* 0x000ad00001187983 */ /* 0x001f220000300a00 */
[----:B------:R-:W-:-:S03]  /*133660*/  PRMT R2, R7, 0x7773, RZ ;  /* 0x0000777307027816 */ /* 0x000fc600000000ff */
[----:B---3--:R-:W-:Y:S04]  /*133670*/  @P5 STG.E.U8 desc[UR36][R20.64], R0 ;  /* 0x0000000014005986 */ /* 0x008fe8000c101124 */
[----:B------:R0:W-:Y:S04]  /*133680*/  @P0 STG.E.U8 desc[UR36][R8.64], R2 ;  /* 0x0000000208000986 */ /* 0x0001e8000c101124 */
[----:B0-----:R-:W3:Y:S01]  /*133690*/  LDL.LU.64 R8, [R1+0xa50] ;  /* 0x000a500001087983 */ /* 0x001ee20000300a00 */
[----:B------:R-:W-:Y:S02]  /*1336a0*/  ISETP.LT.AND P4, PT, R58, UR13, !P2 ;  /* 0x0000000d3a007c0c */ /* 0x000fe4000d781270 */
[----:B------:R-:W-:-:S02]  /*1336b0*/  ISETP.LT.AND P5, PT, R60, UR9, !P2 ;  /* 0x000000093c007c0c */ /* 0x000fc4000d7a1270 */
[----:B------:R-:W-:Y:S01]  /*1336c0*/  ISETP.LT.AND P6, PT, R59, UR14, !P2 ;  /* 0x0000000e3b007c0c */ /* 0x000fe2000d7c1270 */
[----:B------:R-:W-:Y:S01]  /*1336d0*/  VIADD R0, R14, 0x6d ;  /* 0x0000006d0e007836 */ /* 0x000fe20000000000 */
[----:B------:R-:W-:Y:S01]  /*1336e0*/  PRMT R2, R56, 0x7770, RZ ;  /* 0x0000777038027816 */ /* 0x000fe200000000ff */
[----:B------:R-:W3:Y:S04]  /*1336f0*/  LDL.LU.64 R18, [R1+0xa48] ;  /* 0x000a480001127983 */ /* 0x000ee80000300a00 */
[----:B------:R-:W3:Y:S01]  /*133700*/  LDL.LU.64 R20, [R1+0xa20] ;  /* 0x000a200001147983 */ /* 0x000ee20000300a00 */
[----:B------:R-:W-:Y:S02]  /*133710*/  ISETP.LT.AND P2, PT, R55, UR7, !P2 ;  /* 0x0000000737007c0c */ /* 0x000fe4000d741270 */
[----:B------:R-:W-:-:S02]  /*133720*/  ISETP.GE.AND P0, PT, R0, UR5, PT ;  /* 0x0000000500007c0c */ /* 0x000fc4000bf06270 */
[C---:B------:R-:W-:Y:S01]  /*133730*/  PRMT R0, R56.reuse, 0x7771, RZ ;  /* 0x0000777138007816 */ /* 0x040fe200000000ff */
[----:B------:R-:W0:Y:S01]  /*133740*/  LDCU UR13, c[0x0][0x398] ;  /* 0x00007300ff0d77ac */ /* 0x000e220008000800 */
[----:B------:R-:W0:Y:S01]  /*133750*/  LDCU UR9, c[0x0][0x398] ;  /* 0x00007300ff0977ac */ /* 0x000e220008000800 */
[----:B------:R-:W0:Y:S01]  /*133760*/  LDCU UR5, c[0x0][0x398] ;  /* 0x00007300ff0577ac */ /* 0x000e220008000800 */
[----:B------:R-:W0:Y:S01]  /*133770*/  LDCU UR14, c[0x0][0x398] ;  /* 0x00007300ff0e77ac */ /* 0x000e220008000800 */
[----:B------:R-:W0:Y:S01]  /*133780*/  LDCU UR7, c[0x0][0x398] ;  /* 0x00007300ff0777ac */ /* 0x000e220008000800 */
[----:B------:R1:W-:Y:S04]  /*133790*/  @P4 STG.E.U8 desc[UR36][R10.64], R2 ;  /* 0x000000020a004986 */ /* 0x0003e8000c101124 */
[----:B------:R0:W-:Y:S01]  /*1337a0*/  @P5 STG.E.U8 desc[UR36][R22.64], R0 ;  /* 0x0000000016005986 */ /* 0x0001e2000c101124 */
[----:B-1----:R-:W-:-:S03]  /*1337b0*/  PRMT R2, R56, 0x7772, RZ ;  /* 0x0000777238027816 */ /* 0x002fc600000000ff */
[----:B------:R-:W3:Y:S01]  /*1337c0*/  LDL.LU R10, [R1+0x28c] ;  /* 0x00028c00010a7983 */ /* 0x000ee20000300800 */
[----:B------:R-:W-:Y:S02]  /*1337d0*/  ISETP.LT.AND P4, PT, R61, UR4, !P0 ;  /* 0x000000043d007c0c */ /* 0x000fe4000c781270 */
[C---:B--2---:R-:W-:Y:S01]  /*1337e0*/  PRMT R3, R57.reuse, 0x7770, RZ ;  /* 0x0000777039037816 */ /* 0x044fe200000000ff */
[----:B------:R1:W-:Y:S01]  /*1337f0*/  @P6 STG.E.U8 desc[UR36][R12.64], R2 ;  /* 0x000000020c006986 */ /* 0x0003e2000c101124 */
[----:B------:R-:W-:Y:S01]  /*133800*/  ISETP.LT.AND P5, PT, R28, UR10, !P0 ;  /* 0x0000000a1c007c0c */ /* 0x000fe2000c7a1270 */
[----:B0-----:R-:W-:Y:S01]  /*133810*/  VIADD R0, R14, 0x6e ;  /* 0x0000006e0e007836 */ /* 0x001fe20000000000 */
[----:B------:R-:W-:Y:S01]  /*133820*/  PRMT R4, R57, 0x7773, RZ ;  /* 0x0000777339047816 */ /* 0x000fe200000000ff */
[----:B------:R-:W0:Y:S01]  /*133830*/  LDCU UR4, c[0x0][0x398] ;  /* 0x00007300ff0477ac */ /* 0x000e220008000800 */
[----:B-1----:R-:W2:Y:S01]  /*133840*/  LDL.LU.64 R12, [R1+0xa78] ;  /* 0x000a7800010c7983 */ /* 0x002ea20000300a00 */
[----:B------:R-:W-:-:S03]  /*133850*/  PRMT R2, R56, 0x7773, RZ ;  /* 0x0000777338027816 */ /* 0x000fc600000000ff */
[----:B------:R-:W2:Y:S01]  /*133860*/  LDL.LU R7, [R1+0x278] ;  /* 0x0002780001077983 */ /* 0x000ea20000300800 */
[----:B------:R-:W-:Y:S01]  /*133870*/  ISETP.LT.AND P6, PT, R16, UR11, !P0 ;  /* 0x0000000b10007c0c */ /* 0x000fe2000c7c1270 */
[----:B------:R-:W1:Y:S01]  /*133880*/  LDCU UR10, c[0x0][0x398] ;  /* 0x00007300ff0a77ac */ /* 0x000e620008000800 */
[----:B------:R-:W0:Y:S01]  /*133890*/  LDCU UR11, c[0x0][0x398] ;  /* 0x00007300ff0b77ac */ /* 0x000e220008000800 */
[----:B----4-:R4:W-:Y:S04]  /*1338a0*/  @P2 STG.E.U8 desc[UR36][R24.64], R2 ;  /* 0x0000000218002986 */ /* 0x0109e8000c101124 */
[----:B----4-:R-:W4:Y:S04]  /*1338b0*/  LDL.LU.64 R24, [R1+0xa68] ;  /* 0x000a680001187983 */ /* 0x010f280000300a00 */
[----:B---3--:R3:W-:Y:S04]  /*1338c0*/  @P4 STG.E.U8 desc[UR36][R8.64], R3 ;  /* 0x0000000308004986 */ /* 0x0087e8000c101124 */
[----:B---3--:R-:W3:Y:S01]  /*1338d0*/  LDL.LU.64 R8, [R1+0xa40] ;  /* 0x000a400001087983 */ /* 0x008ee20000300a00 */
[----:B------:R-:W-:-:S02]  /*1338e0*/  ISETP.GE.AND P2, PT, R0, UR45, PT ;  /* 0x0000002d00007c0c */ /* 0x000fc4000bf46270 */
[C---:B------:R-:W-:Y:S02]  /*1338f0*/  PRMT R0, R57.reuse, 0x7771, RZ ;  /* 0x0000777139007816 */ /* 0x040fe400000000ff */
[----:B------:R-:W-:Y:S02]  /*133900*/  PRMT R2, R57, 0x7772, RZ ;  /* 0x0000777239027816 */ /* 0x000fe400000000ff */
[----:B------:R-:W-:Y:S01]  /*133910*/  ISETP.LT.AND P4, PT, R53, UR15, !P0 ;  /* 0x0000000f35007c0c */ /* 0x000fe2000c781270 */
[----:B------:R-:W3:Y:S04]  /*133920*/  LDL.LU.64 R26, [R1+0xa38] ;  /* 0x000a3800011a7983 */ /* 0x000ee80000300a00 */
[----:B------:R-:W-:Y:S04]  /*133930*/  @P5 STG.E.U8 desc[UR36][R18.64], R0 ;  /* 0x0000000012005986 */ /* 0x000fe8000c101124 */
[----:B------:R0:W-:Y:S04]  /*133940*/  @P6 STG.E.U8 desc[UR36][R20.64], R2 ;  /* 0x0000000214006986 */ /* 0x0001e8000c101124 */
[----:B------:R-:W3:Y:S01]  /*133950*/  LDL.LU.64 R22, [R1+0xa28] ;  /* 0x000a280001167983 */ /* 0x000ee20000300a00 */
[----:B------:R-:W-:-:S02]  /*133960*/  ISETP.LT.AND P6, PT, R58, UR13, !P0 ;  /* 0x0000000d3a007c0c */ /* 0x000fc4000c7c1270 */
[----:B------:R-:W-:Y:S01]  /*133970*/  ISETP.LT.AND P5, PT, R60, UR9, !P0 ;  /* 0x000000093c007c0c */ /* 0x000fe2000c7a1270 */
[----:B------:R-:W1:Y:S01]  /*133980*/  LDCU UR15, c[0x0][0x398] ;  /* 0x00007300ff0f77ac */ /* 0x000e620008000800 */
[----:B------:R-:W1:Y:S01]  /*133990*/  LDCU UR9, c[0x0][0x398] ;  /* 0x00007300ff0977ac */ /* 0x000e620008000800 */
[----:B------:R-:W1:Y:S01]  /*1339a0*/  LDCU UR13, c[0x0][0x398] ;  /* 0x00007300ff0d77ac */ /* 0x000e620008000800 */
[----:B0-----:R-:W3:Y:S04]  /*1339b0*/  LDL.LU.64 R20, [R1+0xa00] ;  /* 0x000a000001147983 */ /* 0x001ee80000300a00 */
[----:B------:R-:W3:Y:S01]  /*1339c0*/  LDL.LU.64 R56, [R1+0x9c0] ;  /* 0x0009c00001387983 */ /* 0x000ee20000300a00 */
[C---:B------:R-:W-:Y:S02]  /*1339d0*/  PRMT R2, R10.reuse, 0x7770, RZ ;  /* 0x000077700a027816 */ /* 0x040fe400000000ff */
[----:B------:R-:W-:-:S02]  /*1339e0*/  PRMT R0, R10, 0x7771, RZ ;  /* 0x000077710a007816 */ /* 0x000fc400000000ff */
[C---:B------:R-:W-:Y:S02]  /*1339f0*/  PRMT R3, R10.reuse, 0x7772, RZ ;  /* 0x000077720a037816 */ /* 0x040fe400000000ff */
[----:B------:R-:W-:Y:S01]  /*133a00*/  PRMT R5, R10, 0x7773, RZ ;  /* 0x000077730a057816 */ /* 0x000fe200000000ff */
[----:B--2---:R0:W-:Y:S04]  /*133a10*/  @P4 STG.E.U8 desc[UR36][R12.64], R4 ;  /* 0x000000040c004986 */ /* 0x0041e8000c101124 */
[----:B0-----:R-:W2:Y:S01]  /*133a20*/  LDL.LU.64 R12, [R1+0x9b8] ;  /* 0x0009b800010c7983 */ /* 0x001ea20000300a00 */
[----:B------:R-:W-:-:S03]  /*133a30*/  PRMT R4, R7, 0x7770, RZ ;  /* 0x0000777007047816 */ /* 0x000fc600000000ff */
[----:B------:R-:W2:Y:S04]  /*133a40*/  LDL.LU R10, [R1+0x19c] ;  /* 0x00019c00010a7983 */ /* 0x000ea80000300800 */
[----:B------:R-:W2:Y:S01]  /*133a50*/  LDL.LU.64 R18, [R1+0x980] ;  /* 0x0009800001127983 */ /* 0x000ea20000300a00 */
[----:B------:R-:W-:-:S03]  /*133a60*/  PRMT R6, R7, 0x7771, RZ ;  /* 0x0000777107067816 */ /* 0x000fc600000000ff */
[----:B----4-:R0:W-:Y:S04]  /*133a70*/  @P6 STG.E.U8 desc[UR36][R24.64], R4 ;  /* 0x0000000418006986 */ /* 0x0101e8000c101124 */
[----:B0-----:R-:W4:Y:S04]  /*133a80*/  LDL.LU.64 R24, [R1+0x978] ;  /* 0x0009780001187983 */ /* 0x001f280000300a00 */
[----:B---3--:R0:W-:Y:S04]  /*133a90*/  @P5 STG.E.U8 desc[UR36][R8.64], R6 ;  /* 0x0000000608005986 */ /* 0x0081e8000c101124 */
[----:B0-----:R-:W3:Y:S01]  /*133aa0*/  LDL.LU.64 R8, [R1+0x940] ;  /* 0x0009400001087983 */ /* 0x001ee20000300a00 */
[----:B------:R-:W-:-:S02]  /*133ab0*/  ISETP.LT.AND P4, PT, R59, UR5, !P0 ;  /* 0x000000053b007c0c */ /* 0x000fc4000c781270 */
[----:B------:R-:W-:Y:S02]  /*133ac0*/  ISETP.LT.AND P0, PT, R55, UR14, !P0 ;  /* 0x0000000e37007c0c */ /* 0x000fe4000c701270 */
[----:B------:R-:W-:Y:S02]  /*133ad0*/  ISETP.LT.AND P5, PT, R61, UR7, !P2 ;  /* 0x000000073d007c0c */ /* 0x000fe4000d7a1270 */
[----:B------:R-:W-:Y:S02]  /*133ae0*/  ISETP.LT.AND P6, PT, R28, UR4, !P2 ;  /* 0x000000041c007c0c */ /* 0x000fe4000d7c1270 */
[C---:B------:R-:W-:Y:S02]  /*133af0*/  PRMT R4, R7.reuse, 0x7772, RZ ;  /* 0x0000777207047816 */ /* 0x040fe400000000ff */
[----:B------:R-:W-:Y:S01]  /*133b00*/  PRMT R6, R7, 0x7773, RZ ;  /* 0x0000777307067816 */ /* 0x000fe200000000ff */
[----:B------:R-:W0:Y:S01]  /*133b10*/  LDCU UR5, c[0x0][0x398] ;  /* 0x00007300ff0577ac */ /* 0x000e220008000800 */
[----:B------:R-:W0:Y:S01]  /*133b20*/  LDCU UR7, c[0x0][0x398] ;  /* 0x00007300ff0777ac */ /* 0x000e220008000800 */
[----:B------:R-:W0:Y:S01]  /*133b30*/  LDCU UR4, c[0x0][0x398] ;  /* 0x00007300ff0477ac */ /* 0x000e220008000800 */
[----:B------:R-:W0:Y:S01]  /*133b40*/  LDCU UR14, c[0x0][0x398] ;  /* 0x00007300ff0e77ac */ /* 0x000e220008000800 */
[----:B------:R-:W-:Y:S01]  /*133b50*/  @P4 STG.E.U8 desc[UR36][R26.64], R4 ;  /* 0x000000041a004986 */ /* 0x000fe2000c101124 */
[----:B-1----:R-:W-:-:S03]  /*133b60*/  ISETP.LT.AND P4, PT, R16, UR10, !P2 ;  /* 0x0000000a10007c0c */ /* 0x002fc6000d781270 */
[----:B------:R-:W-:Y:S04]  /*133b70*/  @P0 STG.E.U8 desc[UR36][R22.64], R6 ;  /* 0x0000000616000986 */ /* 0x000fe8000c101124 */
[----:B------:R1:W-:Y:S04]  /*133b80*/  @P5 STG.E.U8 desc[UR36][R20.64], R2 ;  /* 0x0000000214005986 */ /* 0x0003e8000c101124 */
[----:B------:R0:W-:Y:S01]  /*133b90*/  @P6 STG.E.U8 desc[UR36][R56.64], R0 ;  /* 0x0000000038006986 */ /* 0x0001e2000c101124 */
[----:B------:R-:W-:Y:S02]  /*133ba0*/  ISETP.LT.AND P0, PT, R53, UR11, !P2 ;  /* 0x0000000b35007c0c */ /* 0x000fe4000d701270 */
[----:B------:R-:W-:Y:S01]  /*133bb0*/  ISETP.LT.AND P5, PT, R58, UR15, !P2 ;  /* 0x0000000f3a007c0c */ /* 0x000fe2000d7a1270 */
[----:B------:R-:W2:Y:S01]  /*133bc0*/  LDCU UR10, c[0x0][0x398] ;  /* 0x00007300ff0a77ac */ /* 0x000ea20008000800 */
[----:B-1----:R-:W3:Y:S04]  /*133bd0*/  LDL.LU.64 R20, [R1+0x968] ;  /* 0x0009680001147983 */ /* 0x002ee80000300a00 */
[----:B0-----:R-:W3:Y:S04]  /*133be0*/  LDL.LU.64 R56, [R1+0x960] ;  /* 0x0009600001387983 */ /* 0x001ee80000300a00 */
[----:B------:R-:W3:Y:S01]  /*133bf0*/  LDL.LU R11, [R1+0x1fc] ;  /* 0x0001fc00010b7983 */ /* 0x000ee20000300800 */
[----:B------:R-:W-:Y:S01]  /*133c00*/  VIADD R0, R14, 0x6f ;  /* 0x0000006f0e007836 */ /* 0x000fe20000000000 */
[----:B------:R-:W-:Y:S01]  /*133c10*/  ISETP.LT.AND P6, PT, R60, UR9, !P2 ;  /* 0x000000093c007c0c */ /* 0x000fe2000d7c1270 */
[----:B------:R-:W0:Y:S01]  /*133c20*/  LDCU UR11, c[0x0][0x398] ;  /* 0x00007300ff0b77ac */ /* 0x000e220008000800 */
[----:B------:R-:W1:Y:S01]  /*133c30*/  LDCU UR9, c[0x0][0x398] ;  /* 0x00007300ff0977ac */ /* 0x000e620008000800 */
[----:B------:R-:W0:Y:S01]  /*133c40*/  LDCU UR15, c[0x0][0x398] ;  /* 0x00007300ff0f77ac */ /* 0x000e220008000800 */
[----:B--2---:R2:W-:Y:S01]  /*133c50*/  @P4 STG.E.U8 desc[UR36][R12.64], R3 ;  /* 0x000000030c004986 */ /* 0x0045e2000c101124 */
[----:B------:R-:W-:-:S02]  /*133c60*/  ISETP.GE.AND P4, PT, R0, UR44, PT ;  /* 0x0000002c00007c0c */ /* 0x000fc4000bf86270 */
[C---:B------:R-:W-:Y:S01]  /*133c70*/  PRMT R0, R10.reuse, 0x7770, RZ ;  /* 0x000077700a007816 */ /* 0x040fe200000000ff */
[----:B------:R0:W-:Y:S04]  /*133c80*/  @P0 STG.E.U8 desc[UR36][R18.64], R5 ;  /* 0x0000000512000986 */ /* 0x0001e8000c101124 */
[----:B--2---:R-:W2:Y:S04]  /*133c90*/  LDL.LU.64 R12, [R1+0x920] ;  /* 0x00092000010c7983 */ /* 0x004ea80000300a00 */
[----:B0-----:R-:W2:Y:S01]  /*133ca0*/  LDL.LU.64 R18, [R1+0x928] ;  /* 0x0009280001127983 */ /* 0x001ea20000300a00 */
[----:B------:R-:W-:-:S03]  /*133cb0*/  PRMT R2, R10, 0x7771, RZ ;  /* 0x000077710a027816 */ /* 0x000fc600000000ff */
[----:B----4-:R0:W-:Y:S04]  /*133cc0*/  @P5 STG.E.U8 desc[UR36][R24.64], R0 ;  /* 0x0000000018005986 */ /* 0x0101e8000c101124 */
[----:B0-----:R-:W4:Y:S04]  /*133cd0*/  LDL.LU.64 R24, [R1+0x918] ;  /* 0x0009180001187983 */ /* 0x001f280000300a00 */
[----:B---3--:R0:W-:Y:S04]  /*133ce0*/  @P6 STG.E.U8 desc[UR36][R8.64], R2 ;  /* 0x0000000208006986 */ /* 0x0081e8000c101124 */
[----:B0-----:R-:W3:Y:S01]  /*133cf0*/  LDL.LU.64 R8, [R1+0x900] ;  /* 0x0009000001087983 */ /* 0x001ee20000300a00 */
[----:B------:R-:W-:-:S02]  /*133d00*/  ISETP.LT.AND P0, PT, R59, UR5, !P2 ;  /* 0x000000053b007c0c */ /* 0x000fc4000d701270 */
[----:B------:R-:W-:Y:S01]  /*133d10*/  ISETP.LT.AND P2, PT, R55, UR13, !P2 ;  /* 0x0000000d37007c0c */ /* 0x000fe2000d741270 */
[----:B------:R-:W-:Y:S01]  /*133d20*/  VIADD R0, R14, 0x70 ;  /* 0x000000700e007836 */ /* 0x000fe20000000000 */
[----:B------:R-:W-:Y:S02]  /*133d30*/  PRMT R2, R10, 0x7772, RZ ;  /* 0x000077720a027816 */ /* 0x000fe400000000ff */
[----:B------:R-:W-:Y:S01]  /*133d40*/  ISETP.LT.AND P6, PT, R61, UR7, !P4 ;  /* 0x000000073d007c0c */ /* 0x000fe2000e7c1270 */
[----:B------:R-:W3:Y:S01]  /*133d50*/  LDL.LU R7, [R1+0x27c] ;  /* 0x00027c0001077983 */ /* 0x000ee20000300800 */
[----:B------:R-:W0:Y:S01]  /*133d60*/  LDCU UR5, c[0x0][0x398] ;  /* 0x00007300ff0577ac */ /* 0x000e220008000800 */
[----:B------:R-:W-:Y:S02]  /*133d70*/  ISETP.GE.AND P5, PT, R0, UR6, PT ;  /* 0x0000000600007c0c */ /* 0x000fe4000bfa6270 */
[----:B------:R-:W-:Y:S01]  /*133d80*/  PRMT R0, R10, 0x7773, RZ ;  /* 0x000077730a007816 */ /* 0x000fe200000000ff */
[----:B------:R-:W0:Y:S01]  /*133d90*/  LDCU UR13, c[0x0][0x398] ;  /* 0x00007300ff0d77ac */ /* 0x000e220008000800 */
[----:B------:R-:W0:Y:S01]  /*133da0*/  LDCU UR6, c[0x0][0x398] ;  /* 0x00007300ff0677ac */ /* 0x000e220008000800 */
[----:B------:R-:W0:Y:S01]  /*133db0*/  LDCU UR7, c[0x0][0x398] ;  /* 0x00007300ff0777ac */ /* 0x000e220008000800 */
[----:B------:R-:W-:Y:S04]  /*133dc0*/  @P0 STG.E.U8 desc[UR36][R20.64], R2 ;  /* 0x0000000214000986 */ /* 0x000fe8000c101124 */
[----:B------:R0:W-:Y:S01]  /*133dd0*/  @P2 STG.E.U8 desc[UR36][R56.64], R0 ;  /* 0x0000000038002986 */ /* 0x0001e2000c101124 */
[----:B------:R-:W-:-:S02]  /*133de0*/  ISETP.LT.AND P0, PT, R28, UR4, !P4 ;  /* 0x000000041c007c0c */ /* 0x000fc4000e701270 */
[----:B------:R-:W-:Y:S02]  /*133df0*/  ISETP.LT.AND P2, PT, R16, UR10, !P4 ;  /* 0x0000000a10007c0c */ /* 0x000fe4000e741270 */
[C---:B------:R-:W-:Y:S01]  /*133e00*/  PRMT R3, R11.reuse, 0x7773, RZ ;  /* 0x000077730b037816 */ /* 0x040fe200000000ff */
[----:B------:R-:W1:Y:S01]  /*133e10*/  LDCU UR4, c[0x0][0x398] ;  /* 0x00007300ff0477ac */ /* 0x000e620008000800 */
[----:B------:R-:W1:Y:S01]  /*133e20*/  LDCU UR10, c[0x0][0x398] ;  /* 0x00007300ff0a77ac */ /* 0x000e620008000800 */
[----:B0-----:R-:W3:Y:S04]  /*133e30*/  LDL.LU.64 R56, [R1+0x910] ;  /* 0x0009100001387983 */ /* 0x001ee80000300a00 */
[----:B------:R-:W3:Y:S01]  /*133e40*/  LDL.LU.64 R26, [R1+0x8f8] ;  /* 0x0008f800011a7983 */ /* 0x000ee20000300a00 */
[----:B------:R-:W-:-:S02]  /*133e50*/  PRMT R2, R11, 0x7770, RZ ;  /* 0x000077700b027816 */ /* 0x000fc400000000ff */
[----:B------:R-:W-:-:S03]  /*133e60*/  PRMT R0, R11, 0x7772, RZ ;  /* 0x000077720b007816 */ /* 0x000fc600000000ff */
[----:B--2---:R0:W-:Y:S01]  /*133e70*/  @P6 STG.E.U8 desc[UR36][R12.64], R2 ;  /* 0x000000020c006986 */ /* 0x0041e2000c101124 */
[----:B------:R-:W-:Y:S01]  /*133e80*/  ISETP.LT.AND P6, PT, R53, UR11, !P4 ;  /* 0x0000000b35007c0c */ /* 0x000fe2000e7c1270 */
[----:B------:R-:W2:Y:S02]  /*133e90*/  LDCU UR11, c[0x0][0x398] ;  /* 0x00007300ff0b77ac */ /* 0x000ea40008000800 */
[----:B0-----:R-:W2:Y:S01]  /*133ea0*/  LDL.LU.64 R12, [R1+0x8f0] ;  /* 0x0008f000010c7983 */ /* 0x001ea20000300a00 */
[----:B------:R-:W-:-:S03]  /*133eb0*/  PRMT R2, R11, 0x7771, RZ ;  /* 0x000077710b027816 */ /* 0x000fc600000000ff */
[----:B------:R-:W2:Y:S04]  /*133ec0*/  LDL.LU.64 R20, [R1+0x8c0] ;  /* 0x0008c00001147983 */ /* 0x000ea80000300a00 */
[----:B------:R-:W2:Y:S04]  /*133ed0*/  LDL.LU R10, [R1+0x260] ;  /* 0x00026000010a7983 */ /* 0x000ea80000300800 */
[----:B------:R-:W-:Y:S04]  /*133ee0*/  @P0 STG.E.U8 desc[UR36][R18.64], R2 ;  /* 0x0000000212000986 */ /* 0x000fe8000c101124 */
[----:B----4-:R0:W-:Y:S04]  /*133ef0*/  @P2 STG.E.U8 desc[UR36][R24.64], R0 ;  /* 0x0000000018002986 */ /* 0x0101e8000c101124 */
[----:B0-----:R-:W4:Y:S04]  /*133f00*/  LDL.LU.64 R24, [R1+0x8a8] ;  /* 0x0008a80001187983 */ /* 0x001f280000300a00 */
[----:B------:R-:W4:Y:S04]  /*133f10*/  LDL.LU.64 R22, [R1+0x870] ;  /* 0x0008700001167983 */ /* 0x000f280000300a00 */
[----:B---3--:R0:W-:Y:S04]  /*133f20*/  @P6 STG.E.U8 desc[UR36][R8.64], R3 ;  /* 0x0000000308006986 */ /* 0x0081e8000c101124 */
[----:B0-----:R-:W3:Y:S04]  /*133f30*/  LDL.LU.64 R8, [R1+0x868] ;  /* 0x0008680001087983 */ /* 0x001ee80000300a00 */
[----:B------:R-:W3:Y:S01]  /*133f40*/  LDL.LU.64 R18, [R1+0x840] ;  /* 0x0008400001127983 */ /* 0x000ee20000300a00 */
[----:B------:R-:W-:-:S02]  /*133f50*/  ISETP.LT.AND P0, PT, R58, UR14, !P4 ;  /* 0x0000000e3a007c0c */ /* 0x000fc4000e701270 */
[----:B-1----:R-:W-:Y:S02]  /*133f60*/  ISETP.LT.AND P2, PT, R60, UR9, !P4 ;  /* 0x000000093c007c0c */ /* 0x002fe4000e741270 */
[----:B------:R-:W-:Y:S02]  /*133f70*/  PRMT R3, R7, 0x7770, RZ ;  /* 0x0000777007037816 */ /* 0x000fe400000000ff */
[----:B------:R-:W-:Y:S02]  /*133f80*/  ISETP.LT.AND P6, PT, R59, UR15, !P4 ;  /* 0x0000000f3b007c0c */ /* 0x000fe4000e7c1270 */
[----:B------:R-:W-:Y:S02]  /*133f90*/  PRMT R2, R7, 0x7771, RZ ;  /* 0x0000777107027816 */ /* 0x000fe400000000ff */
[----:B------:R-:W-:Y:S02]  /*133fa0*/  ISETP.LT.AND P4, PT, R55, UR5, !P4 ;  /* 0x0000000537007c0c */ /* 0x000fe4000e781270 */
[----:B------:R-:W-:-:S02]  /*133fb0*/  PRMT R0, R7, 0x7772, RZ ;  /* 0x0000777207007816 */ /* 0x000fc400000000ff */
[----:B------:R-:W-:Y:S01]  /*133fc0*/  PRMT R4, R7, 0x7773, RZ ;  /* 0x0000777307047816 */ /* 0x000fe200000000ff */
[----:B------:R-:W0:Y:S01]  /*133fd0*/  LDCU UR14, c[0x0][0x398] ;  /* 0x00007300ff0e77ac */ /* 0x000e220008000800 */
[----:B------:R-:W1:Y:S01]  /*133fe0*/  LDCU UR9, c[0x0][0x398] ;  /* 0x00007300ff0977ac */ /* 0x000e620008000800 */
[----:B------:R-:W0:Y:S01]  /*133ff0*/  LDCU UR5, c[0x0][0x398] ;  /* 0x00007300ff0577ac */ /* 0x000e220008000800 */
[----:B------:R-:W0:Y:S01]  /*134000*/  LDCU UR15, c[0x0][0x398] ;  /* 0x00007300ff0f77ac */ /* 0x000e220008000800 */
[----:B------:R1:W-:Y:S04]  /*134010*/  @P0 STG.E.U8 desc[UR36][R56.64], R3 ;  /* 0x0000000338000986 */ /* 0x0003e8000c101124 */
[----:B------:R0:W-:Y:S01]  /*134020*/  @P2 STG.E.U8 desc[UR36][R26.64], R2 ;  /* 0x000000021a002986 */ /* 0x0001e2000c101124 */
[----:B------:R-:W-:-:S02]  /*134030*/  ISETP.LT.AND P2, PT, R61, UR13, !P5 ;  /* 0x0000000d3d007c0c */ /* 0x000fc4000ef41270 */
[----:B------:R-:W-:Y:S01]  /*134040*/  ISETP.LT.AND P0, PT, R28, UR6, !P5 ;  /* 0x000000061c007c0c */ /* 0x000fe2000ef01270 */
[----:B------:R-:W0:Y:S01]  /*134050*/  LDCU UR13, c[0x0][0x398] ;  /* 0x00007300ff0d77ac */ /* 0x000e220008000800 */
[----:B------:R-:W0:Y:S01]  /*134060*/  LDCU UR6, c[0x0][0x398] ;  /* 0x00007300ff0677ac */ /* 0x000e220008000800 */
[----:B-1----:R-:W3:Y:S04]  /*134070*/  LDL.LU R56, [R1+0x180] ;  /* 0x0001800001387983 */ /* 0x002ee80000300800 */
[----:B--2---:R1:W-:Y:S04]  /*134080*/  @P6 STG.E.U8 desc[UR36][R12.64], R0 ;  /* 0x000000000c006986 */ /* 0x0043e8000c101124 */
[----:B------:R2:W-:Y:S01]  /*134090*/  @P4 STG.E.U8 desc[UR36][R20.64], R4 ;  /* 0x0000000414004986 */ /* 0x0005e2000c101124 */
[----:B------:R-:W-:-:S02]  /*1340a0*/  ISETP.LT.AND P6, PT, R16, UR7, !P5 ;  /* 0x0000000710007c0c */ /* 0x000fc4000efc1270 */
[C---:B0-----:R-:W-:Y:S01]  /*1340b0*/  PRMT R2, R10.reuse, 0x7771, RZ ;  /* 0x000077710a027816 */ /* 0x041fe200000000ff */
[----:B-1----:R-:W3:Y:S01]  /*1340c0*/  LDL.LU.64 R12, [R1+0x838] ;  /* 0x00083800010c7983 */ /* 0x002ee20000300a00 */
[----:B------:R-:W-:-:S03]  /*1340d0*/  PRMT R0, R10, 0x7770, RZ ;  /* 0x000077700a007816 */ /* 0x000fc600000000ff */
[----:B--2---:R-:W2:Y:S01]  /*1340e0*/  LDL.LU.64 R20, [R1+0x850] ;  /* 0x0008500001147983 */ /* 0x004ea20000300a00 */
[----:B------:R-:W-:Y:S01]  /*1340f0*/  ISETP.LT.AND P4, PT, R53, UR4, !P5 ;  /* 0x0000000435007c0c */ /* 0x000fe2000ef81270 */
[----:B------:R-:W0:Y:S01]  /*134100*/  LDCU UR4, c[0x0][0x398] ;  /* 0x00007300ff0477ac */ /* 0x000e220008000800 */
[----:B------:R-:W1:Y:S01]  /*134110*/  LDCU UR7, c[0x0][0x398] ;  /* 0x00007300ff0777ac */ /* 0x000e620008000800 */
[----:B----4-:R4:W-:Y:S04]  /*134120*/  @P2 STG.E.U8 desc[UR36][R24.64], R0 ;  /* 0x0000000018002986 */ /* 0x0109e8000c101124 */
[----:B------:R0:W-:Y:S04]  /*134130*/  @P0 STG.E.U8 desc[UR36][R22.64], R2 ;  /* 0x0000000216000986 */ /* 0x0001e8000c101124 */
[----:B----4-:R-:W4:Y:S04]  /*134140*/  LDL.LU.64 R24, [R1+0x818] ;  /* 0x0008180001187983 */ /* 0x010f280000300a00 */
[----:B------:R-:W4:Y:S01]  /*134150*/  LDL.LU R57, [R1+0x1e0] ;  /* 0x0001e00001397983 */ /* 0x000f220000300800 */
[----:B------:R-:W-:-:S02]  /*134160*/  PRMT R0, R10, 0x7772, RZ ;  /* 0x000077720a007816 */ /* 0x000fc400000000ff */
[----:B0-----:R-:W-:Y:S02]  /*134170*/  PRMT R2, R10, 0x7773, RZ ;  /* 0x000077730a027816 */ /* 0x001fe400000000ff */
[----:B------:R-:W4:Y:S04]  /*134180*/  LDL.LU.64 R10, [R1+0x830] ;  /* 0x00083000010a7983 */ /* 0x000f280000300a00 */
[----:B---3--:R0:W-:Y:S04]  /*134190*/  @P6 STG.E.U8 desc[UR36][R8.64], R0 ;  /* 0x0000000008006986 */ /* 0x0081e8000c101124 */
[----:B------:R3:W-:Y:S04]  /*1341a0*/  @P4 STG.E.U8 desc[UR36][R18.64], R2 ;  /* 0x0000000212004986 */ /* 0x0007e8000c101124 */
[----:B0-----:R-:W4:Y:S04]  /*1341b0*/  LDL.LU.64 R8, [R1+0x738] ;  /* 0x0007380001087983 */ /* 0x001f280000300a00 */
[----:B------:R-:W4:Y:S04]  /*1341c0*/  LDL.LU.64 R26, [R1+0x7f0] ;  /* 0x0007f000011a7983 */ /* 0x000f280000300a00 */
[----:B---3--:R-:W3:Y:S01]  /*1341d0*/  LDL.LU.64 R18, [R1+0x728] ;  /* 0x0007280001127983 */ /* 0x008ee20000300a00 */
[----:B------:R-:W-:-:S02]  /*1341e0*/  ISETP.LT.AND P2, PT, R58, UR10, !P5 ;  /* 0x0000000a3a007c0c */ /* 0x000fc4000ef41270 */
[----:B------:R-:W-:Y:S01]  /*1341f0*/  ISETP.LT.AND P4, PT, R60, UR11, !P5 ;  /* 0x0000000b3c007c0c */ /* 0x000fe2000ef81270 */
[----:B------:R-:W-:Y:S01]  /*134200*/  VIADD R0, R14, 0x71 ;  /* 0x000000710e007836 */ /* 0x000fe20000000000 */
[----:B------:R-:W-:Y:S02]  /*134210*/  ISETP.LT.AND P6, PT, R59, UR14, !P5 ;  /* 0x0000000e3b007c0c */ /* 0x000fe4000efc1270 */
[----:B------:R-:W-:Y:S01]  /*134220*/  ISETP.LT.AND P5, PT, R55, UR9, !P5 ;  /* 0x0000000937007c0c */ /* 0x000fe2000efa1270 */
[----:B------:R-:W0:Y:S01]  /*134230*/  LDCU UR10, c[0x0][0x398] ;  /* 0x00007300ff0a77ac */ /* 0x000e220008000800 */
[----:B------:R-:W0:Y:S01]  /*134240*/  LDCU UR11, c[0x0][0x398] ;  /* 0x00007300ff0b77ac */ /* 0x000e220008000800 */
[----:B------:R-:W-:Y:S01]  /*134250*/  ISETP.GE.AND P0, PT, R0, UR8, PT ;  /* 0x0000000800007c0c */ /* 0x000fe2000bf06270 */
[----:B------:R-:W0:Y:S01]  /*134260*/  LDCU UR8, c[0x0][0x398] ;  /* 0x00007300ff0877ac */ /* 0x000e220008000800 */
[----:B------:R-:W0:Y:S01]  /*134270*/  LDCU UR9, c[0x0][0x398] ;  /* 0x00007300ff0977ac */ /* 0x000e220008000800 */
[----:B------:R-:W0:Y:S01]  /*134280*/  LDCU UR14, c[0x0][0x398] ;  /* 0x00007300ff0e77ac */ /* 0x000e220008000800 */
[----:B------:R-:W-:-:S02]  /*134290*/  PRMT R2, R56, 0x7770, RZ ;  /* 0x0000777038027816 */ /* 0x000fc400000000ff */
[----:B------:R-:W-:-:S03]  /*1342a0*/  PRMT R0, R56, 0x7771, RZ ;  /* 0x0000777138007816 */ /* 0x000fc600000000ff */
[----:B------:R0:W-:Y:S04]  /*1342b0*/  @P2 STG.E.U8 desc[UR36][R12.64], R2 ;  /* 0x000000020c002986 */ /* 0x0001e8000c101124 */
[----:B--2---:R2:W-:Y:S01]  /*1342c0*/  @P4 STG.E.U8 desc[UR36][R20.64], R0 ;  /* 0x0000000014004986 */ /* 0x0045e2000c101124 */
[----:B------:R-:W-:Y:S02]  /*1342d0*/  ISETP.LT.AND P2, PT, R61, UR5, !P0 ;  /* 0x000000053d007c0c */ /* 0x000fe4000c741270 */
[C---:B0-----:R-:W-:Y:S01]  /*1342e0*/  PRMT R2, R56.reuse, 0x7772, RZ ;  /* 0x0000777238027816 */ /* 0x041fe200000000ff */
[----:B------:R-:W3:Y:S04]  /*1342f0*/  LDL.LU R12, [R1+0x250] ;  /* 0x00025000010c7983 */ /* 0x000ee80000300800 */
[----:B--2---:R-:W2:Y:S01]  /*134300*/  LDL.LU.64 R20, [R1+0x720] ;  /* 0x0007200001147983 */ /* 0x004ea20000300a00 */
[----:B------:R-:W-:-:S03]  /*134310*/  PRMT R0, R56, 0x7773, RZ ;  /* 0x0000777338007816 */ /* 0x000fc600000000ff */
[----:B------:R-:W2:Y:S01]  /*134320*/  LDL.LU.64 R22, [R1+0x710] ;  /* 0x0007100001167983 */ /* 0x000ea20000300a00 */
[----:B------:R-:W-:Y:S01]  /*134330*/  ISETP.LT.AND P4, PT, R16, UR6, !P0 ;  /* 0x0000000610007c0c */ /* 0x000fe2000c781270 */
[----:B------:R-:W0:Y:S01]  /*134340*/  LDCU UR5, c[0x0][0x398] ;  /* 0x00007300ff0577ac */ /* 0x000e220008000800 */
[----:B------:R-:W0:Y:S01]  /*134350*/  LDCU UR6, c[0x0][0x398] ;  /* 0x00007300ff0677ac */ /* 0x000e220008000800 */
[----:B----4-:R4:W-:Y:S01]  /*134360*/  @P6 STG.E.U8 desc[UR36][R24.64], R2 ;  /* 0x0000000218006986 */ /* 0x0109e2000c101124 */
[----:B------:R-:W-:Y:S01]  /*134370*/  ISETP.LT.AND P6, PT, R28, UR13, !P0 ;  /* 0x0000000d1c007c0c */ /* 0x000fe2000c7c1270 */
[----:B------:R-:W0:Y:S02]  /*134380*/  LDCU UR13, c[0x0][0x398] ;  /* 0x00007300ff0d77ac */ /* 0x000e240008000800 */
[----:B------:R0:W-:Y:S01]  /*134390*/  @P5 STG.E.U8 desc[UR36][R10.64], R0 ;  /* 0x000000000a005986 */ /* 0x0001e2000c101124 */
[----:B----4-:R-:W-:-:S03]  /*1343a0*/  PRMT R2, R57, 0x7770, RZ ;  /* 0x0000777039027816 */ /* 0x010fc600000000ff */
[----:B0-----:R-:W4:Y:S04]  /*1343b0*/  LDL.LU.64 R10, [R1+0x708] ;  /* 0x00070800010a7983 */ /* 0x001f280000300a00 */
[----:B------:R-:W4:Y:S01]  /*1343c0*/  LDL.LU.64 R24, [R1+0x680] ;  /* 0x0006800001187983 */ /* 0x000f220000300a00 */
[----:B------:R-:W-:-:S03]  /*1343d0*/  PRMT R0, R57, 0x7771, RZ ;  /* 0x0000777139007816 */ /* 0x000fc600000000ff */
[----:B------:R0:W-:Y:S04]  /*1343e0*/  @P2 STG.E.U8 desc[UR36][R8.64], R2 ;  /* 0x0000000208002986 */ /* 0x0001e8000c101124 */
[----:B------:R1:W-:Y:S04]  /*1343f0*/  @P6 STG.E.U8 desc[UR36][R26.64], R0 ;  /* 0x000000001a006986 */ /* 0x0003e8000c101124 */
[----:B0-----:R-:W4:Y:S01]  /*134400*/  LDL.LU R8, [R1+0x264] ;  /* 0x0002640001087983 */ /* 0x001f220000300800 */
[----:B------:R-:W-:-:S03]  /*134410*/  PRMT R2, R57, 0x7772, RZ ;  /* 0x0000777239027816 */ /* 0x000fc600000000ff */
[----:B-1----:R-:W4:Y:S04]  /*134420*/  LDL.LU.64 R26, [R1+0x688] ;  /* 0x00068800011a7983 */ /* 0x002f280000300a00 */
[----:B---3--:R0:W-:Y:S04]  /*134430*/  @P4 STG.E.U8 desc[UR36][R18.64], R2 ;  /* 0x0000000212004986 */ /* 0x0081e8000c101124 */
[----:B0-----:R-:W3:Y:S01]  /*134440*/  LDL.LU.64 R18, [R1+0x5f0] ;  /* 0x0005f00001127983 */ /* 0x001ee20000300a00 */
[----:B------:R-:W-:-:S03]  /*134450*/  PRMT R2, R57, 0x7773, RZ ;  /* 0x0000777339027816 */ /* 0x000fc600000000ff */
[----:B------:R-:W3:Y:S01]  /*134460*/  LDL.LU.64 R56, [R1+0x5d8] ;  /* 0x0005d80001387983 */ /* 0x000ee20000300a00 */
[----:B------:R-:W-:Y:S02]  /*134470*/  ISETP.LT.AND P2, PT, R53, UR4, !P0 ;  /* 0x0000000435007c0c */ /* 0x000fe4000c741270 */
[----:B------:R-:W-:Y:S02]  /*134480*/  ISETP.LT.AND P5, PT, R58, UR7, !P0 ;  /* 0x000000073a007c0c */ /* 0x000fe4000c7a1270 */
[----:B------:R-:W-:Y:S02]  /*134490*/  ISETP.LT.AND P4, PT, R60, UR10, !P0 ;  /* 0x0000000a3c007c0c */ /* 0x000fe4000c781270 */
[----:B------:R-:W-:Y:S01]  /*1344a0*/  ISETP.LT.AND P6, PT, R59, UR15, !P0 ;  /* 0x0000000f3b007c0c */ /* 0x000fe2000c7c1270 */
[----:B------:R-:W-:Y:S01]  /*1344b0*/  VIADD R0, R14, 0x72 ;  /* 0x000000720e007836 */ /* 0x000fe20000000000 */
[----:B------:R-:W-:Y:S01]  /*1344c0*/  ISETP.LT.AND P0, PT, R55, UR11, !P0 ;  /* 0x0000000b37007c0c */ /* 0x000fe2000c701270 */
[----:B------:R-:W0:Y:S01]  /*1344d0*/  LDCU UR4, c[0x0][0x398] ;  /* 0x00007300ff0477ac */ /* 0x000e220008000800 */
[----:B------:R-:W1:Y:S01]  /*1344e0*/  LDCU UR7, c[0x0][0x398] ;  /* 0x00007300ff0777ac */ /* 0x000e620008000800 */
[----:B------:R-:W0:Y:S01]  /*1344f0*/  LDCU UR10, c[0x0][0x398] ;  /* 0x00007300ff0a77ac */ /* 0x000e220008000800 */
[----:B------:R-:W0:Y:S01]  /*134500*/  LDCU UR11, c[0x0][0x398] ;  /* 0x00007300ff0b77ac */ /* 0x000e220008000800 */
[----:B------:R-:W0:Y:S01]  /*134510*/  LDCU UR15, c[0x0][0x398] ;  /* 0x00007300ff0f77ac */ /* 0x000e220008000800 */
[----:B------:R-:W-:Y:S01]  /*134520*/  PRMT R3, R12, 0x7770, RZ ;  /* 0x000077700c037816 */ /* 0x000fe200000000ff */
[----:B--2---:R2:W-:Y:S01]  /*134530*/  @P2 STG.E.U8 desc[UR36][R20.64], R2 ;  /* 0x0000000214002986 */ /* 0x0045e2000c101124 */
[----:B------:R-:W-:-:S02]  /*134540*/  ISETP.GE.AND P2, PT, R0, UR40, PT ;  /* 0x0000002800007c0c */ /* 0x000fc4000bf46270 */
[C---:B------:R-:W-:Y:S01]  /*134550*/  PRMT R0, R12.reuse, 0x7771, RZ ;  /* 0x000077710c007816 */ /* 0x040fe200000000ff */
[----:B------:R0:W-:Y:S01]  /*134560*/  @P5 STG.E.U8 desc[UR36][R22.64], R3 ;  /* 0x0000000316005986 */ /* 0x0001e2000c101124 */
[----:B------:R-:W-:Y:S01]  /*134570*/  ISETP.LT.AND P5, PT, R61, UR8, !P2 ;  /* 0x000000083d007c0c */ /* 0x000fe2000d7a1270 */
[----:B------:R-:W1:Y:S02]  /*134580*/  LDCU UR8, c[0x0][0x398] ;  /* 0x00007300ff0877ac */ /* 0x000e640008000800 */
[----:B--2---:R-:W2:Y:S01]  /*134590*/  LDL.LU.64 R20, [R1+0x578] ;  /* 0x0005780001147983 */ /* 0x004ea20000300a00 */
[----:B------:R-:W-:-:S03]  /*1345a0*/  PRMT R2, R12, 0x7772, RZ ;  /* 0x000077720c027816 */ /* 0x000fc600000000ff */
[----:B0-----:R-:W2:Y:S04]  /*1345b0*/  LDL.LU.64 R22, [R1+0x540] ;  /* 0x0005400001167983 */ /* 0x001ea80000300a00 */
[----:B----4-:R0:W-:Y:S04]  /*1345c0*/  @P4 STG.E.U8 desc[UR36][R10.64], R0 ;  /* 0x000000000a004986 */ /* 0x0101e8000c101124 */
[----:B------:R4:W-:Y:S01]  /*1345d0*/  @P6 STG.E.U8 desc[UR36][R24.64], R2 ;  /* 0x0000000218006986 */ /* 0x0009e2000c101124 */
[----:B------:R-:W-:-:S03]  /*1345e0*/  ISETP.LT.AND P6, PT, R28, UR5, !P2 ;  /* 0x000000051c007c0c */ /* 0x000fc6000d7c1270 */
[----:B0-----:R-:W2:Y:S01]  /*1345f0*/  LDL.LU R11, [R1+0x184] ;  /* 0x00018400010b7983 */ /* 0x001ea20000300800 */
[----:B------:R-:W-:-:S03]  /*134600*/  PRMT R0, R12, 0x7773, RZ ;  /* 0x000077730c007816 */ /* 0x000fc600000000ff */
[----:B----4-:R-:W4:Y:S04]  /*134610*/  LDL.LU.64 R24, [R1+0x5b8] ;  /* 0x0005b80001187983 */ /* 0x010f280000300a00 */
[----:B------:R-:W4:Y:S01]  /*134620*/  LDL.LU.64 R12, [R1+0x4c8] ;  /* 0x0004c800010c7983 */ /* 0x000f220000300a00 */
[----:B------:R-:W-:Y:S01]  /*134630*/  ISETP.LT.AND P4, PT, R16, UR9, !P2 ;  /* 0x0000000910007c0c */ /* 0x000fe2000d781270 */
[----:B------:R-:W0:Y:S01]  /*134640*/  LDCU UR5, c[0x0][0x398] ;  /* 0x00007300ff0577ac */ /* 0x000e220008000800 */
[----:B------:R-:W0:Y:S01]  /*134650*/  LDCU UR9, c[0x0][0x398] ;  /* 0x00007300ff0977ac */ /* 0x000e220008000800 */
[C---:B------:R-:W-:Y:S01]  /*134660*/  PRMT R2, R8.reuse, 0x7770, RZ ;  /* 0x0000777008027816 */ /* 0x040fe200000000ff */
[----:B------:R0:W-:Y:S02]  /*134670*/  @P0 STG.E.U8 desc[UR36][R26.64], R0 ;  /* 0x000000001a000986 */ /* 0x0001e4000c101124 */
[----:B0-----:R-:W-:-:S02]  /*134680*/  PRMT R0, R8, 0x7771, RZ ;  /* 0x0000777108007816 */ /* 0x001fc400000000ff */
[----:B---3--:R0:W-:Y:S04]  /*134690*/  @P5 STG.E.U8 desc[UR36][R18.64], R2 ;  /* 0x0000000212005986 */ /* 0x0081e8000c101124 */
[----:B------:R3:W-:Y:S04]  /*1346a0*/  @P6 STG.E.U8 desc[UR36][R56.64], R0 ;  /* 0x0000000038006986 */ /* 0x0007e8000c101124 */
[----:B0-----:R-:W4:Y:S04]  /*1346b0*/  LDL.LU.64 R18, [R1+0x508] ;  /* 0x0005080001127983 */ /* 0x001f280000300a00 */
[----:B---3--:R-:W3:Y:S01]  /*1346c0*/  LDL.LU.64 R56, [R1+0x4c0] ;  /* 0x0004c00001387983 */ /* 0x008ee20000300a00 */
[----:B------:R-:W-:-:S02]  /*1346d0*/  ISETP.LT.AND P5, PT, R53, UR6, !P2 ;  /* 0x0000000635007c0c */ /* 0x000fc4000d7a1270 */
[----:B------:R-:W-:Y:S01]  /*1346e0*/  PRMT R2, R8, 0x7772, RZ ;  /* 0x0000777208027816 */ /* 0x000fe200000000ff */
[----:B------:R-:W3:Y:S01]  /*1346f0*/  LDL.LU R10, [R1+0x1e4] ;  /* 0x0001e400010a7983 */ /* 0x000ee20000300800 */
[----:B------:R-:W-:Y:S01]  /*134700*/  ISETP.LT.AND P6, PT, R60, UR4, !P2 ;  /* 0x000000043c007c0c */ /* 0x000fe2000d7c1270 */
[----:B------:R-:W-:Y:S01]  /*134710*/  VIADD R0, R14, 0x73 ;  /* 0x000000730e007836 */ /* 0x000fe20000000000 */
[----:B------:R-:W0:Y:S01]  /*134720*/  LDCU UR6, c[0x0][0x398] ;  /* 0x00007300ff0677ac */ /* 0x000e220008000800 */
[----:B------:R-:W0:Y:S03]  /*134730*/  LDCU UR4, c[0x0][0x398] ;  /* 0x00007300ff0477ac */ /* 0x000e260008000800 */
[----:B------:R-:W-:Y:S01]  /*134740*/  ISETP.GE.AND P0, PT, R0, UR12, PT ;  /* 0x0000000c00007c0c */ /* 0x000fe2000bf06270 */
[----:B------:R-:W0:Y:S01]  /*134750*/  LDCU UR12, c[0x0][0x398] ;  /* 0x00007300ff0c77ac */ /* 0x000e220008000800 */
[----:B--2---:R2:W-:Y:S01]  /*134760*/  @P4 STG.E.U8 desc[UR36][R20.64], R2 ;  /* 0x0000000214004986 */ /* 0x0045e2000c101124 */
[----:B------:R-:W-:Y:S01]  /*134770*/  ISETP.LT.AND P4, PT, R58, UR13, !P2 ;  /* 0x0000000d3a007c0c */ /* 0x000fe2000d781270 */
[----:B------:R-:W0:Y:S01]  /*134780*/  LDCU UR13, c[0x0][0x398] ;  /* 0x00007300ff0d77ac */ /* 0x000e220008000800 */
[----:B--2---:R-:W-:-:S02]  /*134790*/  PRMT R2, R8, 0x7773, RZ ;  /* 0x0000777308027816 */ /* 0x004fc400000000ff */
[----:B------:R-:W2:Y:S04]  /*1347a0*/  LDL.LU.64 R8, [R1+0x470] ;  /* 0x0004700001087983 */ /* 0x000ea80000300a00 */
[----:B------:R-:W2:Y:S04]  /*1347b0*/  LDL.LU.64 R20, [R1+0x468] ;  /* 0x0004680001147983 */ /* 0x000ea80000300a00 */
[----:B------:R0:W-:Y:S01]  /*1347c0*/  @P5 STG.E.U8 desc[UR36][R22.64], R2 ;  /* 0x0000000216005986 */ /* 0x0001e2000c101124 */
[----:B-1----:R-:W-:Y:S02]  /*1347d0*/  ISETP.LT.AND P5, PT, R59, UR7, !P2 ;  /* 0x000000073b007c0c */ /* 0x002fe4000d7a1270 */
[----:B------:R-:W-:Y:S01]  /*1347e0*/  ISETP.LT.AND P2, PT, R55, UR10, !P2 ;  /* 0x0000000a37007c0c */ /* 0x000fe2000d741270 */
[----:B------:R-:W1:Y:S01]  /*1347f0*/  LDCU UR7, c[0x0][0x398] ;  /* 0x00007300ff0777ac */ /* 0x000e620008000800 */
[----:B------:R-:W0:Y:S01]  /*134800*/  LDCU UR10, c[0x0][0x398] ;  /* 0x00007300ff0a77ac */ /* 0x000e220008000800 */
[----:B------:R-:W-:-:S02]  /*134810*/  PRMT R0, R11, 0x7770, RZ ;  /* 0x000077700b007816 */ /* 0x000fc400000000ff */
[----:B0-----:R-:W-:-:S03]  /*134820*/  PRMT R2, R11, 0x7771, RZ ;  /* 0x000077710b027816 */ /* 0x001fc600000000ff */
[----:B----4-:R0:W-:Y:S04]  /*134830*/  @P4 STG.E.U8 desc[UR36][R24.64], R0 ;  /* 0x0000000018004986 */ /* 0x0101e8000c101124 */
[----:B------:R4:W-:Y:S04]  /*134840*/  @P6 STG.E.U8 desc[UR36][R12.64], R2 ;  /* 0x000000020c006986 */ /* 0x0009e8000c101124 */
[----:B0-----:R-:W2:Y:S01]  /*134850*/  LDL.LU.64 R24, [R1+0x460] ;  /* 0x0004600001187983 */ /* 0x001ea20000300a00 */
[----:B------:R-:W-:-:S03]  /*134860*/  PRMT R0, R11, 0x7772, RZ ;  /* 0x000077720b007816 */ /* 0x000fc600000000ff */
[----:B----4-:R-:W4:Y:S01]  /*134870*/  LDL.LU.64 R12, [R1+0x458] ;  /* 0x00045800010c7983 */ /* 0x010f220000300a00 */
[----:B------:R-:W-:-:S03]  /*134880*/  PRMT R2, R11, 0x7773, RZ ;  /* 0x000077730b027816 */ /* 0x000fc600000000ff */
[----:B------:R-:W4:Y:S04]  /*134890*/  LDL.LU R7, [R1+0x254] ;  /* 0x0002540001077983 */ /* 0x000f280000300800 */
[----:B------:R-:W-:Y:S04]  /*1348a0*/  @P5 STG.E.U8 desc[UR36][R18.64], R0 ;  /* 0x0000000012005986 */ /* 0x000fe8000c101124 */
[----:B---3--:R0:W-:Y:S04]  /*1348b0*/  @P2 STG.E.U8 desc[UR36][R56.64], R2 ;  /* 0x0000000238002986 */ /* 0x0081e8000c101124 */
[----:B0-----:R-:W3:Y:S01]  /*1348c0*/  LDL.LU.64 R56, [R1+0x488] ;  /* 0x0004880001387983 */ /* 0x001ee20000300a00 */
[----:B------:R-:W-:-:S02]  /*1348d0*/  ISETP.LT.AND P6, PT, R61, UR14, !P0 ;  /* 0x0000000e3d007c0c */ /* 0x000fc4000c7c1270 */
[----:B------:R-:W-:Y:S01]  /*1348e0*/  ISETP.LT.AND P4, PT, R28, UR8, !P0 ;  /* 0x000000081c007c0c */ /* 0x000fe2000c781270 */
[----:B------:R-:W3:Y:S01]  /*1348f0*/  LDL.LU.64 R22, [R1+0x450] ;  /* 0x0004500001167983 */ /* 0x000ee20000300a00 */
[C---:B------:R-:W-:Y:S02]  /*134900*/  PRMT R0, R10.reuse, 0x7770, RZ ;  /* 0x000077700a007816 */ /* 0x040fe400000000ff */
[----:B------:R-:W-:Y:S02]  /*134910*/  PRMT R2, R10, 0x7771, RZ ;  /* 0x000077710a027816 */ /* 0x000fe400000000ff */
[----:B------:R-:W-:Y:S02]  /*134920*/  ISETP.LT.AND P2, PT, R16, UR5, !P0 ;  /* 0x0000000510007c0c */ /* 0x000fe4000c741270 */
[----:B------:R-:W-:Y:S02]  /*134930*/  ISETP.LT.AND P5, PT, R53, UR9, !P0 ;  /* 0x0000000935007c0c */ /* 0x000fe4000c7a1270 */
[----:B------:R-:W-:Y:S01]  /*134940*/  PRMT R3, R10, 0x7773, RZ ;  /* 0x000077730a037816 */ /* 0x000fe200000000ff */
[----:B------:R-:W0:Y:S01]  /*134950*/  LDCU UR8, c[0x0][0x398] ;  /* 0x00007300ff0877ac */ /* 0x000e220008000800 */
[----:B------:R-:W0:Y:S01]  /*134960*/  LDCU UR5, c[0x0][0x398] ;  /* 0x00007300ff0577ac */ /* 0x000e220008000800 */
[----:B------:R-:W0:Y:S01]  /*134970*/  LDCU UR9, c[0x0][0x398] ;  /* 0x00007300ff0977ac */ /* 0x000e220008000800 */
[----:B------:R-:W0:Y:S01]  /*134980*/  LDCU UR14, c[0x0][0x398] ;  /* 0x00007300ff0e77ac */ /* 0x000e220008000800 */
[----:B--2---:R2:W-:Y:S04]  /*134990*/  @P6 STG.E.U8 desc[UR36][R8.64], R0 ;  /* 0x0000000008006986 */ /* 0x0045e8000c101124 */
[----:B------:R0:W-:Y:S01]  /*1349a0*/  @P4 STG.E.U8 desc[UR36][R20.64], R2 ;  /* 0x0000000214004986 */ /* 0x0001e2000c101124 */
[----:B------:R-:W-:-:S03]  /*1349b0*/  ISETP.LT.AND P4, PT, R58, UR6, !P0 ;  /* 0x000000063a007c0c */ /* 0x000fc6000c781270 */
[----:B--2---:R-:W2:Y:S04]  /*1349c0*/  LDL.LU.64 R8, [R1+0x448] ;  /* 0x0004480001087983 */ /* 0x004ea80000300a00 */
[----:B------:R-:W2:Y:S04]  /*1349d0*/  LDL.LU.64 R18, [R1+0x428] ;  /* 0x0004280001127983 */ /* 0x000ea80000300a00 */
[----:B0-----:R-:W2:Y:S01]  /*1349e0*/  LDL.LU R20, [R1+0x268] ;  /* 0x0002680001147983 */ /* 0x001ea20000300800 */
[----:B------:R-:W-:Y:S01]  /*1349f0*/  PRMT R2, R10, 0x7772, RZ ;  /* 0x000077720a027816 */ /* 0x000fe200000000ff */
[----:B------:R-:W-:-:S02]  /*134a00*/  VIADD R0, R14, 0x74 ;  /* 0x000000740e007836 */ /* 0x000fc40000000000 */
[----:B------:R-:W2:Y:S01]  /*134a10*/  LDL.LU.64 R10, [R1+0x440] ;  /* 0x00044000010a7983 */ /* 0x000ea20000300a00 */
[----:B------:R-:W-:Y:S01]  /*134a20*/  ISETP.LT.AND P6, PT, R60, UR11, !P0 ;  /* 0x0000000b3c007c0c */ /* 0x000fe2000c7c1270 */
[----:B------:R-:W0:Y:S01]  /*134a30*/  LDCU UR6, c[0x0][0x398] ;  /* 0x00007300ff0677ac */ /* 0x000e220008000800 */
[----:B------:R-:W0:Y:S01]  /*134a40*/  LDCU UR11, c[0x0][0x398] ;  /* 0x00007300ff0b77ac */ /* 0x000e220008000800 */
[----:B------:R0:W-:Y:S01]  /*134a50*/  @P2 STG.E.U8 desc[UR36][R24.64], R2 ;  /* 0x0000000218002986 */ /* 0x0001e2000c101124 */
[----:B------:R-:W-:Y:S02]  /*134a60*/  ISETP.GE.AND P2, PT, R0, UR54, PT ;  /* 0x0000003600007c0c */ /* 0x000fe4000bf46270 */
[----:B----4-:R-:W-:Y:S01]  /*134a70*/  PRMT R0, R7, 0x7770, RZ ;  /* 0x0000777007007816 */ /* 0x010fe200000000ff */
[----:B------:R4:W-:Y:S04]  /*134a80*/  @P5 STG.E.U8 desc[UR36][R12.64], R3 ;  /* 0x000000030c005986 */ /* 0x0009e8000c101124 */
[----:B0-----:R-:W2:Y:S04]  /*134a90*/  LDL.LU.64 R24, [R1+0x438] ;  /* 0x0004380001187983 */ /* 0x001ea80000300a00 */
[----:B----4-:R-:W4:Y:S04]  /*134aa0*/  LDL.LU.64 R12, [R1+0x4b8] ;  /* 0x0004b800010c7983 */ /* 0x010f280000300a00 */
[----:B---3--:R0:W-:Y:S04]  /*134ab0*/  @P4 STG.E.U8 desc[UR36][R56.64], R0 ;  /* 0x0000000038004986 */ /* 0x0081e8000c101124 */
[----:B0-----:R-:W3:Y:S01]  /*134ac0*/  LDL.LU.64 R56, [R1+0x4b0] ;  /* 0x0004b00001387983 */ /* 0x001ee20000300a00 */
[----:B------:R-:W-:-:S02]  /*134ad0*/  ISETP.LT.AND P5, PT, R59, UR4, !P0 ;  /* 0x000000043b007c0c */ /* 0x000fc4000c7a1270 */
[----:B------:R-:W-:Y:S02]  /*134ae0*/  PRMT R2, R7, 0x7771, RZ ;  /* 0x0000777107027816 */ /* 0x000fe400000000ff */
[----:B------:R-:W-:Y:S02]  /*134af0*/  ISETP.LT.AND P0, PT, R55, UR12, !P0 ;  /* 0x0000000c37007c0c */ /* 0x000fe4000c701270 */
[----:B------:R-:W-:Y:S01]  /*134b00*/  PRMT R0, R7, 0x7772, RZ ;  /* 0x0000777207007816 */ /* 0x000fe200000000ff */
[----:B------:R-:W3:Y:S04]  /*134b10*/  LDL.LU R15, [R1+0x188] ;  /* 0x00018800010f7983 */ /* 0x000ee80000300800 */
[----:B------:R0:W-:Y:S01]  /*134b20*/  @P6 STG.E.U8 desc[UR36][R22.64], R2 ;  /* 0x0000000216006986 */ /* 0x0001e2000c101124 */
[----:B-1----:R-:W-:-:S02]  /*134b30*/  ISETP.LT.AND P6, PT, R61, UR7, !P2 ;  /* 0x000000073d007c0c */ /* 0x002fc4000d7c1270 */
[----:B------:R-:W-:Y:S01]  /*134b40*/  ISETP.LT.AND P4, PT, R28, UR10, !P2 ;  /* 0x0000000a1c007c0c */ /* 0x000fe2000d781270 */
[----:B------:R-:W1:Y:S01]  /*134b50*/  LDCU UR4, c[0x0][0x398] ;  /* 0x00007300ff0477ac */ /* 0x000e620008000800 */
[----:B------:R-:W1:Y:S01]  /*134b60*/  LDCU UR7, c[0x0][0x398] ;  /* 0x00007300ff0777ac */ /* 0x000e620008000800 */
[----:B------:R-:W1:Y:S01]  /*134b70*/  LDCU UR10, c[0x0][0x398] ;  /* 0x00007300ff0a77ac */ /* 0x000e620008000800 */
[----:B------:R-:W1:Y:S01]  /*134b80*/  LDCU UR12, c[0x0][0x398] ;  /* 0x00007300ff0c77ac */ /* 0x000e620008000800 */
[----:B0-----:R-:W-:Y:S01]  /*134b90*/  PRMT R2, R7, 0x7773, RZ ;  /* 0x0000777307027816 */ /* 0x001fe200000000ff */
[----:B--2---:R0:W-:Y:S04]  /*134ba0*/  @P5 STG.E.U8 desc[UR36][R8.64], R0 ;  /* 0x0000000008005986 */ /* 0x0041e8000c101124 */
[----:B------:R2:W-:Y:S01]  /*134bb0*/  @P0 STG.E.U8 desc[UR36][R18.64], R2 ;  /* 0x0000000212000986 */ /* 0x0005e2000c101124 */
[----:B------:R-:W-:-:S02]  /*134bc0*/  ISETP.LT.AND P5, PT, R16, UR8, !P2 ;  /* 0x0000000810007c0c */ /* 0x000fc4000d7a1270 */
[----:B------:R-:W-:Y:S01]  /*134bd0*/  ISETP.LT.AND P0, PT, R53, UR13, !P2 ;  /* 0x0000000d35007c0c */ /* 0x000fe2000d701270 */
[----:B------:R-:W1:Y:S01]  /*134be0*/  LDCU UR8, c[0x0][0x398] ;  /* 0x00007300ff0877ac */ /* 0x000e620008000800 */
[----:B------:R-:W1:Y:S01]  /*134bf0*/  LDCU UR13, c[0x0][0x398] ;  /* 0x00007300ff0d77ac */ /* 0x000e620008000800 */
[----:B0-----:R-:W3:Y:S01]  /*134c00*/  LDL.LU.64 R8, [R1+0x538] ;  /* 0x0005380001087983 */ /* 0x001ee20000300a00 */
[----:B------:R-:W-:-:S03]  /*134c10*/  PRMT R0, R20, 0x7770, RZ ;  /* 0x0000777014007816 */ /* 0x000fc600000000ff */
[----:B--2---:R-:W2:Y:S01]  /*134c20*/  LDL.LU.64 R18, [R1+0x5b0] ;  /* 0x0005b00001127983 */ /* 0x004ea20000300a00 */
[----:B------:R-:W-:-:S03]  /*134c30*/  PRMT R2, R20, 0x7771, RZ ;  /* 0x0000777114027816 */ /* 0x000fc600000000ff */
[----:B------:R0:W-:Y:S04]  /*134c40*/  @P6 STG.E.U8 desc[UR36][R10.64], R0 ;  /* 0x000000000a006986 */ /* 0x0001e8000c101124 */
[----:B0-----:R-:W2:Y:S01]  /*134c50*/  LDL.LU.64 R10, [R1+0x5a8] ;  /* 0x0005a800010a7983 */ /* 0x001ea20000300a00 */
[----:B------:R-:W-:-:S03]  /*134c60*/  PRMT R0, R20, 0x7772, RZ ;  /* 0x0000777214007816 */ /* 0x000fc600000000ff */
[----:B------:R-:W2:Y:S04]  /*134c70*/  LDL.LU R7, [R1+0x1e8] ;  /* 0x0001e80001077983 */ /* 0x000ea80000300800 */
[----:B------:R0:W-:Y:S04]  /*134c80*/  @P4 STG.E.U8 desc[UR36][R24.64], R2 ;  /* 0x0000000218004986 */ /* 0x0001e8000c101124 */
[----:B----4-:R-:W-:Y:S01]  /*134c90*/  @P5 STG.E.U8 desc[UR36][R12.64], R0 ;  /* 0x000000000c005986 */ /* 0x010fe2000c101124 */
[----:B0-----:R-:W-:-:S03]  /*134ca0*/  PRMT R2, R20, 0x7773, RZ ;  /* 0x0000777314027816 */ /* 0x001fc600000000ff */
[----:B------:R-:W4:Y:S04]  /*134cb0*/  LDL.LU.64 R20, [R1+0x5f8] ;  /* 0x0005f80001147983 */ /* 0x000f280000300a00 */
[----:B---3--:R0:W-:Y:S04]  /*134cc0*/  @P0 STG.E.U8 desc[UR36][R56.64], R2 ;  /* 0x0000000238000986 */ /* 0x0081e8000c101124 */
[----:B0-----:R-:W3:Y:S01]  /*134cd0*/  LDL.LU.64 R56, [R1+0x5d0] ;  /* 0x0005d00001387983 */ /* 0x001ee20000300a00 */
[----:B------:R-:W-:Y:S02]  /*134ce0*/  ISETP.LT.AND P4, PT, R58, UR5, !P2 ;  /* 0x000000053a007c0c */ /* 0x000fe4000d781270 */
[----:B------:R-:W-:-:S02]  /*134cf0*/  ISETP.LT.AND P5, PT, R60, UR9, !P2 ;  /* 0x000000093c007c0c */ /* 0x000fc4000d7a1270 */
[----:B------:R-:W-:Y:S01]  /*134d00*/  ISETP.LT.AND P6, PT, R59, UR6, !P2 ;  /* 0x000000063b007c0c */ /* 0x000fe2000d7c1270 */
[----:B------:R-:W-:Y:S01]  /*134d10*/  VIADD R0, R14, 0x77 ;  /* 0x000000770e007836 */ /* 0x000fe20000000000 */
[C---:B------:R-:W-:Y:S01]  /*134d20*/  PRMT R2, R15.reuse, 0x7770, RZ ;  /* 0x000077700f027816 */ /* 0x040fe200000000ff */
[----:B------:R-:W3:Y:S04]  /*134d30*/  LDL.LU.64 R24, [R1+0x648] ;  /* 0x0006480001187983 */ /* 0x000ee80000300a00 */
[----:B------:R-:W3:Y:S01]  /*134d40*/  LDL.LU.64 R12, [R1+0x640] ;  /* 0x00064000010c7983 */ /* 0x000ee20000300a00 */
[----:B------:R-:W0:Y:S01]  /*134d50*/  LDCU UR5, c[0x0][0x398] ;  /* 0x00007300ff0577ac */ /* 0x000e220008000800 */
[----:B------:R-:W-:Y:S02]  /*134d60*/  ISETP.GE.AND P0, PT, R0, UR23, PT ;  /* 0x0000001700007c0c */ /* 0x000fe4000bf06270 */
[----:B------:R-:W-:-:S02]  /*134d70*/  PRMT R0, R15, 0x7771, RZ ;  /* 0x000077710f007816 */ /* 0x000fc400000000ff */
[----:B-1----:R-:W-:Y:S01]  /*134d80*/  ISETP.LT.AND P2, PT, R55, UR4, !P2 ;  /* 0x0000000437007c0c */ /* 0x002fe2000d741270 */
[----:B------:R-:W1:Y:S01]  /*134d90*/  LDCU UR9, c[0x0][0x398] ;  /* 0x00007300ff0977ac */ /* 0x000e620008000800 */
[----:B------:R-:W0:Y:S01]  /*134da0*/  LDCU UR6, c[0x0][0x398] ;  /* 0x00007300ff0677ac */ /* 0x000e220008000800 */
[----:B------:R-:W0:Y:S01]  /*134db0*/  LDCU UR4, c[0x0][0x398] ;  /* 0x00007300ff0477ac */ /* 0x000e220008000800 */
[----:B------:R0:W-:Y:S04]  /*134dc0*/  @P4 STG.E.U8 desc[UR36][R8.64], R2 ;  /* 0x0000000208004986 */ /* 0x0001e8000c101124 */
[----:B--2---:R2:W-:Y:S01]  /*134dd0*/  @P5 STG.E.U8 desc[UR36][R18.64], R0 ;  /* 0x0000000012005986 */ /* 0x0045e2000c101124 */
[----:B------:R-:W-:Y:S02]  /*134de0*/  ISETP.LT.AND P4, PT, R61, UR11, !P1 ;  /* 0x0000000b3d007c0c */ /* 0x000fe4000cf81270 */
[----:B0-----:R-:W-:Y:S01]  /*134df0*/  PRMT R2, R15, 0x7772, RZ ;  /* 0x000077720f027816 */ /* 0x001fe200000000ff */
[----:B------:R-:W3:Y:S01]  /*134e00*/  LDL.LU R8, [R1+0x26c] ;  /* 0x00026c0001087983 */ /* 0x000ee20000300800 */
[----:B------:R-:W-:-:S03]  /*134e10*/  PRMT R3, R7, 0x7770, RZ ;  /* 0x0000777007037816 */ /* 0x000fc600000000ff */
[----:B------:R0:W-:Y:S01]  /*134e20*/  @P6 STG.E.U8 desc[UR36][R10.64], R2 ;  /* 0x000000020a006986 */ /* 0x0001e2000c101124 */
[----:B------:R-:W-:Y:S01]  /*134e30*/  ISETP.LT.AND P5, PT, R28, UR7, !P1 ;  /* 0x000000071c007c0c */ /* 0x000fe2000cfa1270 */
[----:B--2---:R-:W-:Y:S01]  /*134e40*/  VIADD R0, R14, 0x78 ;  /* 0x000000780e007836 */ /* 0x004fe20000000000 */
[----:B------:R-:W-:Y:S01]  /*134e50*/  PRMT R4, R7, 0x7773, RZ ;  /* 0x0000777307047816 */ /* 0x000fe200000000ff */
[----:B------:R-:W2:Y:S01]  /*134e60*/  LDCU UR11, c[0x0][0x398] ;  /* 0x00007300ff0b77ac */ /* 0x000ea20008000800 */
[----:B0-----:R-:W2:Y:S01]  /*134e70*/  LDL.LU.64 R10, [R1+0x730] ;  /* 0x00073000010a7983 */ /* 0x001ea20000300a00 */
[----:B------:R-:W-:-:S03]  /*134e80*/  PRMT R2, R15, 0x7773, RZ ;  /* 0x000077730f027816 */ /* 0x000fc600000000ff */
[----:B------:R-:W2:Y:S01]  /*134e90*/  LDL.LU R9, [R1+0x258] ;  /* 0x0002580001097983 */ /* 0x000ea20000300800 */
[----:B------:R-:W-:Y:S01]  /*134ea0*/  ISETP.LT.AND P6, PT, R16, UR8, !P1 ;  /* 0x0000000810007c0c */ /* 0x000fe2000cfc1270 */
[----:B------:R-:W0:Y:S01]  /*134eb0*/  LDCU UR7, c[0x0][0x398] ;  /* 0x00007300ff0777ac */ /* 0x000e220008000800 */
        /* <DEDUP_REMOVED lines=24> */
[----:B--2---:R0:W-:Y:S01]  /*135040*/  @P4 STG.E.U8 desc[UR36][R10.64], R4 ;  /* 0x000000040a004986 */ /* 0x0041e2000c101124 */
[----:B------:R-:W-:-:S03]  /*135050*/  PRMT R6, R9, 0x7771, RZ ;  /* 0x0000777109067816 */ /* 0x000fc600000000ff */
[----:B0-----:R-:W2:Y:S01]  /*135060*/  LDL.LU.64 R10, [R1+0x800] ;  /* 0x00080000010a7983 */ /* 0x001ea20000300a00 */
[----:B------:R-:W-:-:S03]  /*135070*/  PRMT R4, R9, 0x7770, RZ ;  /* 0x0000777009047816 */ /* 0x000fc600000000ff */
[----:B------:R-:W2:Y:S04]  /*135080*/  LDL.LU R8, [R1+0x18c] ;  /* 0x00018c0001087983 */ /* 0x000ea80000300800 */
[----:B------:R-:W2:Y:S04]  /*135090*/  LDL.LU.64 R24, [R1+0x7f8] ;  /* 0x0007f80001187983 */ /* 0x000ea80000300a00 */
[----:B----4-:R0:W-:Y:S04]  /*1350a0*/  @P6 STG.E.U8 desc[UR36][R20.64], R4 ;  /* 0x0000000414006986 */ /* 0x0101e8000c101124 */
[----:B0-----:R-:W4:Y:S04]  /*1350b0*/  LDL.LU.64 R20, [R1+0x828] ;  /* 0x0008280001147983 */ /* 0x001f280000300a00 */
[----:B---3--:R0:W-:Y:S04]  /*1350c0*/  @P5 STG.E.U8 desc[UR36][R56.64], R6 ;  /* 0x0000000638005986 */ /* 0x0081e8000c101124 */
[----:B0-----:R-:W3:Y:S01]  /*1350d0*/  LDL.LU.64 R56, [R1+0x820] ;  /* 0x0008200001387983 */ /* 0x001ee20000300a00 */
[----:B-1----:R-:W-:-:S02]  /*1350e0*/  ISETP.LT.AND P4, PT, R59, UR9, !P1 ;  /* 0x000000093b007c0c */ /* 0x002fc4000cf81270 */
[----:B------:R-:W-:Y:S02]  /*1350f0*/  ISETP.LT.AND P1, PT, R55, UR6, !P1 ;  /* 0x0000000637007c0c */ /* 0x000fe4000cf21270 */
[----:B------:R-:W-:Y:S02]  /*135100*/  ISETP.LT.AND P5, PT, R61, UR13, !P3 ;  /* 0x0000000d3d007c0c */ /* 0x000fe4000dfa1270 */
[C---:B------:R-:W-:Y:S02]  /*135110*/  PRMT R4, R9.reuse, 0x7772, RZ ;  /* 0x0000777209047816 */ /* 0x040fe400000000ff */
[----:B------:R-:W-:Y:S02]  /*135120*/  ISETP.LT.AND P6, PT, R28, UR4, !P3 ;  /* 0x000000041c007c0c */ /* 0x000fe4000dfc1270 */
[----:B------:R-:W-:Y:S01]  /*135130*/  PRMT R6, R9, 0x7773, RZ ;  /* 0x0000777309067816 */ /* 0x000fe200000000ff */
[----:B------:R-:W0:Y:S01]  /*135140*/  LDCU UR9, c[0x0][0x398] ;  /* 0x00007300ff0977ac */ /* 0x000e220008000800 */
[----:B------:R-:W1:Y:S01]  /*135150*/  LDCU UR6, c[0x0][0x398] ;  /* 0x00007300ff0677ac */ /* 0x000e620008000800 */
[----:B------:R-:W0:Y:S01]  /*135160*/  LDCU UR4, c[0x0][0x398] ;  /* 0x00007300ff0477ac */ /* 0x000e220008000800 */
[----:B------:R-:W0:Y:S01]  /*135170*/  LDCU UR13, c[0x0][0x398] ;  /* 0x00007300ff0d77ac */ /* 0x000e220008000800 */
[----:B------:R-:W-:Y:S01]  /*135180*/  @P4 STG.E.U8 desc[UR36][R26.64], R4 ;  /* 0x000000041a004986 */ /* 0x000fe2000c101124 */
[----:B------:R-:W-:-:S03]  /*135190*/  ISETP.LT.AND P4, PT, R16, UR11, !P3 ;  /* 0x0000000b10007c0c */ /* 0x000fc6000df81270 */
[----:B------:R-:W-:Y:S04]  /*1351a0*/  @P1 STG.E.U8 desc[UR36][R22.64], R6 ;  /* 0x0000000616001986 */ /* 0x000fe8000c101124 */
[----:B------:R0:W-:Y:S04]  /*1351b0*/  @P5 STG.E.U8 desc[UR36][R12.64], R2 ;  /* 0x000000020c005986 */ /* 0x0001e8000c101124 */
[----:B------:R1:W-:Y:S01]  /*1351c0*/  @P6 STG.E.U8 desc[UR36][R18.64], R0 ;  /* 0x0000000012006986 */ /* 0x0003e2000c101124 */
[----:B------:R-:W-:Y:S02]  /*1351d0*/  ISETP.LT.AND P1, PT, R53, UR7, !P3 ;  /* 0x0000000735007c0c */ /* 0x000fe4000df21270 */
[----:B------:R-:W-:-:S02]  /*1351e0*/  ISETP.LT.AND P5, PT, R58, UR8, !P3 ;  /* 0x000000083a007c0c */ /* 0x000fc4000dfa1270 */
[----:B------:R-:W-:Y:S01]  /*1351f0*/  ISETP.LT.AND P6, PT, R60, UR10, !P3 ;  /* 0x0000000a3c007c0c */ /* 0x000fe2000dfc1270 */
[----:B------:R-:W2:Y:S01]  /*135200*/  LDCU UR11, c[0x0][0x398] ;  /* 0x00007300ff0b77ac */ /* 0x000ea20008000800 */
[----:B------:R-:W2:Y:S01]  /*135210*/  LDCU UR7, c[0x0][0x398] ;  /* 0x00007300ff0777ac */ /* 0x000ea20008000800 */
[----:B------:R-:W2:Y:S01]  /*135220*/  LDCU UR8, c[0x0][0x398] ;  /* 0x00007300ff0877ac */ /* 0x000ea20008000800 */
[----:B------:R-:W2:Y:S01]  /*135230*/  LDCU UR10, c[0x0][0x398] ;  /* 0x00007300ff0a77ac */ /* 0x000ea20008000800 */
[----:B0-----:R-:W3:Y:S04]  /*135240*/  LDL.LU.64 R12, [R1+0x860] ;  /* 0x00086000010c7983 */ /* 0x001ee80000300a00 */
[----:B-1----:R-:W3:Y:S04]  /*135250*/  LDL.LU.64 R18, [R1+0x858] ;  /* 0x0008580001127983 */ /* 0x002ee80000300a00 */
[----:B------:R-:W3:Y:S01]  /*135260*/  LDL.LU R9, [R1+0x1ec] ;  /* 0x0001ec0001097983 */ /* 0x000ee20000300800 */
[----:B------:R-:W-:-:S03]  /*135270*/  VIADD R0, R14, 0x79 ;  /* 0x000000790e007836 */ /* 0x000fc60000000000 */
[----:B--2---:R0:W-:Y:S02]  /*135280*/  @P4 STG.E.U8 desc[UR36][R10.64], R3 ;  /* 0x000000030a004986 */ /* 0x0041e4000c101124 */
[----:B------:R-:W-:Y:S02]  /*135290*/  ISETP.GE.AND P4, PT, R0, UR27, PT ;  /* 0x0000001b00007c0c */ /* 0x000fe4000bf86270 */
[C---:B------:R-:W-:Y:S02]  /*1352a0*/  PRMT R0, R8.reuse, 0x7770, RZ ;  /* 0x0000777008007816 */ /* 0x040fe400000000ff */
[----:B------:R-:W-:Y:S01]  /*1352b0*/  PRMT R2, R8, 0x7771, RZ ;  /* 0x0000777108027816 */ /* 0x000fe200000000ff */
[----:B0-----:R-:W2:Y:S04]  /*1352c0*/  LDL.LU.64 R10, [R1+0x848] ;  /* 0x00084800010a7983 */ /* 0x001ea80000300a00 */
[----:B------:R0:W-:Y:S04]  /*1352d0*/  @P1 STG.E.U8 desc[UR36][R24.64], R5 ;  /* 0x0000000518001986 */ /* 0x0001e8000c101124 */
[----:B0-----:R-:W2:Y:S04]  /*1352e0*/  LDL.LU.64 R24, [R1+0x8a0] ;  /* 0x0008a00001187983 */ /* 0x001ea80000300a00 */
[----:B----4-:R0:W-:Y:S04]  /*1352f0*/  @P5 STG.E.U8 desc[UR36][R20.64], R0 ;  /* 0x0000000014005986 */ /* 0x0101e8000c101124 */
[----:B0-----:R-:W4:Y:S04]  /*135300*/  LDL.LU.64 R20, [R1+0x888] ;  /* 0x0008880001147983 */ /* 0x001f280000300a00 */
[----:B---3--:R0:W-:Y:S04]  /*135310*/  @P6 STG.E.U8 desc[UR36][R56.64], R2 ;  /* 0x0000000238006986 */ /* 0x0081e8000c101124 */
[----:B0-----:R-:W3:Y:S01]  /*135320*/  LDL.LU.64 R56, [R1+0x878] ;  /* 0x0008780001387983 */ /* 0x001ee20000300a00 */
[----:B------:R-:W-:Y:S01]  /*135330*/  ISETP.LT.AND P1, PT, R59, UR5, !P3 ;  /* 0x000000053b007c0c */ /* 0x000fe2000df21270 */
[----:B------:R-:W-:Y:S01]  /*135340*/  VIADD R0, R14, 0x7a ;  /* 0x0000007a0e007836 */ /* 0x000fe20000000000 */
[----:B------:R-:W-:-:S02]  /*135350*/  ISETP.LT.AND P3, PT, R55, UR9, !P3 ;  /* 0x0000000937007c0c */ /* 0x000fc4000df61270 */
[----:B------:R-:W-:Y:S02]  /*135360*/  ISETP.LT.AND P6, PT, R61, UR6, !P0 ;  /* 0x000000063d007c0c */ /* 0x000fe4000c7c1270 */
[----:B------:R-:W-:Y:S01]  /*135370*/  PRMT R2, R8, 0x7772, RZ ;  /* 0x0000777208027816 */ /* 0x000fe200000000ff */
[----:B------:R-:W0:Y:S01]  /*135380*/  LDCU UR5, c[0x0][0x398] ;  /* 0x00007300ff0577ac */ /* 0x000e220008000800 */
[----:B------:R-:W-:Y:S02]  /*135390*/  ISETP.GE.AND P5, PT, R0, UR29, PT ;  /* 0x0000001d00007c0c */ /* 0x000fe4000bfa6270 */
[----:B------:R-:W-:Y:S01]  /*1353a0*/  PRMT R0, R8, 0x7773, RZ ;  /* 0x0000777308007816 */ /* 0x000fe200000000ff */
[----:B------:R-:W1:Y:S01]  /*1353b0*/  LDCU UR9, c[0x0][0x398] ;  /* 0x00007300ff0977ac */ /* 0x000e620008000800 */
[----:B------:R-:W3:Y:S01]  /*1353c0*/  LDL.LU R8, [R1+0x25c] ;  /* 0x00025c0001087983 */ /* 0x000ee20000300800 */
[----:B------:R-:W0:Y:S03]  /*1353d0*/  LDCU UR6, c[0x0][0x398] ;  /* 0x00007300ff0677ac */ /* 0x000e260008000800 */
[----:B------:R0:W-:Y:S01]  /*1353e0*/  @P1 STG.E.U8 desc[UR36][R12.64], R2 ;  /* 0x000000020c001986 */ /* 0x0001e2000c101124 */
[----:B------:R-:W-:-:S03]  /*1353f0*/  ISETP.LT.AND P1, PT, R28, UR12, !P0 ;  /* 0x0000000c1c007c0c */ /* 0x000fc6000c721270 */
[----:B------:R1:W-:Y:S01]  /*135400*/  @P3 STG.E.U8 desc[UR36][R18.64], R0 ;  /* 0x0000000012003986 */ /* 0x0003e2000c101124 */
[----:B------:R-:W-:Y:S02]  /*135410*/  ISETP.LT.AND P3, PT, R16, UR4, !P0 ;  /* 0x0000000410007c0c */ /* 0x000fe4000c761270 */
[C---:B------:R-:W-:Y:S01]  /*135420*/  PRMT R3, R9.reuse, 0x7773, RZ ;  /* 0x0000777309037816 */ /* 0x040fe200000000ff */
[----:B------:R-:W2:Y:S01]  /*135430*/  LDCU UR4, c[0x0][0x398] ;  /* 0x00007300ff0477ac */ /* 0x000ea20008000800 */
[----:B------:R-:W2:Y:S01]  /*135440*/  LDCU UR12, c[0x0][0x398] ;  /* 0x00007300ff0c77ac */ /* 0x000ea20008000800 */
[----:B0-----:R-:W3:Y:S01]  /*135450*/  LDL.LU.64 R12, [R1+0x8e8] ;  /* 0x0008e800010c7983 */ /* 0x001ee20000300a00 */
[----:B------:R-:W-:-:S03]  /*135460*/  PRMT R2, R9, 0x7770, RZ ;  /* 0x0000777009027816 */ /* 0x000fc600000000ff */
[----:B------:R-:W3:Y:S04]  /*135470*/  LDL.LU.64 R26, [R1+0x8e0] ;  /* 0x0008e000011a7983 */ /* 0x000ee80000300a00 */
[----:B------:R-:W3:Y:S01]  /*135480*/  LDL.LU.64 R22, [R1+0x8d8] ;  /* 0x0008d80001167983 */ /* 0x000ee20000300a00 */
[----:B-1----:R-:W-:-:S03]  /*135490*/  PRMT R0, R9, 0x7772, RZ ;  /* 0x0000777209007816 */ /* 0x002fc600000000ff */
[----:B--2---:R0:W-:Y:S01]  /*1354a0*/  @P6 STG.E.U8 desc[UR36][R10.64], R2 ;  /* 0x000000020a006986 */ /* 0x0041e2000c101124 */
[----:B------:R-:W-:Y:S01]  /*1354b0*/  ISETP.LT.AND P6, PT, R53, UR11, !P0 ;  /* 0x0000000b35007c0c */ /* 0x000fe2000c7c1270 */
[----:B------:R-:W1:Y:S02]  /*1354c0*/  LDCU UR11, c[0x0][0x398] ;  /* 0x00007300ff0b77ac */ /* 0x000e640008000800 */
[----:B0-----:R-:W2:Y:S01]  /*1354d0*/  LDL.LU.64 R10, [R1+0x8b8] ;  /* 0x0008b800010a7983 */ /* 0x001ea20000300a00 */
[----:B------:R-:W-:-:S03]  /*1354e0*/  PRMT R2, R9, 0x7771, RZ ;  /* 0x0000777109027816 */ /* 0x000fc600000000ff */
[----:B------:R-:W2:Y:S04]  /*1354f0*/  LDL.LU R9, [R1+0x240] ;  /* 0x0002400001097983 */ /* 0x000ea80000300800 */
[----:B------:R-:W2:Y:S04]  /*135500*/  LDL.LU.64 R18, [R1+0x8d0] ;  /* 0x0008d00001127983 */ /* 0x000ea80000300a00 */
[----:B------:R0:W-:Y:S04]  /*135510*/  @P1 STG.E.U8 desc[UR36][R24.64], R2 ;  /* 0x0000000218001986 */ /* 0x0001e8000c101124 */
[----:B0-----:R-:W2:Y:S04]  /*135520*/  LDL.LU.64 R24, [R1+0x8c8] ;  /* 0x0008c80001187983 */ /* 0x001ea80000300a00 */
[----:B----4-:R-:W-:Y:S04]  /*135530*/  @P3 STG.E.U8 desc[UR36][R20.64], R0 ;  /* 0x0000000014003986 */ /* 0x010fe8000c101124 */
[----:B---3--:R0:W-:Y:S04]  /*135540*/  @P6 STG.E.U8 desc[UR36][R56.64], R3 ;  /* 0x0000000338006986 */ /* 0x0081e8000c101124 */
[----:B0-----:R-:W3:Y:S01]  /*135550*/  LDL.LU.64 R56, [R1+0x908] ;  /* 0x0009080001387983 */ /* 0x001ee20000300a00 */
[----:B------:R-:W-:-:S02]  /*135560*/  ISETP.LT.AND P1, PT, R58, UR7, !P0 ;  /* 0x000000073a007c0c */ /* 0x000fc4000c721270 */
[----:B------:R-:W-:Y:S02]  /*135570*/  ISETP.LT.AND P3, PT, R60, UR8, !P0 ;  /* 0x000000083c007c0c */ /* 0x000fe4000c761270 */
[----:B------:R-:W-:Y:S02]  /*135580*/  ISETP.LT.AND P6, PT, R59, UR10, !P0 ;  /* 0x0000000a3b007c0c */ /* 0x000fe4000c7c1270 */
[----:B------:R-:W-:Y:S02]  /*135590*/  ISETP.LT.AND P0, PT, R55, UR13, !P0 ;  /* 0x0000000d37007c0c */ /* 0x000fe4000c701270 */
[C---:B------:R-:W-:Y:S02]  /*1355a0*/  PRMT R3, R8.reuse, 0x7770, RZ ;  /* 0x0000777008037816 */ /* 0x040fe400000000ff */
[C---:B------:R-:W-:Y:S01]  /*1355b0*/  PRMT R2, R8.reuse, 0x7771, RZ ;  /* 0x0000777108027816 */ /* 0x040fe200000000ff */
[----:B------:R-:W4:Y:S01]  /*1355c0*/  LDL.LU.64 R20, [R1+0x8b0] ;  /* 0x0008b00001147983 */ /* 0x000f220000300a00 */
[----:B------:R-:W-:-:S02]  /*1355d0*/  PRMT R0, R8, 0x7772, RZ ;  /* 0x0000777208007816 */ /* 0x000fc400000000ff */
[----:B------:R-:W-:Y:S01]  /*1355e0*/  PRMT R4, R8, 0x7773, RZ ;  /* 0x0000777308047816 */ /* 0x000fe200000000ff */
[----:B------:R-:W0:Y:S01]  /*1355f0*/  LDCU UR7, c[0x0][0x398] ;  /* 0x00007300ff0777ac */ /* 0x000e220008000800 */
[----:B------:R-:W0:Y:S01]  /*135600*/  LDCU UR8, c[0x0][0x398] ;  /* 0x00007300ff0877ac */ /* 0x000e220008000800 */
[----:B------:R-:W0:Y:S01]  /*135610*/  LDCU UR10, c[0x0][0x398] ;  /* 0x00007300ff0a77ac */ /* 0x000e220008000800 */
[----:B------:R-:W0:Y:S01]  /*135620*/  LDCU UR13, c[0x0][0x398] ;  /* 0x00007300ff0d77ac */ /* 0x000e220008000800 */
[----:B------:R0:W-:Y:S04]  /*135630*/  @P1 STG.E.U8 desc[UR36][R12.64], R3 ;  /* 0x000000030c001986 */ /* 0x0001e8000c101124 */
[----:B------:R-:W-:Y:S01]  /*135640*/  @P3 STG.E.U8 desc[UR36][R26.64], R2 ;  /* 0x000000021a003986 */ /* 0x000fe2000c101124 */
[----:B------:R-:W-:-:S03]  /*135650*/  ISETP.LT.AND P3, PT, R61, UR5, !P2 ;  /* 0x000000053d007c0c */ /* 0x000fc6000d761270 */
[----:B------:R1:W-:Y:S01]  /*135660*/  @P6 STG.E.U8 desc[UR36][R22.64], R0 ;  /* 0x0000000016006986 */ /* 0x0003e2000c101124 */
[----:B------:R-:W-:-:S03]  /*135670*/  ISETP.LT.AND P1, PT, R28, UR9, !P2 ;  /* 0x000000091c007c0c */ /* 0x000fc6000d721270 */
[----:B0-----:R-:W4:Y:S04]  /*135680*/  LDL.LU R12, [R1+0x170] ;  /* 0x00017000010c7983 */ /* 0x001f280000300800 */
[----:B------:R-:W4:Y:S04]  /*135690*/  LDL.LU R8, [R1+0x1c48] ;  /* 0x001c480001087983 */ /* 0x000f280000300800 */
[----:B-1----:R-:W4:Y:S01]  /*1356a0*/  LDL.LU.64 R22, [R1+0x930] ;  /* 0x0009300001167983 */ /* 0x002f220000300a00 */
[----:B------:R-:W-:Y:S01]  /*1356b0*/  ISETP.LT.AND P6, PT, R16, UR6, !P2 ;  /* 0x0000000610007c0c */ /* 0x000fe2000d7c1270 */
[----:B------:R-:W0:Y:S01]  /*1356c0*/  LDCU UR5, c[0x0][0x398] ;  /* 0x00007300ff0577ac */ /* 0x000e220008000800 */
[----:B------:R-:W1:Y:S01]  /*1356d0*/  LDCU UR9, c[0x0][0x398] ;  /* 0x00007300ff0977ac */ /* 0x000e620008000800 */
[----:B------:R-:W0:Y:S01]  /*1356e0*/  LDCU UR6, c[0x0][0x398] ;  /* 0x00007300ff0677ac */ /* 0x000e220008000800 */
[----:B--2---:R2:W-:Y:S01]  /*1356f0*/  @P0 STG.E.U8 desc[UR36][R10.64], R4 ;  /* 0x000000040a000986 */ /* 0x0045e2000c101124 */
[----:B------:R-:W-:-:S02]  /*135700*/  PRMT R0, R9, 0x7770, RZ ;  /* 0x0000777009007816 */ /* 0x000fc400000000ff */
[C---:B------:R-:W-:Y:S01]  /*135710*/  PRMT R2, R9.reuse, 0x7771, RZ ;  /* 0x0000777109027816 */ /* 0x040fe200000000ff */
[----:B--2---:R-:W2:Y:S04]  /*135720*/  LDL.LU.64 R10, [R1+0x958] ;  /* 0x00095800010a7983 */ /* 0x004ea80000300a00 */
[----:B------:R0:W-:Y:S04]  /*135730*/  @P3 STG.E.U8 desc[UR36][R18.64], R0 ;  /* 0x0000000012003986 */ /* 0x0001e8000c101124 */
[----:B------:R1:W-:Y:S04]  /*135740*/  @P1 STG.E.U8 desc[UR36][R24.64], R2 ;  /* 0x0000000218001986 */ /* 0x0003e8000c101124 */
[----:B0-----:R-:W2:Y:S01]  /*135750*/  LDL.LU.64 R18, [R1+0x950] ;  /* 0x0009500001127983 */ /* 0x001ea20000300a00 */
[----:B------:R-:W-:-:S03]  /*135760*/  PRMT R0, R9, 0x7772, RZ ;  /* 0x0000777209007816 */ /* 0x000fc600000000ff */
[----:B------:R-:W2:Y:S04]  /*135770*/  LDL.LU R13, [R1+0x1d0] ;  /* 0x0001d000010d7983 */ /* 0x000ea80000300800 */
[----:B-1----:R-:W2:Y:S04]  /*135780*/  LDL.LU.64 R24, [R1+0x970] ;  /* 0x0009700001187983 */ /* 0x002ea80000300a00 */
[----:B---3--:R0:W-:Y:S04]  /*135790*/  @P6 STG.E.U8 desc[UR36][R56.64], R0 ;  /* 0x0000000038006986 */ /* 0x0081e8000c101124 */
[----:B0-----:R-:W3:Y:S01]  /*1357a0*/  LDL.LU.64 R56, [R1+0x948] ;  /* 0x0009480001387983 */ /* 0x001ee20000300a00 */
[----:B------:R-:W-:-:S02]  /*1357b0*/  ISETP.LT.AND P0, PT, R53, UR14, !P2 ;  /* 0x0000000e35007c0c */ /* 0x000fc4000d701270 */
[----:B------:R-:W-:Y:S02]  /*1357c0*/  ISETP.LT.AND P1, PT, R58, UR4, !P2 ;  /* 0x000000043a007c0c */ /* 0x000fe4000d721270 */
[----:B------:R-:W-:Y:S02]  /*1357d0*/  PRMT R2, R9, 0x7773, RZ ;  /* 0x0000777309027816 */ /* 0x000fe400000000ff */
[----:B------:R-:W-:Y:S01]  /*1357e0*/  ISETP.LT.AND P3, PT, R60, UR11, !P2 ;  /* 0x0000000b3c007c0c */ /* 0x000fe2000d761270 */
[----:B------:R-:W-:Y:S01]  /*1357f0*/  VIADD R0, R14, 0x7b ;  /* 0x0000007b0e007836 */ /* 0x000fe20000000000 */
[----:B------:R-:W-:Y:S01]  /*135800*/  ISETP.LT.AND P6, PT, R59, UR12, !P2 ;  /* 0x0000000c3b007c0c */ /* 0x000fe2000d7c1270 */
[----:B------:R-:W0:Y:S01]  /*135810*/  LDCU UR14, c[0x0][0x398] ;  /* 0x00007300ff0e77ac */ /* 0x000e220008000800 */
[----:B------:R-:W1:Y:S03]  /*135820*/  LDCU UR4, c[0x0][0x398] ;  /* 0x00007300ff0477ac */ /* 0x000e660008000800 */
[----:B----4-:R4:W-:Y:S01]  /*135830*/  @P0 STG.E.U8 desc[UR36][R20.64], R2 ;  /* 0x0000000214000986 */ /* 0x0109e2000c101124 */
[----:B------:R-:W-:Y:S01]  /*135840*/  ISETP.GE.AND P0, PT, R0, UR31, PT ;  /* 0x0000001f00007c0c */ /* 0x000fe2000bf06270 */
[----:B------:R-:W0:Y:S02]  /*135850*/  LDCU UR11, c[0x0][0x398] ;  /* 0x00007300ff0b77ac */ /* 0x000e240008000800 */
[----:B------:R0:W1:Y:S01]  /*135860*/  LDS.128 R4, [R8] ;  /* 0x0000000008047984 */ /* 0x0000620000000c00 */
[C---:B------:R-:W-:Y:S01]  /*135870*/  PRMT R0, R12.reuse, 0x7771, RZ ;  /* 0x000077710c007816 */ /* 0x040fe200000000ff */
[----:B------:R-:W1:Y:S02]  /*135880*/  LDCU UR12, c[0x0][0x398] ;  /* 0x00007300ff0c77ac */ /* 0x000e640008000800 */
[----:B----4-:R-:W4:Y:S01]  /*135890*/  LDL.LU.64 R20, [R1+0x9b0] ;  /* 0x0009b00001147983 */ /* 0x010f220000300a00 */
[----:B------:R-:W-:-:S03]  /*1358a0*/  PRMT R2, R12, 0x7770, RZ ;  /* 0x000077700c027816 */ /* 0x000fc600000000ff */
[----:B0-----:R-:W4:Y:S01]  /*1358b0*/  LDL.LU.64 R8, [R1+0x988] ;  /* 0x0009880001087983 */ /* 0x001f220000300a00 */
[----:B------:R-:W-:Y:S01]  /*1358c0*/  ISETP.LT.AND P2, PT, R55, UR7, !P2 ;  /* 0x0000000737007c0c */ /* 0x000fe2000d741270 */
[----:B------:R-:W0:Y:S02]  /*1358d0*/  LDCU UR7, c[0x0][0x398] ;  /* 0x00007300ff0777ac */ /* 0x000e240008000800 */
[----:B------:R0:W-:Y:S01]  /*1358e0*/  @P1 STG.E.U8 desc[UR36][R22.64], R2 ;  /* 0x0000000216001986 */ /* 0x0001e2000c101124 */
[----:B------:R-:W-:Y:S01]  /*1358f0*/  ISETP.LT.AND P1, PT, R61, UR8, !P4 ;  /* 0x000000083d007c0c */ /* 0x000fe2000e721270 */
[----:B------:R-:W1:Y:S01]  /*135900*/  LDCU UR8, c[0x0][0x398] ;  /* 0x00007300ff0877ac */ /* 0x000e620008000800 */
[C---:B0-----:R-:W-:Y:S01]  /*135910*/  PRMT R2, R12.reuse, 0x7772, RZ ;  /* 0x000077720c027816 */ /* 0x041fe200000000ff */
[----:B--2---:R0:W-:Y:S04]  /*135920*/  @P3 STG.E.U8 desc[UR36][R10.64], R0 ;  /* 0x000000000a003986 */ /* 0x0041e8000c101124 */
[----:B0-----:R-:W2:Y:S04]  /*135930*/  LDL.LU.64 R10, [R1+0x9d8] ;  /* 0x0009d800010a7983 */ /* 0x001ea80000300a00 */
[----:B------:R0:W-:Y:S01]  /*135940*/  @P6 STG.E.U8 desc[UR36][R18.64], R2 ;  /* 0x0000000212006986 */ /* 0x0001e2000c101124 */
[----:B------:R-:W-:-:S05]  /*135950*/  PRMT R0, R12, 0x7773, RZ ;  /* 0x000077730c007816 */ /* 0x000fca00000000ff */
[----:B------:R1:W-:Y:S04]  /*135960*/  @P2 STG.E.U8 desc[UR36][R24.64], R0 ;  /* 0x0000000018002986 */ /* 0x0003e8000c101124 */
[----:B0-----:R-:W2:Y:S01]  /*135970*/  LDL.LU.64 R18, [R1+0x9d0] ;  /* 0x0009d00001127983 */ /* 0x001ea20000300a00 */
[----:B------:R-:W-:-:S03]  /*135980*/  PRMT R2, R13, 0x7770, RZ ;  /* 0x000077700d027816 */ /* 0x000fc600000000ff */
[----:B-1----:R-:W2:Y:S04]  /*135990*/  LDL.LU.64 R24, [R1+0x9f8] ;  /* 0x0009f80001187983 */ /* 0x002ea80000300a00 */
[----:B---3--:R0:W-:Y:S04]  /*1359a0*/  @P1 STG.E.U8 desc[UR36][R56.64], R2 ;  /* 0x0000000238001986 */ /* 0x0081e8000c101124 */
[----:B0-----:R-:W3:Y:S01]  /*1359b0*/  LDL.LU.64 R56, [R1+0x9f0] ;  /* 0x0009f00001387983 */ /* 0x001ee20000300a00 */
[----:B------:R-:W-:Y:S02]  /*1359c0*/  ISETP.LT.AND P6, PT, R28, UR10, !P4 ;  /* 0x0000000a1c007c0c */ /* 0x000fe4000e7c1270 */
[----:B------:R-:W-:-:S02]  /*1359d0*/  ISETP.LT.AND P3, PT, R16, UR5, !P4 ;  /* 0x0000000510007c0c */ /* 0x000fc4000e761270 */
[----:B------:R-:W-:Y:S02]  /*1359e0*/  PRMT R0, R13, 0x7771, RZ ;  /* 0x000077710d007816 */ /* 0x000fe400000000ff */
[----:B------:R-:W-:Y:S02]  /*1359f0*/  ISETP.LT.AND P1, PT, R53, UR9, !P4 ;  /* 0x0000000935007c0c */ /* 0x000fe4000e721270 */
[----:B------:R-:W-:Y:S01]  /*135a00*/  PRMT R2, R13, 0x7772, RZ ;  /* 0x000077720d027816 */ /* 0x000fe200000000ff */
[----:B------:R-:W3:Y:S01]  /*135a10*/  LDL.LU R12, [R1+0x244] ;  /* 0x00024400010c7983 */ /* 0x000ee20000300800 */
[----:B------:R-:W-:Y:S02]  /*135a20*/  ISETP.LT.AND P2, PT, R58, UR6, !P4 ;  /* 0x000000063a007c0c */ /* 0x000fe4000e741270 */
[----:B------:R-:W-:Y:S01]  /*135a30*/  PRMT R3, R4, 0x7770, RZ ;  /* 0x0000777004037816 */ /* 0x000fe200000000ff */
[----:B------:R-:W0:Y:S01]  /*135a40*/  LDCU UR5, c[0x0][0x398] ;  /* 0x00007300ff0577ac */ /* 0x000e220008000800 */
[----:B------:R-:W1:Y:S01]  /*135a50*/  LDCU UR10, c[0x0][0x398] ;  /* 0x00007300ff0a77ac */ /* 0x000e620008000800 */
[----:B------:R-:W0:Y:S01]  /*135a60*/  LDCU UR9, c[0x0][0x398] ;  /* 0x00007300ff0977ac */ /* 0x000e220008000800 */
[----:B------:R-:W0:Y:S01]  /*135a70*/  LDCU UR6, c[0x0][0x398] ;  /* 0x00007300ff0677ac */ /* 0x000e220008000800 */
[----:B----4-:R4:W-:Y:S04]  /*135a80*/  @P6 STG.E.U8 desc[UR36][R20.64], R0 ;  /* 0x0000000014006986 */ /* 0x0109e8000c101124 */
[----:B------:R0:W-:Y:S01]  /*135a90*/  @P3 STG.E.U8 desc[UR36][R8.64], R2 ;  /* 0x0000000208003986 */ /* 0x0001e2000c101124 */
[----:B------:R-:W-:-:S02]  /*135aa0*/  ISETP.LT.AND P3, PT, R60, UR13, !P4 ;  /* 0x0000000d3c007c0c */ /* 0x000fc4000e761270 */
[----:B------:R-:W-:Y:S01]  /*135ab0*/  ISETP.LT.AND P6, PT, R59, UR14, !P4 ;  /* 0x0000000e3b007c0c */ /* 0x000fe2000e7c1270 */
[----:B----4-:R-:W4:Y:S04]  /*135ac0*/  LDL.LU.64 R20, [R1+0xa08] ;  /* 0x000a080001147983 */ /* 0x010f280000300a00 */
[----:B0-----:R-:W4:Y:S01]  /*135ad0*/  LDL.LU.64 R8, [R1+0x9e8] ;  /* 0x0009e80001087983 */ /* 0x001f220000300a00 */
[----:B------:R-:W-:-:S03]  /*135ae0*/  PRMT R2, R13, 0x7773, RZ ;  /* 0x000077730d027816 */ /* 0x000fc600000000ff */
[----:B------:R-:W4:Y:S01]  /*135af0*/  LDL.LU.64 R22, [R1+0xa18] ;  /* 0x000a180001167983 */ /* 0x000f220000300a00 */
[----:B------:R-:W-:Y:S01]  /*135b00*/  VIADD R0, R14, 0x7c ;  /* 0x0000007c0e007836 */ /* 0x000fe20000000000 */
[----:B------:R-:W0:Y:S01]  /*135b10*/  LDCU UR13, c[0x0][0x398] ;  /* 0x00007300ff0d77ac */ /* 0x000e220008000800 */
[----:B------:R-:W0:Y:S01]  /*135b20*/  LDCU UR14, c[0x0][0x398] ;  /* 0x00007300ff0e77ac */ /* 0x000e220008000800 */
[----:B--2---:R2:W-:Y:S02]  /*135b30*/  @P1 STG.E.U8 desc[UR36][R10.64], R2 ;  /* 0x000000020a001986 */ /* 0x0045e4000c101124 */
[----:B------:R-:W-:Y:S02]  /*135b40*/  ISETP.GE.AND P1, PT, R0, UR33, PT ;  /* 0x0000002100007c0c */ /* 0x000fe4000bf26270 */
[C---:B------:R-:W-:Y:S01]  /*135b50*/  PRMT R0, R4.reuse, 0x7771, RZ ;  /* 0x0000777104007816 */ /* 0x040fe200000000ff */
[----:B--2---:R-:W2:Y:S04]  /*135b60*/  LDL.LU.64 R10, [R1+0xa10] ;  /* 0x000a1000010a7983 */ /* 0x004ea80000300a00 */
[----:B------:R0:W-:Y:S01]  /*135b70*/  @P2 STG.E.U8 desc[UR36][R18.64], R3 ;  /* 0x0000000312002986 */ /* 0x0001e2000c101124 */
[----:B------:R-:W-:-:S03]  /*135b80*/  PRMT R2, R4, 0x7772, RZ ;  /* 0x0000777204027816 */ /* 0x000fc600000000ff */
[----:B------:R-:W-:Y:S04]  /*135b90*/  @P3 STG.E.U8 desc[UR36][R24.64], R0 ;  /* 0x0000000018003986 */ /* 0x000fe8000c101124 */
[----:B0-----:R-:W2:Y:S04]  /*135ba0*/  LDL.LU.64 R18, [R1+0xa30] ;  /* 0x000a300001127983 */ /* 0x001ea80000300a00 */
[----:B------:R-:W2:Y:S04]  /*135bb0*/  LDL.LU R15, [R1+0x174] ;  /* 0x00017400010f7983 */ /* 0x000ea80000300800 */
[----:B---3--:R0:W-:Y:S04]  /*135bc0*/  @P6 STG.E.U8 desc[UR36][R56.64], R2 ;  /* 0x0000000238006986 */ /* 0x0081e8000c101124 */
[----:B0-----:R-:W3:Y:S01]  /*135bd0*/  LDL.LU.64 R56, [R1+0xa60] ;  /* 0x000a600001387983 */ /* 0x001ee20000300a00 */
[----:B------:R-:W-:-:S02]  /*135be0*/  ISETP.LT.AND P4, PT, R55, UR4, !P4 ;  /* 0x0000000437007c0c */ /* 0x000fc4000e781270 */
[----:B------:R-:W-:Y:S02]  /*135bf0*/  ISETP.LT.AND P2, PT, R61, UR11, !P5 ;  /* 0x0000000b3d007c0c */ /* 0x000fe4000ef41270 */
[----:B------:R-:W-:Y:S01]  /*135c00*/  ISETP.LT.AND P6, PT, R28, UR12, !P5 ;  /* 0x0000000c1c007c0c */ /* 0x000fe2000efc1270 */
[----:B------:R-:W3:Y:S01]  /*135c10*/  LDL.LU.64 R24, [R1+0xa58] ;  /* 0x000a580001187983 */ /* 0x000ee20000300a00 */
[----:B------:R-:W-:Y:S02]  /*135c20*/  PRMT R4, R4, 0x7773, RZ ;  /* 0x0000777304047816 */ /* 0x000fe400000000ff */
[----:B------:R-:W-:Y:S02]  /*135c30*/  ISETP.LT.AND P3, PT, R16, UR7, !P5 ;  /* 0x0000000710007c0c */ /* 0x000fe4000ef61270 */
[C---:B------:R-:W-:Y:S02]  /*135c40*/  PRMT R0, R12.reuse, 0x7770, RZ ;  /* 0x000077700c007816 */ /* 0x040fe400000000ff */
[C---:B------:R-:W-:Y:S01]  /*135c50*/  PRMT R2, R12.reuse, 0x7772, RZ ;  /* 0x000077720c027816 */ /* 0x040fe200000000ff */
[----:B------:R-:W0:Y:S01]  /*135c60*/  LDCU UR4, c[0x0][0x398] ;  /* 0x00007300ff0477ac */ /* 0x000e220008000800 */
[----:B------:R-:W0:Y:S01]  /*135c70*/  LDCU UR7, c[0x0][0x398] ;  /* 0x00007300ff0777ac */ /* 0x000e220008000800 */
[----:B------:R-:W0:Y:S01]  /*135c80*/  LDCU UR11, c[0x0][0x398] ;  /* 0x00007300ff0b77ac */ /* 0x000e220008000800 */
[----:B------:R-:W0:Y:S01]  /*135c90*/  LDCU UR12, c[0x0][0x398] ;  /* 0x00007300ff0c77ac */ /* 0x000e220008000800 */
[----:B----4-:R4:W-:Y:S04]  /*135ca0*/  @P4 STG.E.U8 desc[UR36][R20.64], R4 ;  /* 0x0000000414004986 */ /* 0x0109e8000c101124 */
[----:B------:R0:W-:Y:S01]  /*135cb0*/  @P2 STG.E.U8 desc[UR36][R8.64], R0 ;  /* 0x0000000008002986 */ /* 0x0001e2000c101124 */
[----:B------:R-:W-:Y:S01]  /*135cc0*/  ISETP.LT.AND P4, PT, R53, UR8, !P5 ;  /* 0x0000000835007c0c */ /* 0x000fe2000ef81270 */
[----:B------:R-:W1:Y:S02]  /*135cd0*/  LDCU UR8, c[0x0][0x398] ;  /* 0x00007300ff0877ac */ /* 0x000e640008000800 */
[----:B----4-:R-:W4:Y:S01]  /*135ce0*/  LDL.LU.64 R20, [R1+0xa98] ;  /* 0x000a980001147983 */ /* 0x010f220000300a00 */
[----:B0-----:R-:W-:-:S03]  /*135cf0*/  PRMT R0, R12, 0x7771, RZ ;  /* 0x000077710c007816 */ /* 0x001fc600000000ff */
[----:B------:R-:W4:Y:S04]  /*135d00*/  LDL.LU.64 R8, [R1+0xa70] ;  /* 0x000a700001087983 */ /* 0x000f280000300a00 */
[----:B------:R-:W4:Y:S04]  /*135d10*/  LDL.LU R17, [R1+0x1d4] ;  /* 0x0001d40001117983 */ /* 0x000f280000300800 */
[----:B------:R0:W-:Y:S02]  /*135d20*/  @P6 STG.E.U8 desc[UR36][R22.64], R0 ;  /* 0x0000000016006986 */ /* 0x0001e4000c101124 */
[----:B0-----:R-:W-:-:S05]  /*135d30*/  VIADD R0, R14, 0x7d ;  /* 0x0000007d0e007836 */ /* 0x001fca0000000000 */
[----:B------:R-:W-:Y:S01]  /*135d40*/  ISETP.GE.AND P2, PT, R0, UR35, PT ;  /* 0x0000002300007c0c */ /* 0x000fe2000bf46270 */
[----:B--2---:R0:W-:Y:S01]  /*135d50*/  @P3 STG.E.U8 desc[UR36][R10.64], R2 ;  /* 0x000000020a003986 */ /* 0x0041e2000c101124 */
[----:B------:R-:W-:Y:S02]  /*135d60*/  ISETP.LT.AND P3, PT, R58, UR5, !P5 ;  /* 0x000000053a007c0c */ /* 0x000fe4000ef61270 */
[----:B-1----:R-:W-:Y:S01]  /*135d70*/  ISETP.LT.AND P6, PT, R60, UR10, !P5 ;  /* 0x0000000a3c007c0c */ /* 0x002fe2000efc1270 */
[----:B------:R-:W1:Y:S01]  /*135d80*/  LDCU UR5, c[0x0][0x398] ;  /* 0x00007300ff0577ac */ /* 0x000e620008000800 */
[----:B------:R-:W2:Y:S01]  /*135d90*/  LDCU UR10, c[0x0][0x398] ;  /* 0x00007300ff0a77ac */ /* 0x000ea20008000800 */
[----:B0-----:R-:W2:Y:S01]  /*135da0*/  LDL.LU.64 R10, [R1+0xa90] ;  /* 0x000a9000010a7983 */ /* 0x001ea20000300a00 */
[----:B------:R-:W-:-:S03]  /*135db0*/  PRMT R2, R12, 0x7773, RZ ;  /* 0x000077730c027816 */ /* 0x000fc600000000ff */
[----:B------:R-:W2:Y:S01]  /*135dc0*/  LDL.LU.64 R12, [R1+0xa88] ;  /* 0x000a8800010c7983 */ /* 0x000ea20000300a00 */
[----:B------:R-:W-:-:S03]  /*135dd0*/  PRMT R0, R15, 0x7770, RZ ;  /* 0x000077700f007816 */ /* 0x000fc600000000ff */
[----:B------:R-:W-:Y:S04]  /*135de0*/  @P4 STG.E.U8 desc[UR36][R18.64], R2 ;  /* 0x0000000212004986 */ /* 0x000fe8000c101124 */
[----:B---3--:R0:W-:Y:S04]  /*135df0*/  @P3 STG.E.U8 desc[UR36][R56.64], R0 ;  /* 0x0000000038003986 */ /* 0x0081e8000c101124 */
[----:B0-----:R-:W3:Y:S01]  /*135e00*/  LDL.LU.64 R56, [R1+0xaf8] ;  /* 0x000af80001387983 */ /* 0x001ee20000300a00 */
[----:B------:R-:W-:Y:S02]  /*135e10*/  ISETP.LT.AND P4, PT, R59, UR9, !P5 ;  /* 0x000000093b007c0c */ /* 0x000fe4000ef81270 */
[----:B------:R-:W-:-:S02]  /*135e20*/  PRMT R2, R15, 0x7771, RZ ;  /* 0x000077710f027816 */ /* 0x000fc400000000ff */
[----:B------:R-:W-:Y:S02]  /*135e30*/  ISETP.LT.AND P5, PT, R55, UR6, !P5 ;  /* 0x0000000637007c0c */ /* 0x000fe4000efa1270 */
[----:B------:R-:W-:Y:S02]  /*135e40*/  PRMT R0, R15, 0x7772, RZ ;  /* 0x000077720f007816 */ /* 0x000fe400000000ff */
[----:B------:R-:W-:Y:S01]  /*135e50*/  ISETP.LT.AND P3, PT, R28, UR14, !P0 ;  /* 0x0000000e1c007c0c */ /* 0x000fe2000c761270 */
[----:B------:R-:W0:Y:S01]  /*135e60*/  LDCU UR6, c[0x0][0x398] ;  /* 0x00007300ff0677ac */ /* 0x000e220008000800 */
[----:B------:R1:W-:Y:S01]  /*135e70*/  @P6 STG.E.U8 desc[UR36][R24.64], R2 ;  /* 0x0000000218006986 */ /* 0x0003e2000c101124 */
[----:B------:R-:W-:Y:S01]  /*135e80*/  ISETP.LT.AND P6, PT, R61, UR13, !P0 ;  /* 0x0000000d3d007c0c */ /* 0x000fe2000c7c1270 */
[----:B------:R-:W0:Y:S01]  /*135e90*/  LDCU UR9, c[0x0][0x398] ;  /* 0x00007300ff0977ac */ /* 0x000e220008000800 */
[----:B------:R-:W0:Y:S01]  /*135ea0*/  LDCU UR13, c[0x0][0x398] ;  /* 0x00007300ff0d77ac */ /* 0x000e220008000800 */
[----:B------:R-:W0:Y:S01]  /*135eb0*/  LDCU UR14, c[0x0][0x398] ;  /* 0x00007300ff0e77ac */ /* 0x000e220008000800 */
[----:B-1----:R-:W3:Y:S01]  /*135ec0*/  LDL.LU.64 R24, [R1+0xaf0] ;  /* 0x000af00001187983 */ /* 0x002ee20000300a00 */
[----:B------:R-:W-:-:S03]  /*135ed0*/  PRMT R2, R15, 0x7773, RZ ;  /* 0x000077730f027816 */ /* 0x000fc600000000ff */
[----:B----4-:R1:W-:Y:S04]  /*135ee0*/  @P4 STG.E.U8 desc[UR36][R20.64], R0 ;  /* 0x0000000014004986 */ /* 0x0103e8000c101124 */
[----:B------:R4:W-:Y:S01]  /*135ef0*/  @P5 STG.E.U8 desc[UR36][R8.64], R2 ;  /* 0x0000000208005986 */ /* 0x0009e2000c101124 */
[----:B------:R-:W-:-:S03]  /*135f00*/  ISETP.LT.AND P4, PT, R16, UR4, !P0 ;  /* 0x0000000410007c0c */ /* 0x000fc6000c781270 */
[----:B-1----:R-:W3:Y:S01]  /*135f10*/  LDL.LU.64 R20, [R1+0xb10] ;  /* 0x000b100001147983 */ /* 0x002ee20000300a00 */
[C---:B------:R-:W-:Y:S02]  /*135f20*/  PRMT R0, R17.reuse, 0x7770, RZ ;  /* 0x0000777011007816 */ /* 0x040fe400000000ff */
[----:B----4-:R-:W-:Y:S01]  /*135f30*/  PRMT R2, R17, 0x7771, RZ ;  /* 0x0000777111027816 */ /* 0x010fe200000000ff */
[----:B------:R-:W4:Y:S01]  /*135f40*/  LDL.LU.64 R8, [R1+0xb08] ;  /* 0x000b080001087983 */ /* 0x000f220000300a00 */
[----:B------:R-:W-:Y:S02]  /*135f50*/  ISETP.LT.AND P5, PT, R53, UR7, !P0 ;  /* 0x0000000735007c0c */ /* 0x000fe4000c7a1270 */
[C---:B------:R-:W-:Y:S01]  /*135f60*/  PRMT R3, R17.reuse, 0x7773, RZ ;  /* 0x0000777311037816 */ /* 0x040fe200000000ff */
[----:B------:R-:W1:Y:S01]  /*135f70*/  LDCU UR4, c[0x0][0x398] ;  /* 0x00007300ff0477ac */ /* 0x000e620008000800 */
[----:B------:R-:W0:Y:S01]  /*135f80*/  LDCU UR7, c[0x0][0x398] ;  /* 0x00007300ff0777ac */ /* 0x000e220008000800 */
[----:B--2---:R2:W-:Y:S04]  /*135f90*/  @P6 STG.E.U8 desc[UR36][R10.64], R0 ;  /* 0x000000000a006986 */ /* 0x0045e8000c101124 */
[----:B------:R0:W-:Y:S04]  /*135fa0*/  @P3 STG.E.U8 desc[UR36][R12.64], R2 ;  /* 0x000000020c003986 */ /* 0x0001e8000c101124 */
[----:B--2---:R-:W2:Y:S04]  /*135fb0*/  LDL.LU.64 R10, [R1+0xb40] ;  /* 0x000b4000010a7983 */ /* 0x004ea80000300a00 */
[----:B------:R-:W2:Y:S04]  /*135fc0*/  LDL.LU.64 R18, [R1+0xb20] ;  /* 0x000b200001127983 */ /* 0x000ea80000300a00 */
[----:B0-----:R-:W2:Y:S04]  /*135fd0*/  LDL.LU.64 R12, [R1+0xb38] ;  /* 0x000b3800010c7983 */ /* 0x001ea80000300a00 */
[----:B------:R-:W2:Y:S01]  /*135fe0*/  LDL.LU R15, [R1+0x248] ;  /* 0x00024800010f7983 */ /* 0x000ea20000300800 */
[----:B------:R-:W-:-:S05]  /*135ff0*/  PRMT R2, R17, 0x7772, RZ ;  /* 0x0000777211027816 */ /* 0x000fca00000000ff */
[----:B---3--:R0:W-:Y:S04]  /*136000*/  @P4 STG.E.U8 desc[UR36][R56.64], R2 ;  /* 0x0000000238004986 */ /* 0x0081e8000c101124 */
[----:B0-----:R-:W3:Y:S01]  /*136010*/  LDL.LU.64 R56, [R1+0xb30] ;  /* 0x000b300001387983 */ /* 0x001ee20000300a00 */
[----:B------:R-:W-:Y:S02]  /*136020*/  ISETP.LT.AND P3, PT, R58, UR11, !P0 ;  /* 0x0000000b3a007c0c */ /* 0x000fe4000c761270 */
[----:B------:R-:W-:Y:S01]  /*136030*/  ISETP.LT.AND P6, PT, R60, UR8, !P0 ;  /* 0x000000083c007c0c */ /* 0x000fe2000c7c1270 */
[----:B------:R-:W-:Y:S01]  /*136040*/  VIADD R0, R14, 0x7e ;  /* 0x0000007e0e007836 */ /* 0x000fe20000000000 */
[----:B------:R-:W-:Y:S01]  /*136050*/  PRMT R2, R5, 0x7771, RZ ;  /* 0x0000777105027816 */ /* 0x000fe200000000ff */
[----:B------:R-:W0:Y:S01]  /*136060*/  LDCU UR8, c[0x0][0x398] ;  /* 0x00007300ff0877ac */ /* 0x000e220008000800 */
[----:B------:R-:W0:Y:S01]  /*136070*/  LDCU UR11, c[0x0][0x398] ;  /* 0x00007300ff0b77ac */ /* 0x000e220008000800 */
[----:B------:R1:W-:Y:S01]  /*136080*/  @P5 STG.E.U8 desc[UR36][R24.64], R3 ;  /* 0x0000000318005986 */ /* 0x0003e2000c101124 */
[----:B------:R-:W-:-:S02]  /*136090*/  ISETP.LT.AND P5, PT, R59, UR12, !P0 ;  /* 0x0000000c3b007c0c */ /* 0x000fc4000c7a1270 */
[----:B------:R-:W-:Y:S02]  /*1360a0*/  ISETP.GE.AND P4, PT, R0, UR39, PT ;  /* 0x0000002700007c0c */ /* 0x000fe4000bf86270 */
[----:B------:R-:W-:Y:S02]  /*1360b0*/  PRMT R0, R5, 0x7770, RZ ;  /* 0x0000777005007816 */ /* 0x000fe400000000ff */
[----:B------:R-:W-:Y:S01]  /*1360c0*/  ISETP.LT.AND P0, PT, R55, UR5, !P0 ;  /* 0x0000000537007c0c */ /* 0x000fe2000c701270 */
[----:B------:R-:W0:Y:S01]  /*1360d0*/  LDCU UR5, c[0x0][0x398] ;  /* 0x00007300ff0577ac */ /* 0x000e220008000800 */
[----:B------:R-:W0:Y:S01]  /*1360e0*/  LDCU UR12, c[0x0][0x398] ;  /* 0x00007300ff0c77ac */ /* 0x000e220008000800 */
[----:B-1----:R-:W3:Y:S04]  /*1360f0*/  LDL.LU.64 R24, [R1+0xb68] ;  /* 0x000b680001187983 */ /* 0x002ee80000300a00 */
[----:B------:R1:W-:Y:S04]  /*136100*/  @P3 STG.E.U8 desc[UR36][R20.64], R0 ;  /* 0x0000000014003986 */ /* 0x0003e8000c101124 */
[----:B----4-:R4:W-:Y:S01]  /*136110*/  @P6 STG.E.U8 desc[UR36][R8.64], R2 ;  /* 0x0000000208006986 */ /* 0x0109e2000c101124 */
[----:B------:R-:W-:-:S03]  /*136120*/  ISETP.LT.AND P6, PT, R61, UR10, !P1 ;  /* 0x0000000a3d007c0c */ /* 0x000fc6000cfc1270 */
[----:B-1----:R-:W3:Y:S01]  /*136130*/  LDL.LU.64 R20, [R1+0xb60] ;  /* 0x000b600001147983 */ /* 0x002ee20000300a00 */
[C---:B------:R-:W-:Y:S02]  /*136140*/  PRMT R0, R5.reuse, 0x7772, RZ ;  /* 0x0000777205007816 */ /* 0x040fe400000000ff */
[----:B------:R-:W-:Y:S01]  /*136150*/  ISETP.LT.AND P3, PT, R28, UR6, !P1 ;  /* 0x000000061c007c0c */ /* 0x000fe2000cf61270 */
[----:B------:R-:W1:Y:S01]  /*136160*/  LDCU UR10, c[0x0][0x398] ;  /* 0x00007300ff0a77ac */ /* 0x000e620008000800 */
[----:B----4-:R-:W4:Y:S01]  /*136170*/  LDL.LU R8, [R1+0x178] ;  /* 0x0001780001087983 */ /* 0x010f220000300800 */
[----:B------:R-:W-:Y:S01]  /*136180*/  PRMT R5, R5, 0x7773, RZ ;  /* 0x0000777305057816 */ /* 0x000fe200000000ff */
[----:B------:R-:W0:Y:S02]  /*136190*/  LDCU UR6, c[0x0][0x398] ;  /* 0x00007300ff0677ac */ /* 0x000e240008000800 */
[----:B--2---:R2:W-:Y:S04]  /*1361a0*/  @P5 STG.E.U8 desc[UR36][R10.64], R0 ;  /* 0x000000000a005986 */ /* 0x0045e8000c101124 */
[----:B------:R0:W-:Y:S01]  /*1361b0*/  @P0 STG.E.U8 desc[UR36][R18.64], R5 ;  /* 0x0000000512000986 */ /* 0x0001e2000c101124 */
[----:B------:R-:W-:-:S03]  /*1361c0*/  PRMT R2, R15, 0x7771, RZ ;  /* 0x000077710f027816 */ /* 0x000fc600000000ff */
[----:B--2---:R-:W2:Y:S01]  /*1361d0*/  LDL.LU.64 R10, [R1+0xb70] ;  /* 0x000b7000010a7983 */ /* 0x004ea20000300a00 */
[----:B------:R-:W-:-:S03]  /*1361e0*/  PRMT R0, R15, 0x7770, RZ ;  /* 0x000077700f007816 */ /* 0x000fc600000000ff */
[----:B------:R-:W2:Y:S04]  /*1361f0*/  LDL.LU.64 R22, [R1+0xb90] ;  /* 0x000b900001167983 */ /* 0x000ea80000300a00 */
[----:B0-----:R-:W2:Y:S04]  /*136200*/  LDL.LU.64 R18, [R1+0xb88] ;  /* 0x000b880001127983 */ /* 0x001ea80000300a00 */
[----:B------:R-:W2:Y:S04]  /*136210*/  LDL.LU R9, [R1+0x1d8] ;  /* 0x0001d80001097983 */ /* 0x000ea80000300800 */
[----:B------:R0:W-:Y:S04]  /*136220*/  @P6 STG.E.U8 desc[UR36][R12.64], R0 ;  /* 0x000000000c006986 */ /* 0x0001e8000c101124 */
[----:B0-----:R-:W2:Y:S04]  /*136230*/  LDL.LU.64 R12, [R1+0xba0] ;  /* 0x000ba000010c7983 */ /* 0x001ea80000300a00 */
[----:B---3--:R0:W-:Y:S04]  /*136240*/  @P3 STG.E.U8 desc[UR36][R56.64], R2 ;  /* 0x0000000238003986 */ /* 0x0081e8000c101124 */
[----:B0-----:R-:W3:Y:S01]  /*136250*/  LDL.LU.64 R56, [R1+0xb80] ;  /* 0x000b800001387983 */ /* 0x001ee20000300a00 */
[----:B------:R-:W-:-:S02]  /*136260*/  ISETP.LT.AND P5, PT, R16, UR9, !P1 ;  /* 0x0000000910007c0c */ /* 0x000fc4000cfa1270 */
[----:B------:R-:W-:Y:S02]  /*136270*/  ISETP.LT.AND P0, PT, R53, UR13, !P1 ;  /* 0x0000000d35007c0c */ /* 0x000fe4000cf01270 */
[----:B------:R-:W-:Y:S02]  /*136280*/  ISETP.LT.AND P3, PT, R58, UR14, !P1 ;  /* 0x0000000e3a007c0c */ /* 0x000fe4000cf61270 */
[C---:B------:R-:W-:Y:S02]  /*136290*/  PRMT R0, R15.reuse, 0x7772, RZ ;  /* 0x000077720f007816 */ /* 0x040fe400000000ff */
[----:B------:R-:W-:Y:S02]  /*1362a0*/  PRMT R2, R15, 0x7773, RZ ;  /* 0x000077730f027816 */ /* 0x000fe400000000ff */
[----:B------:R-:W-:Y:S01]  /*1362b0*/  ISETP.LT.AND P6, PT, R59, UR7, !P1 ;  /* 0x000000073b007c0c */ /* 0x000fe2000cfc1270 */
[----:B------:R-:W0:Y:S01]  /*1362c0*/  LDCU UR9, c[0x0][0x398] ;  /* 0x00007300ff0977ac */ /* 0x000e220008000800 */
[----:B------:R-:W0:Y:S01]  /*1362d0*/  LDCU UR13, c[0x0][0x398] ;  /* 0x00007300ff0d77ac */ /* 0x000e220008000800 */
[----:B------:R-:W-:Y:S01]  /*1362e0*/  PRMT R4, R6, 0x7770, RZ ;  /* 0x0000777006047816 */ /* 0x000fe200000000ff */
[----:B------:R-:W0:Y:S01]  /*1362f0*/  LDCU UR14, c[0x0][0x398] ;  /* 0x00007300ff0e77ac */ /* 0x000e220008000800 */
[----:B------:R-:W0:Y:S01]  /*136300*/  LDCU UR7, c[0x0][0x398] ;  /* 0x00007300ff0777ac */ /* 0x000e220008000800 */
[----:B------:R1:W-:Y:S01]  /*136310*/  @P5 STG.E.U8 desc[UR36][R24.64], R0 ;  /* 0x0000000018005986 */ /* 0x0003e2000c101124 */
[----:B------:R-:W-:-:S03]  /*136320*/  ISETP.LT.AND P5, PT, R60, UR4, !P1 ;  /* 0x000000043c007c0c */ /* 0x000fc6000cfa1270 */
[----:B------:R4:W-:Y:S01]  /*136330*/  @P0 STG.E.U8 desc[UR36][R20.64], R2 ;  /* 0x0000000214000986 */ /* 0x0009e2000c101124 */
[----:B------:R-:W-:Y:S01]  /*136340*/  ISETP.LT.AND P1, PT, R55, UR8, !P1 ;  /* 0x0000000837007c0c */ /* 0x000fe2000cf21270 */
[----:B------:R-:W0:Y:S01]  /*136350*/  LDCU UR4, c[0x0][0x398] ;  /* 0x00007300ff0477ac */ /* 0x000e220008000800 */
[----:B------:R-:W0:Y:S01]  /*136360*/  LDCU UR8, c[0x0][0x398] ;  /* 0x00007300ff0877ac */ /* 0x000e220008000800 */
[----:B-1----:R-:W-:Y:S01]  /*136370*/  VIADD R0, R14, 0x7f ;  /* 0x0000007f0e007836 */ /* 0x002fe20000000000 */
[----:B------:R-:W3:Y:S01]  /*136380*/  LDL.LU.64 R24, [R1+0xba8] ;  /* 0x000ba80001187983 */ /* 0x000ee20000300a00 */
[----:B----4-:R-:W-:-:S03]  /*136390*/  PRMT R2, R8, 0x7770, RZ ;  /* 0x0000777008027816 */ /* 0x010fc600000000ff */
[----:B------:R-:W4:Y:S01]  /*1363a0*/  LDL.LU.64 R20, [R1+0xb28] ;  /* 0x000b280001147983 */ /* 0x000f220000300a00 */
[----:B------:R-:W-:Y:S02]  /*1363b0*/  ISETP.GE.AND P0, PT, R0, UR17, PT ;  /* 0x0000001100007c0c */ /* 0x000fe4000bf06270 */
[----:B------:R-:W-:Y:S01]  /*1363c0*/  PRMT R0, R8, 0x7771, RZ ;  /* 0x0000777108007816 */ /* 0x000fe200000000ff */
[----:B------:R-:W4:Y:S04]  /*1363d0*/  LDL.LU.64 R14, [R1+0xac8] ;  /* 0x000ac800010e7983 */ /* 0x000f280000300a00 */
[----:B--2---:R1:W-:Y:S01]  /*1363e0*/  @P3 STG.E.U8 desc[UR36][R10.64], R2 ;  /* 0x000000020a003986 */ /* 0x0043e2000c101124 */
[----:B------:R-:W-:-:S03]  /*1363f0*/  ISETP.LT.AND P3, PT, R61, UR11, !P2 ;  /* 0x0000000b3d007c0c */ /* 0x000fc6000d761270 */
[----:B------:R2:W-:Y:S01]  /*136400*/  @P5 STG.E.U8 desc[UR36][R22.64], R0 ;  /* 0x0000000016005986 */ /* 0x0005e2000c101124 */
[----:B------:R-:W0:Y:S01]  /*136410*/  LDCU UR11, c[0x0][0x398] ;  /* 0x00007300ff0b77ac */ /* 0x000e220008000800 */
[C---:B-1----:R-:W-:Y:S02]  /*136420*/  PRMT R2, R8.reuse, 0x7772, RZ ;  /* 0x0000777208027816 */ /* 0x042fe400000000ff */
[----:B------:R-:W4:Y:S01]  /*136430*/  LDL.LU.64 R10, [R1+0x9e0] ;  /* 0x0009e000010a7983 */ /* 0x000f220000300a00 */
[----:B--2---:R-:W-:-:S03]  /*136440*/  PRMT R0, R8, 0x7773, RZ ;  /* 0x0000777308007816 */ /* 0x004fc600000000ff */
[----:B------:R1:W-:Y:S04]  /*136450*/  @P6 STG.E.U8 desc[UR36][R18.64], R2 ;  /* 0x0000000212006986 */ /* 0x0003e8000c101124 */
[----:B------:R2:W-:Y:S01]  /*136460*/  @P1 STG.E.U8 desc[UR36][R12.64], R0 ;  /* 0x000000000c001986 */ /* 0x0005e2000c101124 */
[----:B-1----:R-:W-:-:S03]  /*136470*/  PRMT R2, R9, 0x7770, RZ ;  /* 0x0000777009027816 */ /* 0x002fc600000000ff */
[----:B--2---:R-:W2:Y:S04]  /*136480*/  LDL.LU.64 R12, [R1+0x938] ;  /* 0x00093800010c7983 */ /* 0x004ea80000300a00 */
[----:B---3--:R1:W-:Y:S04]  /*136490*/  @P3 STG.E.U8 desc[UR36][R56.64], R2 ;  /* 0x0000000238003986 */ /* 0x0083e8000c101124 */
[----:B-1----:R-:W3:Y:S01]  /*1364a0*/  LDL.LU.64 R56, [R1+0x718] ;  /* 0x0007180001387983 */ /* 0x002ee20000300a00 */
[----:B------:R-:W-:Y:S02]  /*1364b0*/  ISETP.LT.AND P5, PT, R28, UR5, !P2 ;  /* 0x000000051c007c0c */ /* 0x000fe4000d7a1270 */
[----:B------:R-:W-:Y:S01]  /*1364c0*/  ISETP.LT.AND P6, PT, R16, UR6, !P2 ;  /* 0x0000000610007c0c */ /* 0x000fe2000d7c1270 */
[----:B------:R-:W3:Y:S04]  /*1364d0*/  LDL.LU R8, [R1+0x24c] ;  /* 0x00024c0001087983 */ /* 0x000ee80000300800 */
[----:B------:R-:W3:Y:S01]  /*1364e0*/  LDL.LU.64 R30, [R1+0x500] ;  /* 0x00050000011e7983 */ /* 0x000ee20000300a00 */
[----:B------:R-:W-:-:S02]  /*1364f0*/  PRMT R0, R9, 0x7771, RZ ;  /* 0x0000777109007816 */ /* 0x000fc400000000ff */
[----:B------:R-:W-:Y:S02]  /*136500*/  PRMT R2, R9, 0x7772, RZ ;  /* 0x0000777209027816 */ /* 0x000fe400000000ff */
[----:B0-----:R-:W-:Y:S02]  /*136510*/  ISETP.LT.AND P1, PT, R53, UR9, !P2 ;  /* 0x0000000935007c0c */ /* 0x001fe4000d721270 */
[----:B------:R-:W-:Y:S01]  /*136520*/  ISETP.LT.AND P3, PT, R58, UR10, !P2 ;  /* 0x0000000a3a007c0c */ /* 0x000fe2000d761270 */
[----:B------:R-:W3:Y:S04]  /*136530*/  LDL.LU.64 R26, [R1+0x430] ;  /* 0x00043000011a7983 */ /* 0x000ee80000300a00 */
[----:B------:R-:W3:Y:S04]  /*136540*/  LDL.LU.64 R22, [R1+0x410] ;  /* 0x0004100001167983 */ /* 0x000ee80000300a00 */
[----:B------:R-:W3:Y:S01]  /*136550*/  LDL.LU.64 R18, [R1+0x400] ;  /* 0x0004000001127983 */ /* 0x000ee20000300a00 */
[----:B------:R-:W-:Y:S01]  /*136560*/  PRMT R3, R9, 0x7773, RZ ;  /* 0x0000777309037816 */ /* 0x000fe200000000ff */
[----:B------:R-:W0:Y:S01]  /*136570*/  LDCU UR5, c[0x0][0x398] ;  /* 0x00007300ff0577ac */ /* 0x000e220008000800 */
[----:B------:R-:W1:Y:S01]  /*136580*/  LDCU UR6, c[0x0][0x398] ;  /* 0x00007300ff0677ac */ /* 0x000e620008000800 */
[----:B------:R4:W-:Y:S01]  /*136590*/  @P5 STG.E.U8 desc[UR36][R24.64], R0 ;  /* 0x0000000018005986 */ /* 0x0009e2000c101124 */
[----:B------:R-:W-:Y:S01]  /*1365a0*/  ISETP.LT.AND P5, PT, R60, UR12, !P2 ;  /* 0x0000000c3c007c0c */ /* 0x000fe2000d7a1270 */
[----:B------:R-:W0:Y:S01]  /*1365b0*/  LDCU UR9, c[0x0][0x398] ;  /* 0x00007300ff0977ac */ /* 0x000e220008000800 */
[----:B------:R-:W0:Y:S01]  /*1365c0*/  LDCU UR10, c[0x0][0x398] ;  /* 0x00007300ff0a77ac */ /* 0x000e220008000800 */
[----:B----4-:R4:W-:Y:S01]  /*1365d0*/  @P6 STG.E.U8 desc[UR36][R20.64], R2 ;  /* 0x0000000214006986 */ /* 0x0109e2000c101124 */
[----:B------:R-:W-:-:S03]  /*1365e0*/  ISETP.LT.AND P6, PT, R59, UR13, !P2 ;  /* 0x0000000d3b007c0c */ /* 0x000fc6000d7c1270 */
[----:B------:R-:W3:Y:S01]  /*1365f0*/  LDL.LU.64 R24, [R1+0x3a0] ;  /* 0x0003a00001187983 */ /* 0x000ee20000300a00 */
[----:B------:R-:W-:-:S03]  /*136600*/  PRMT R0, R6, 0x7771, RZ ;  /* 0x0000777106007816 */ /* 0x000fc600000000ff */
[----:B------:R-:W3:Y:S04]  /*136610*/  LDL.LU R9, [R1+0x17c] ;  /* 0x00017c0001097983 */ /* 0x000ee80000300800 */
[----:B------:R0:W-:Y:S01]  /*136620*/  @P1 STG.E.U8 desc[UR36][R14.64], R3 ;  /* 0x000000030e001986 */ /* 0x0001e2000c101124 */
[----:B----4-:R-:W-:-:S03]  /*136630*/  PRMT R2, R6, 0x7772, RZ ;  /* 0x0000777206027816 */ /* 0x010fc600000000ff */
[----:B------:R-:W4:Y:S01]  /*136640*/  LDL.LU.64 R20, [R1+0x388] ;  /* 0x0003880001147983 */ /* 0x000f220000300a00 */
[----:B------:R-:W-:-:S03]  /*136650*/  ISETP.LT.AND P1, PT, R61, UR4, !P4 ;  /* 0x000000043d007c0c */ /* 0x000fc6000e721270 */
[----:B------:R1:W-:Y:S04]  /*136660*/  @P3 STG.E.U8 desc[UR36][R10.64], R4 ;  /* 0x000000040a003986 */ /* 0x0003e8000c101124 */
[----:B0-----:R-:W4:Y:S01]  /*136670*/  LDL.LU.64 R14, [R1+0x378] ;  /* 0x00037800010e7983 */ /* 0x001f220000300a00 */
[----:B------:R-:W-:Y:S02]  /*136680*/  ISETP.LT.AND P3, PT, R61, UR15, !P0 ;  /* 0x0000000f3d007c0c */ /* 0x000fe4000c761270 */
[----:B------:R-:W-:Y:S02]  /*136690*/  ISETP.LT.AND P2, PT, R55, UR14, !P2 ;  /* 0x0000000e37007c0c */ /* 0x000fe4000d741270 */
[----:B------:R-:W-:Y:S01]  /*1366a0*/  PRMT R6, R6, 0x7773, RZ ;  /* 0x0000777306067816 */ /* 0x000fe200000000ff */
[----:B------:R-:W0:Y:S01]  /*1366b0*/  LDCU UR4, c[0x0][0x398] ;  /* 0x00007300ff0477ac */ /* 0x000e220008000800 */
[----:B-1----:R-:W4:Y:S04]  /*1366c0*/  LDL.LU.64 R10, [R1+0x368] ;  /* 0x00036800010a7983 */ /* 0x002f280000300a00 */
[----:B--2---:R1:W-:Y:S04]  /*1366d0*/  @P5 STG.E.U8 desc[UR36][R12.64], R0 ;  /* 0x000000000c005986 */ /* 0x0043e8000c101124 */
[----:B-1----:R-:W2:Y:S04]  /*1366e0*/  LDL.LU.64 R12, [R1+0x350] ;  /* 0x00035000010c7983 */ /* 0x002ea80000300a00 */
[----:B---3--:R1:W-:Y:S04]  /*1366f0*/  @P6 STG.E.U8 desc[UR36][R56.64], R2 ;  /* 0x0000000238006986 */ /* 0x0083e8000c101124 */
[----:B-1----:R-:W3:Y:S04]  /*136700*/  LDL.LU.64 R56, [R1+0x420] ;  /* 0x0004200001387983 */ /* 0x002ee80000300a00 */
[----:B------:R-:W3:Y:S01]  /*136710*/  LDL.LU R61, [R1+0x1dc] ;  /* 0x0001dc00013d7983 */ /* 0x000ee20000300800 */
[----:B------:R-:W-:-:S02]  /*136720*/  ISETP.LT.AND P6, PT, R28, UR7, !P4 ;  /* 0x000000071c007c0c */ /* 0x000fc4000e7c1270 */
[----:B------:R-:W-:Y:S01]  /*136730*/  ISETP.LT.AND P5, PT, R16, UR8, !P4 ;  /* 0x0000000810007c0c */ /* 0x000fe2000e7a1270 */
[----:B------:R-:W-:Y:S01]  /*136740*/  @P2 STG.E.U8 desc[UR36][R30.64], R6 ;  /* 0x000000061e002986 */ /* 0x000fe2000c101124 */
[----:B------:R-:W-:Y:S02]  /*136750*/  ISETP.LT.AND P2, PT, R53, UR11, !P4 ;  /* 0x0000000b35007c0c */ /* 0x000fe4000e741270 */
[C---:B------:R-:W-:Y:S02]  /*136760*/  PRMT R3, R8.reuse, 0x7770, RZ ;  /* 0x0000777008037816 */ /* 0x040fe400000000ff */
[C---:B------:R-:W-:Y:S02]  /*136770*/  PRMT R4, R8.reuse, 0x7771, RZ ;  /* 0x0000777108047816 */ /* 0x040fe400000000ff */
[C---:B------:R-:W-:Y:S02]  /*136780*/  PRMT R5, R8.reuse, 0x7772, RZ ;  /* 0x0000777208057816 */ /* 0x040fe400000000ff */
[----:B------:R-:W-:Y:S01]  /*136790*/  PRMT R8, R8, 0x7773, RZ ;  /* 0x0000777308087816 */ /* 0x000fe200000000ff */
[----:B------:R-:W1:Y:S01]  /*1367a0*/  LDCU UR7, c[0x0][0x398] ;  /* 0x00007300ff0777ac */ /* 0x000e620008000800 */
[----:B------:R0:W-:Y:S01]  /*1367b0*/  @P1 STG.E.U8 desc[UR36][R26.64], R3 ;  /* 0x000000031a001986 */ /* 0x0001e2000c101124 */
[----:B------:R-:W-:Y:S01]  /*1367c0*/  ISETP.LT.AND P1, PT, R58, UR5, !P4 ;  /* 0x000000053a007c0c */ /* 0x000fe2000e721270 */
[----:B------:R-:W1:Y:S01]  /*1367d0*/  LDCU UR8, c[0x0][0x398] ;  /* 0x00007300ff0877ac */ /* 0x000e620008000800 */
[----:B------:R-:W1:Y:S01]  /*1367e0*/  LDCU UR5, c[0x0][0x398] ;  /* 0x00007300ff0577ac */ /* 0x000e620008000800 */
[----:B------:R0:W-:Y:S04]  /*1367f0*/  @P6 STG.E.U8 desc[UR36][R22.64], R4 ;  /* 0x0000000416006986 */ /* 0x0001e8000c101124 */
[----:B------:R3:W-:Y:S04]  /*136800*/  @P5 STG.E.U8 desc[UR36][R18.64], R5 ;  /* 0x0000000512005986 */ /* 0x0007e8000c101124 */
[----:B------:R-:W-:Y:S01]  /*136810*/  @P2 STG.E.U8 desc[UR36][R24.64], R8 ;  /* 0x0000000818002986 */ /* 0x000fe2000c101124 */
[----:B------:R-:W-:-:S02]  /*136820*/  ISETP.LT.AND P6, PT, R60, UR6, !P4 ;  /* 0x000000063c007c0c */ /* 0x000fc4000e7c1270 */
[----:B------:R-:W-:Y:S01]  /*136830*/  ISETP.LT.AND P2, PT, R59, UR9, !P4 ;  /* 0x000000093b007c0c */ /* 0x000fe2000e741270 */
[----:B------:R-:W2:Y:S01]  /*136840*/  LDCU UR6, c[0x0][0x398] ;  /* 0x00007300ff0677ac */ /* 0x000ea20008000800 */
[----:B------:R-:W2:Y:S01]  /*136850*/  LDCU UR9, c[0x0][0x398] ;  /* 0x00007300ff0977ac */ /* 0x000ea20008000800 */
[----:B0-----:R-:W-:Y:S02]  /*136860*/  ISETP.LT.AND P4, PT, R55, UR4, !P4 ;  /* 0x0000000437007c0c */ /* 0x001fe4000e781270 */
[C---:B------:R-:W-:Y:S02]  /*136870*/  PRMT R0, R9.reuse, 0x7770, RZ ;  /* 0x0000777009007816 */ /* 0x040fe400000000ff */
[C---:B------:R-:W-:Y:S02]  /*136880*/  PRMT R2, R9.reuse, 0x7771, RZ ;  /* 0x0000777109027816 */ /* 0x040fe400000000ff */
[C---:B------:R-:W-:Y:S02]  /*136890*/  PRMT R3, R9.reuse, 0x7772, RZ ;  /* 0x0000777209037816 */ /* 0x040fe400000000ff */
[----:B------:R-:W-:Y:S01]  /*1368a0*/  PRMT R4, R9, 0x7773, RZ ;  /* 0x0000777309047816 */ /* 0x000fe200000000ff */
[----:B----4-:R0:W-:Y:S01]  /*1368b0*/  @P1 STG.E.U8 desc[UR36][R20.64], R0 ;  /* 0x0000000014001986 */ /* 0x0101e2000c101124 */
[----:B------:R-:W-:-:S02]  /*1368c0*/  ISETP.LT.AND P5, PT, R28, UR10, !P0 ;  /* 0x0000000a1c007c0c */ /* 0x000fc4000c7a1270 */
[----:B-1----:R-:W-:Y:S01]  /*1368d0*/  ISETP.LT.AND P1, PT, R16, UR7, !P0 ;  /* 0x0000000710007c0c */ /* 0x002fe2000c721270 */
[----:B------:R1:W-:Y:S01]  /*1368e0*/  @P6 STG.E.U8 desc[UR36][R14.64], R2 ;  /* 0x000000020e006986 */ /* 0x0003e2000c101124 */
[----:B------:R-:W-:-:S03]  /*1368f0*/  ISETP.LT.AND P6, PT, R53, UR8, !P0 ;  /* 0x0000000835007c0c */ /* 0x000fc6000c7c1270 */
[----:B------:R4:W-:Y:S01]  /*136900*/  @P2 STG.E.U8 desc[UR36][R10.64], R3 ;  /* 0x000000030a002986 */ /* 0x0009e2000c101124 */
[----:B------:R-:W-:-:S03]  /*136910*/  ISETP.LT.AND P2, PT, R58, UR5, !P0 ;  /* 0x000000053a007c0c */ /* 0x000fc6000c741270 */
[----:B--2---:R2:W-:Y:S01]  /*136920*/  @P4 STG.E.U8 desc[UR36][R12.64], R4 ;  /* 0x000000040c004986 */ /* 0x0045e2000c101124 */
[----:B------:R-:W-:Y:S02]  /*136930*/  ISETP.LT.AND P4, PT, R60, UR6, !P0 ;  /* 0x000000063c007c0c */ /* 0x000fe4000c781270 */
[C---:B---3--:R-:W-:Y:S02]  /*136940*/  PRMT R5, R61.reuse, 0x7770, RZ ;  /* 0x000077703d057816 */ /* 0x048fe400000000ff */
[C---:B0-----:R-:W-:Y:S02]  /*136950*/  PRMT R0, R61.reuse, 0x7771, RZ ;  /* 0x000077713d007816 */ /* 0x041fe400000000ff */
[C---:B-1----:R-:W-:Y:S02]  /*136960*/  PRMT R2, R61.reuse, 0x7772, RZ ;  /* 0x000077723d027816 */ /* 0x042fe400000000ff */
[----:B------:R-:W-:Y:S01]  /*136970*/  PRMT R6, R61, 0x7773, RZ ;  /* 0x000077733d067816 */ /* 0x000fe200000000ff */
[----:B------:R0:W-:Y:S01]  /*136980*/  @P3 STG.E.U8 desc[UR36][R56.64], R5 ;  /* 0x0000000538003986 */ /* 0x0001e2000c101124 */
[----:B------:R-:W-:-:S03]  /*136990*/  ISETP.LT.AND P3, PT, R59, UR9, !P0 ;  /* 0x000000093b007c0c */ /* 0x000fc6000c761270 */
[----:B------:R-:W3:Y:S04]  /*1369a0*/  LDL.LU.64 R14, [R1+0x408] ;  /* 0x00040800010e7983 */ /* 0x000ee80000300a00 */
[----:B----4-:R-:W4:Y:S04]  /*1369b0*/  LDL.LU.64 R10, [R1+0x3e0] ;  /* 0x0003e000010a7983 */ /* 0x010f280000300a00 */
[----:B--2---:R-:W2:Y:S04]  /*1369c0*/  LDL.LU.64 R12, [R1+0x390] ;  /* 0x00039000010c7983 */ /* 0x004ea80000300a00 */
[----:B------:R-:W2:Y:S04]  /*1369d0*/  LDL.LU.64 R58, [R1+0x380] ;  /* 0x00038000013a7983 */ /* 0x000ea80000300a00 */
[----:B0-----:R-:W2:Y:S04]  /*1369e0*/  LDL.LU.64 R56, [R1+0x370] ;  /* 0x0003700001387983 */ /* 0x001ea80000300a00 */
[----:B------:R-:W2:Y:S01]  /*1369f0*/  LDL.LU.64 R60, [R1+0x360] ;  /* 0x00036000013c7983 */ /* 0x000ea20000300a00 */
[----:B------:R-:W-:-:S02]  /*136a00*/  ISETP.LT.AND P0, PT, R55, UR9, !P0 ;  /* 0x0000000937007c0c */ /* 0x000fc4000c701270 */
[C---:B------:R-:W-:Y:S02]  /*136a10*/  PRMT R3, R7.reuse, 0x7770, RZ ;  /* 0x0000777007037816 */ /* 0x040fe400000000ff */
[C---:B------:R-:W-:Y:S02]  /*136a20*/  PRMT R4, R7.reuse, 0x7771, RZ ;  /* 0x0000777107047816 */ /* 0x040fe400000000ff */
[C---:B------:R-:W-:Y:S02]  /*136a30*/  PRMT R5, R7.reuse, 0x7772, RZ ;  /* 0x0000777207057816 */ /* 0x040fe400000000ff */
[----:B------:R-:W-:Y:S01]  /*136a40*/  PRMT R7, R7, 0x7773, RZ ;  /* 0x0000777307077816 */ /* 0x000fe200000000ff */
[----:B---3--:R0:W-:Y:S04]  /*136a50*/  @P5 STG.E.U8 desc[UR36][R14.64], R0 ;  /* 0x000000000e005986 */ /* 0x0081e8000c101124 */
[----:B----4-:R0:W-:Y:S04]  /*136a60*/  @P1 STG.E.U8 desc[UR36][R10.64], R2 ;  /* 0x000000020a001986 */ /* 0x0101e8000c101124 */
[----:B--2---:R0:W-:Y:S04]  /*136a70*/  @P6 STG.E.U8 desc[UR36][R12.64], R6 ;  /* 0x000000060c006986 */ /* 0x0041e8000c101124 */
[----:B------:R0:W-:Y:S04]  /*136a80*/  @P2 STG.E.U8 desc[UR36][R58.64], R3 ;  /* 0x000000033a002986 */ /* 0x0001e8000c101124 */
[----:B------:R0:W-:Y:S04]  /*136a90*/  @P4 STG.E.U8 desc[UR36][R56.64], R4 ;  /* 0x0000000438004986 */ /* 0x0001e8000c101124 */
[----:B------:R0:W-:Y:S01]  /*136aa0*/  @P3 STG.E.U8 desc[UR36][R60.64], R5 ;  /* 0x000000053c003986 */ /* 0x0001e2000c101124 */
[----:B------:R-:W-:Y:S05]  /*136ab0*/  @!P0 EXIT ;  /* 0x000000000000894d */ /* 0x000fea0003800000 */
[----:B0-----:R-:W2:Y:S04]  /*136ac0*/  LDL.LU.64 R60, [R1+0x358] ;  /* 0x00035800013c7983 */ /* 0x001ea80000300a00 */
[----:B--2---:R-:W-:Y:S01]  /*136ad0*/  STG.E.U8 desc[UR36][R60.64], R7 ;  /* 0x000000073c007986 */ /* 0x004fe2000c101124 */
[----:B------:R-:W-:Y:S05]  /*136ae0*/  EXIT ;  /* 0x000000000000794d */ /* 0x000fea0003800000 */
.L_x_2:
[----:B------:R-:W-:-:S00]  /*136af0*/  BRA `(.L_x_2) ;  /* 0xfffffffc00fc7947 */ /* 0x000fc0000383ffff */
[----:B------:R-:W-:-:S00]  /*136b00*/  NOP ;  /* 0x0000000000007918 */ /* 0x000fc00000000000 */
[----:B------:R-:W-:-:S00]  /*136b10*/  NOP ;  /* 0x0000000000007918 */ /* 0x000fc00000000000 */
[----:B------:R-:W-:-:S00]  /*136b20*/  NOP ;  /* 0x0000000000007918 */ /* 0x000fc00000000000 */
[----:B------:R-:W-:-:S00]  /*136b30*/  NOP ;  /* 0x0000000000007918 */ /* 0x000fc00000000000 */
[----:B------:R-:W-:-:S00]  /*136b40*/  NOP ;  /* 0x0000000000007918 */ /* 0x000fc00000000000 */
[----:B------:R-:W-:-:S00]  /*136b50*/  NOP ;  /* 0x0000000000007918 */ /* 0x000fc00000000000 */
[----:B------:R-:W-:-:S00]  /*136b60*/  NOP ;  /* 0x0000000000007918 */ /* 0x000fc00000000000 */
[----:B------:R-:W-:-:S00]  /*136b70*/  NOP ;  /* 0x0000000000007918 */ /* 0x000fc00000000000 */
.L_x_3:


//--------------------- .nv.shared.matmul_kernel  --------------------------
	.section	.nv.shared.matmul_kernel,"aw",@nobits
	.sectionflags	@""
	.align	16
	.zero		1024


//--------------------- .nv.shared.reserved.0     --------------------------
	.section	.nv.shared.reserved.0,"aw",@nobits
	.weak		__nv_reservedSMEM_offset_0_alias
	.size		__nv_reservedSMEM_offset_0_alias, 0, 64
	.other		__nv_reservedSMEM_offset_0_alias,@"STO_CUDA_RESERVED_SHARED STV_DEFAULT"
__nv_reservedSMEM_offset_0_alias:
	.zero		0
	.zero		64


//--------------------- .nv.constant0.matmul_kernel --------------------------
	.section	.nv.constant0.matmul_kernel,"a",@progbits
	.sectionflags	@""
	.align	4
.nv.constant0.matmul_kernel:
	.zero		976


//--------------------- SYMBOLS --------------------------

	.type		.nv.reservedSmem.offset0,@object
	.size		.nv.reservedSmem.offset0,0x4
	.type		.nv.reservedSmem.cap,@object
	.size		.nv.reservedSmem.cap,0x4
